//
// Generated by NVIDIA NVVM Compiler
//
// Compiler Build ID: CL-36424714
// Cuda compilation tools, release 13.0, V13.0.88
// Based on NVVM 20.0.0
//

.version 9.0
.target sm_100
.address_size 64

	// .globl	marlin_gemm_int4_bf16
// _ZZ21marlin_gemm_int4_bf16E10smem_input has been demoted
// _ZZ21marlin_gemm_int4_bf16E11smem_weight has been demoted
// _ZZ21marlin_gemm_int8_bf16E10smem_input has been demoted
// _ZZ21marlin_gemm_int8_bf16E11smem_weight has been demoted
// _ZZ24marlin_gemm_int4_zp_bf16E10smem_input has been demoted
// _ZZ24marlin_gemm_int4_zp_bf16E11smem_weight has been demoted

.visible .entry marlin_gemm_int4_bf16(
	.param .u64 .ptr .align 1 marlin_gemm_int4_bf16_param_0,
	.param .u64 .ptr .align 1 marlin_gemm_int4_bf16_param_1,
	.param .u64 .ptr .align 1 marlin_gemm_int4_bf16_param_2,
	.param .u64 .ptr .align 1 marlin_gemm_int4_bf16_param_3,
	.param .u64 .ptr .align 1 marlin_gemm_int4_bf16_param_4,
	.param .u32 marlin_gemm_int4_bf16_param_5,
	.param .u32 marlin_gemm_int4_bf16_param_6,
	.param .u32 marlin_gemm_int4_bf16_param_7,
	.param .u32 marlin_gemm_int4_bf16_param_8,
	.param .u32 marlin_gemm_int4_bf16_param_9,
	.param .u32 marlin_gemm_int4_bf16_param_10,
	.param .u32 marlin_gemm_int4_bf16_param_11,
	.param .u32 marlin_gemm_int4_bf16_param_12,
	.param .u32 marlin_gemm_int4_bf16_param_13,
	.param .u64 .ptr .align 1 marlin_gemm_int4_bf16_param_14,
	.param .u64 .ptr .align 1 marlin_gemm_int4_bf16_param_15,
	.param .u64 .ptr .align 1 marlin_gemm_int4_bf16_param_16,
	.param .u64 .ptr .align 1 marlin_gemm_int4_bf16_param_17
)
{
	.reg .pred 	%p<118>;
	.reg .b16 	%rs<63>;
	.reg .b32 	%r<391>;
	.reg .b32 	%f<1003>;
	.reg .b64 	%rd<119>;
	// demoted variable
	.shared .align 4 .b8 _ZZ21marlin_gemm_int4_bf16E10smem_input[1024];
	// demoted variable
	.shared .align 4 .b8 _ZZ21marlin_gemm_int4_bf16E11smem_weight[1024];
	ld.param.u64 	%rd7, [marlin_gemm_int4_bf16_param_0];
	ld.param.u64 	%rd8, [marlin_gemm_int4_bf16_param_1];
	ld.param.u64 	%rd9, [marlin_gemm_int4_bf16_param_2];
	ld.param.u64 	%rd10, [marlin_gemm_int4_bf16_param_3];
	ld.param.u32 	%r132, [marlin_gemm_int4_bf16_param_5];
	ld.param.u32 	%r133, [marlin_gemm_int4_bf16_param_6];
	ld.param.u32 	%r134, [marlin_gemm_int4_bf16_param_7];
	ld.param.u32 	%r135, [marlin_gemm_int4_bf16_param_8];
	ld.param.u32 	%r136, [marlin_gemm_int4_bf16_param_11];
	ld.param.u64 	%rd6, [marlin_gemm_int4_bf16_param_15];
	cvta.to.global.u64 	%rd1, %rd8;
	cvta.to.global.u64 	%rd2, %rd10;
	cvta.to.global.u64 	%rd3, %rd9;
	cvta.to.global.u64 	%rd4, %rd7;
	mov.u32 	%r137, %ctaid.x;
	shl.b32 	%r1, %r137, 4;
	mov.u32 	%r138, %ctaid.y;
	shl.b32 	%r2, %r138, 4;
	mov.u32 	%r3, %tid.x;
	setp.lt.s32 	%p1, %r135, 1;
	mov.u32 	%r382, %r134;
	@%p1 bra 	$L__BB0_2;
	div.s32 	%r382, %r134, %r135;
$L__BB0_2:
	max.s32 	%r6, %r135, 1;
	and.b32  	%r7, %r3, 15;
	setp.lt.s32 	%p2, %r134, 1;
	mov.f32 	%f936, 0f00000000;
	mov.f32 	%f937, %f936;
	mov.f32 	%f938, %f936;
	mov.f32 	%f939, %f936;
	mov.f32 	%f940, %f936;
	mov.f32 	%f941, %f936;
	mov.f32 	%f942, %f936;
	mov.f32 	%f943, %f936;
	mov.f32 	%f944, %f936;
	mov.f32 	%f945, %f936;
	mov.f32 	%f946, %f936;
	mov.f32 	%f947, %f936;
	mov.f32 	%f948, %f936;
	mov.f32 	%f949, %f936;
	mov.f32 	%f950, %f936;
	mov.f32 	%f951, %f936;
	@%p2 bra 	$L__BB0_88;
	mov.u32 	%r8, %ntid.x;
	add.s32 	%r9, %r6, -1;
	add.s32 	%r10, %r1, %r7;
	shl.b32 	%r140, %r7, 2;
	mov.u32 	%r141, _ZZ21marlin_gemm_int4_bf16E11smem_weight;
	add.s32 	%r11, %r141, %r140;
	add.s32 	%r12, %r3, %r8;
	max.u32 	%r142, %r12, 256;
	setp.lt.u32 	%p3, %r12, 256;
	selp.u32 	%r143, 1, 0, %p3;
	add.s32 	%r144, %r12, %r143;
	sub.s32 	%r145, %r142, %r144;
	div.u32 	%r146, %r145, %r8;
	add.s32 	%r13, %r146, %r143;
	and.b32  	%r14, %r13, 3;
	shr.u32 	%r15, %r3, 4;
	add.s32 	%r16, %r15, %r2;
	shl.b32 	%r147, %r15, 6;
	mov.u32 	%r148, _ZZ21marlin_gemm_int4_bf16E10smem_input;
	add.s32 	%r149, %r148, %r147;
	add.s32 	%r17, %r149, %r140;
	mul.lo.s32 	%r18, %r16, %r134;
	shr.u32 	%r19, %r12, 4;
	and.b32  	%r20, %r12, 15;
	add.s32 	%r21, %r19, %r2;
	shl.b32 	%r150, %r19, 6;
	add.s32 	%r151, %r148, %r150;
	shl.b32 	%r152, %r12, 2;
	and.b32  	%r153, %r152, 60;
	add.s32 	%r22, %r151, %r153;
	mul.lo.s32 	%r23, %r21, %r134;
	add.s32 	%r24, %r12, %r8;
	shr.u32 	%r25, %r24, 4;
	and.b32  	%r26, %r24, 15;
	add.s32 	%r27, %r25, %r2;
	shl.b32 	%r154, %r25, 6;
	add.s32 	%r155, %r148, %r154;
	shl.b32 	%r156, %r24, 2;
	and.b32  	%r157, %r156, 60;
	add.s32 	%r28, %r155, %r157;
	mul.lo.s32 	%r29, %r27, %r134;
	add.s32 	%r30, %r24, %r8;
	add.s32 	%r31, %r11, %r147;
	shr.u32 	%r158, %r3, 2;
	and.b32  	%r32, %r158, 28;
	add.s32 	%r33, %r20, %r1;
	add.s32 	%r159, %r141, %r150;
	add.s32 	%r34, %r159, %r153;
	shr.u32 	%r160, %r12, 2;
	and.b32  	%r35, %r160, 28;
	add.s32 	%r36, %r26, %r1;
	add.s32 	%r161, %r141, %r154;
	add.s32 	%r37, %r161, %r157;
	shr.u32 	%r162, %r24, 2;
	and.b32  	%r38, %r162, 28;
	add.s32 	%r39, %r2, 1;
	shl.b32 	%r40, %r8, 2;
	mov.b32 	%r383, 0;
	mov.f32 	%f936, 0f00000000;
$L__BB0_4:
	setp.gt.u32 	%p4, %r3, 255;
	@%p4 bra 	$L__BB0_54;
	setp.eq.s32 	%p5, %r14, 3;
	mov.u32 	%r384, %r3;
	@%p5 bra 	$L__BB0_15;
	setp.ge.s32 	%p6, %r16, %r132;
	add.s32 	%r42, %r7, %r383;
	setp.ge.s32 	%p7, %r42, %r134;
	mov.f32 	%f952, 0f00000000;
	or.pred  	%p8, %p6, %p7;
	@%p8 bra 	$L__BB0_8;
	add.s32 	%r164, %r18, %r42;
	mul.wide.u32 	%rd11, %r164, 2;
	add.s64 	%rd12, %rd1, %rd11;
	ld.global.nc.u16 	%rs1, [%rd12];
	// begin inline asm
	{ cvt.f32.bf16 %f952, %rs1;}

	// end inline asm
$L__BB0_8:
	setp.eq.s32 	%p9, %r14, 0;
	st.shared.f32 	[%r17], %f952;
	mov.u32 	%r384, %r12;
	@%p9 bra 	$L__BB0_15;
	setp.ge.s32 	%p10, %r21, %r132;
	add.s32 	%r43, %r20, %r383;
	setp.ge.s32 	%p11, %r43, %r134;
	mov.f32 	%f953, 0f00000000;
	or.pred  	%p12, %p10, %p11;
	@%p12 bra 	$L__BB0_11;
	add.s32 	%r166, %r23, %r43;
	mul.wide.u32 	%rd13, %r166, 2;
	add.s64 	%rd14, %rd1, %rd13;
	ld.global.nc.u16 	%rs2, [%rd14];
	// begin inline asm
	{ cvt.f32.bf16 %f953, %rs2;}

	// end inline asm
$L__BB0_11:
	setp.eq.s32 	%p13, %r14, 1;
	st.shared.f32 	[%r22], %f953;
	mov.u32 	%r384, %r24;
	@%p13 bra 	$L__BB0_15;
	setp.lt.s32 	%p14, %r27, %r132;
	add.s32 	%r44, %r26, %r383;
	setp.lt.s32 	%p15, %r44, %r134;
	and.pred  	%p16, %p14, %p15;
	@%p16 bra 	$L__BB0_14;
	mov.b32 	%r168, 0;
	st.shared.u32 	[%r28], %r168;
	mov.u32 	%r384, %r30;
	bra.uni 	$L__BB0_15;
$L__BB0_14:
	add.s32 	%r169, %r29, %r44;
	mul.wide.u32 	%rd15, %r169, 2;
	add.s64 	%rd16, %rd1, %rd15;
	ld.global.nc.u16 	%rs3, [%rd16];
	// begin inline asm
	{ cvt.f32.bf16 %f94, %rs3;}

	// end inline asm
	st.shared.f32 	[%r28], %f94;
	mov.u32 	%r384, %r30;
$L__BB0_15:
	setp.lt.u32 	%p17, %r13, 3;
	@%p17 bra 	$L__BB0_19;
	shl.b32 	%r170, %r8, 1;
	add.s32 	%r388, %r170, %r384;
	mad.lo.s32 	%r387, %r8, 3, %r384;
	add.s32 	%r386, %r8, %r384;
$L__BB0_17:
	shr.u32 	%r57, %r384, 4;
	and.b32  	%r58, %r384, 15;
	add.s32 	%r59, %r57, %r2;
	add.s32 	%r60, %r58, %r383;
	setp.ge.s32 	%p18, %r59, %r132;
	setp.ge.s32 	%p19, %r60, %r134;
	or.pred  	%p20, %p18, %p19;
	@%p20 bra 	$L__BB0_32;
	mad.lo.s32 	%r177, %r59, %r134, %r60;
	mul.wide.u32 	%rd17, %r177, 2;
	add.s64 	%rd18, %rd1, %rd17;
	ld.global.nc.u16 	%rs4, [%rd18];
	// begin inline asm
	{ cvt.f32.bf16 %f95, %rs4;}

	// end inline asm
	shl.b32 	%r178, %r57, 6;
	mov.u32 	%r179, _ZZ21marlin_gemm_int4_bf16E10smem_input;
	add.s32 	%r180, %r179, %r178;
	shl.b32 	%r181, %r58, 2;
	add.s32 	%r182, %r180, %r181;
	st.shared.f32 	[%r182], %f95;
	bra.uni 	$L__BB0_33;
$L__BB0_19:
	mov.u32 	%r385, %r3;
	@%p5 bra 	$L__BB0_29;
	setp.ge.s32 	%p32, %r10, %r133;
	add.s32 	%r49, %r15, %r383;
	setp.ge.s32 	%p33, %r49, %r134;
	mov.f32 	%f954, 0f00000000;
	or.pred  	%p34, %p33, %p32;
	@%p34 bra 	$L__BB0_22;
	shr.u32 	%r220, %r49, 3;
	mad.lo.s32 	%r221, %r220, %r133, %r10;
	mul.wide.s32 	%rd25, %r221, 4;
	add.s64 	%rd26, %rd3, %rd25;
	ld.global.nc.u32 	%r222, [%rd26];
	shr.u32 	%r223, %r222, %r32;
	and.b32  	%r224, %r223, 15;
	add.s32 	%r225, %r224, -8;
	div.s32 	%r226, %r49, %r382;
	setp.lt.s32 	%p35, %r226, %r6;
	selp.b32 	%r227, %r226, %r9, %p35;
	mad.lo.s32 	%r228, %r227, %r133, %r10;
	mul.wide.s32 	%rd27, %r228, 2;
	add.s64 	%rd28, %rd2, %rd27;
	ld.global.nc.u16 	%rs8, [%rd28];
	// begin inline asm
	{ cvt.f32.bf16 %f100, %rs8;}

	// end inline asm
	cvt.rn.f32.s32 	%f101, %r225;
	mul.f32 	%f954, %f100, %f101;
$L__BB0_22:
	setp.eq.s32 	%p36, %r14, 0;
	st.shared.f32 	[%r31], %f954;
	mov.u32 	%r385, %r12;
	@%p36 bra 	$L__BB0_29;
	setp.ge.s32 	%p37, %r33, %r133;
	add.s32 	%r50, %r19, %r383;
	setp.ge.s32 	%p38, %r50, %r134;
	mov.f32 	%f955, 0f00000000;
	or.pred  	%p39, %p38, %p37;
	@%p39 bra 	$L__BB0_25;
	shr.u32 	%r229, %r50, 3;
	mad.lo.s32 	%r230, %r229, %r133, %r33;
	mul.wide.s32 	%rd29, %r230, 4;
	add.s64 	%rd30, %rd3, %rd29;
	ld.global.nc.u32 	%r231, [%rd30];
	shr.u32 	%r232, %r231, %r35;
	and.b32  	%r233, %r232, 15;
	add.s32 	%r234, %r233, -8;
	div.s32 	%r235, %r50, %r382;
	setp.lt.s32 	%p40, %r235, %r6;
	selp.b32 	%r236, %r235, %r9, %p40;
	mad.lo.s32 	%r237, %r236, %r133, %r33;
	mul.wide.s32 	%rd31, %r237, 2;
	add.s64 	%rd32, %rd2, %rd31;
	ld.global.nc.u16 	%rs9, [%rd32];
	// begin inline asm
	{ cvt.f32.bf16 %f103, %rs9;}

	// end inline asm
	cvt.rn.f32.s32 	%f104, %r234;
	mul.f32 	%f955, %f103, %f104;
$L__BB0_25:
	setp.eq.s32 	%p41, %r14, 1;
	st.shared.f32 	[%r34], %f955;
	mov.u32 	%r385, %r24;
	@%p41 bra 	$L__BB0_29;
	setp.lt.s32 	%p42, %r36, %r133;
	add.s32 	%r51, %r25, %r383;
	setp.lt.s32 	%p43, %r51, %r134;
	and.pred  	%p44, %p43, %p42;
	@%p44 bra 	$L__BB0_28;
	mov.b32 	%r238, 0;
	st.shared.u32 	[%r37], %r238;
	mov.u32 	%r385, %r30;
	bra.uni 	$L__BB0_29;
$L__BB0_28:
	shr.u32 	%r239, %r51, 3;
	mad.lo.s32 	%r240, %r239, %r133, %r36;
	mul.wide.s32 	%rd33, %r240, 4;
	add.s64 	%rd34, %rd3, %rd33;
	ld.global.nc.u32 	%r241, [%rd34];
	shr.u32 	%r242, %r241, %r38;
	and.b32  	%r243, %r242, 15;
	add.s32 	%r244, %r243, -8;
	div.s32 	%r245, %r51, %r382;
	setp.lt.s32 	%p45, %r245, %r6;
	selp.b32 	%r246, %r245, %r9, %p45;
	mad.lo.s32 	%r247, %r246, %r133, %r36;
	mul.wide.s32 	%rd35, %r247, 2;
	add.s64 	%rd36, %rd2, %rd35;
	ld.global.nc.u16 	%rs10, [%rd36];
	// begin inline asm
	{ cvt.f32.bf16 %f105, %rs10;}

	// end inline asm
	cvt.rn.f32.s32 	%f106, %r244;
	mul.f32 	%f107, %f105, %f106;
	st.shared.f32 	[%r37], %f107;
	mov.u32 	%r385, %r30;
$L__BB0_29:
	@%p17 bra 	$L__BB0_54;
$L__BB0_30:
	shr.u32 	%r80, %r385, 4;
	and.b32  	%r81, %r385, 15;
	add.s32 	%r82, %r80, %r383;
	add.s32 	%r83, %r81, %r1;
	setp.ge.s32 	%p47, %r82, %r134;
	setp.ge.s32 	%p48, %r83, %r133;
	or.pred  	%p49, %p47, %p48;
	@%p49 bra 	$L__BB0_43;
	shr.u32 	%r254, %r82, 3;
	mad.lo.s32 	%r255, %r254, %r133, %r83;
	mul.wide.s32 	%rd37, %r255, 4;
	add.s64 	%rd38, %rd3, %rd37;
	ld.global.nc.u32 	%r256, [%rd38];
	shl.b32 	%r257, %r80, 2;
	and.b32  	%r258, %r257, 28;
	shr.u32 	%r259, %r256, %r258;
	and.b32  	%r260, %r259, 15;
	add.s32 	%r261, %r260, -8;
	div.s32 	%r262, %r82, %r382;
	setp.lt.s32 	%p50, %r262, %r6;
	selp.b32 	%r263, %r262, %r9, %p50;
	mad.lo.s32 	%r264, %r263, %r133, %r83;
	mul.wide.s32 	%rd39, %r264, 2;
	add.s64 	%rd40, %rd2, %rd39;
	ld.global.nc.u16 	%rs11, [%rd40];
	// begin inline asm
	{ cvt.f32.bf16 %f108, %rs11;}

	// end inline asm
	cvt.rn.f32.s32 	%f109, %r261;
	mul.f32 	%f110, %f108, %f109;
	shl.b32 	%r265, %r80, 6;
	mov.u32 	%r266, _ZZ21marlin_gemm_int4_bf16E11smem_weight;
	add.s32 	%r267, %r266, %r265;
	shl.b32 	%r268, %r81, 2;
	add.s32 	%r269, %r267, %r268;
	st.shared.f32 	[%r269], %f110;
	bra.uni 	$L__BB0_44;
$L__BB0_32:
	shl.b32 	%r171, %r57, 6;
	mov.u32 	%r172, _ZZ21marlin_gemm_int4_bf16E10smem_input;
	add.s32 	%r173, %r172, %r171;
	shl.b32 	%r174, %r58, 2;
	add.s32 	%r175, %r173, %r174;
	mov.b32 	%r176, 0;
	st.shared.u32 	[%r175], %r176;
$L__BB0_33:
	shr.u32 	%r61, %r386, 4;
	and.b32  	%r62, %r386, 15;
	add.s32 	%r63, %r61, %r2;
	add.s32 	%r64, %r62, %r383;
	setp.lt.s32 	%p21, %r63, %r132;
	setp.lt.s32 	%p22, %r64, %r134;
	and.pred  	%p23, %p21, %p22;
	@%p23 bra 	$L__BB0_35;
	shl.b32 	%r183, %r61, 6;
	mov.u32 	%r184, _ZZ21marlin_gemm_int4_bf16E10smem_input;
	add.s32 	%r185, %r184, %r183;
	shl.b32 	%r186, %r62, 2;
	add.s32 	%r187, %r185, %r186;
	mov.b32 	%r188, 0;
	st.shared.u32 	[%r187], %r188;
	bra.uni 	$L__BB0_36;
$L__BB0_35:
	mad.lo.s32 	%r189, %r63, %r134, %r64;
	mul.wide.u32 	%rd19, %r189, 2;
	add.s64 	%rd20, %rd1, %rd19;
	ld.global.nc.u16 	%rs5, [%rd20];
	// begin inline asm
	{ cvt.f32.bf16 %f96, %rs5;}

	// end inline asm
	shl.b32 	%r190, %r61, 6;
	mov.u32 	%r191, _ZZ21marlin_gemm_int4_bf16E10smem_input;
	add.s32 	%r192, %r191, %r190;
	shl.b32 	%r193, %r62, 2;
	add.s32 	%r194, %r192, %r193;
	st.shared.f32 	[%r194], %f96;
$L__BB0_36:
	add.s32 	%r65, %r384, %r8;
	shr.u32 	%r66, %r388, 4;
	and.b32  	%r67, %r388, 15;
	add.s32 	%r68, %r66, %r2;
	add.s32 	%r69, %r67, %r383;
	setp.lt.s32 	%p24, %r68, %r132;
	setp.lt.s32 	%p25, %r69, %r134;
	and.pred  	%p26, %p24, %p25;
	@%p26 bra 	$L__BB0_38;
	shl.b32 	%r195, %r66, 6;
	mov.u32 	%r196, _ZZ21marlin_gemm_int4_bf16E10smem_input;
	add.s32 	%r197, %r196, %r195;
	shl.b32 	%r198, %r67, 2;
	add.s32 	%r199, %r197, %r198;
	mov.b32 	%r200, 0;
	st.shared.u32 	[%r199], %r200;
	bra.uni 	$L__BB0_39;
$L__BB0_38:
	mad.lo.s32 	%r201, %r68, %r134, %r69;
	mul.wide.u32 	%rd21, %r201, 2;
	add.s64 	%rd22, %rd1, %rd21;
	ld.global.nc.u16 	%rs6, [%rd22];
	// begin inline asm
	{ cvt.f32.bf16 %f97, %rs6;}

	// end inline asm
	shl.b32 	%r202, %r66, 6;
	mov.u32 	%r203, _ZZ21marlin_gemm_int4_bf16E10smem_input;
	add.s32 	%r204, %r203, %r202;
	shl.b32 	%r205, %r67, 2;
	add.s32 	%r206, %r204, %r205;
	st.shared.f32 	[%r206], %f97;
$L__BB0_39:
	add.s32 	%r70, %r65, %r8;
	shr.u32 	%r71, %r387, 4;
	and.b32  	%r72, %r387, 15;
	add.s32 	%r73, %r71, %r2;
	add.s32 	%r74, %r72, %r383;
	setp.lt.s32 	%p27, %r73, %r132;
	setp.lt.s32 	%p28, %r74, %r134;
	and.pred  	%p29, %p27, %p28;
	@%p29 bra 	$L__BB0_41;
	shl.b32 	%r207, %r71, 6;
	mov.u32 	%r208, _ZZ21marlin_gemm_int4_bf16E10smem_input;
	add.s32 	%r209, %r208, %r207;
	shl.b32 	%r210, %r72, 2;
	add.s32 	%r211, %r209, %r210;
	mov.b32 	%r212, 0;
	st.shared.u32 	[%r211], %r212;
	bra.uni 	$L__BB0_42;
$L__BB0_41:
	mad.lo.s32 	%r213, %r73, %r134, %r74;
	mul.wide.u32 	%rd23, %r213, 2;
	add.s64 	%rd24, %rd1, %rd23;
	ld.global.nc.u16 	%rs7, [%rd24];
	// begin inline asm
	{ cvt.f32.bf16 %f98, %rs7;}

	// end inline asm
	shl.b32 	%r214, %r71, 6;
	mov.u32 	%r215, _ZZ21marlin_gemm_int4_bf16E10smem_input;
	add.s32 	%r216, %r215, %r214;
	shl.b32 	%r217, %r72, 2;
	add.s32 	%r218, %r216, %r217;
	st.shared.f32 	[%r218], %f98;
$L__BB0_42:
	add.s32 	%r219, %r70, %r8;
	add.s32 	%r384, %r219, %r8;
	add.s32 	%r388, %r388, %r40;
	add.s32 	%r387, %r387, %r40;
	add.s32 	%r386, %r386, %r40;
	setp.lt.u32 	%p30, %r384, 256;
	@%p30 bra 	$L__BB0_17;
	bra.uni 	$L__BB0_19;
$L__BB0_43:
	shl.b32 	%r248, %r80, 6;
	mov.u32 	%r249, _ZZ21marlin_gemm_int4_bf16E11smem_weight;
	add.s32 	%r250, %r249, %r248;
	shl.b32 	%r251, %r81, 2;
	add.s32 	%r252, %r250, %r251;
	mov.b32 	%r253, 0;
	st.shared.u32 	[%r252], %r253;
$L__BB0_44:
	add.s32 	%r84, %r385, %r8;
	shr.u32 	%r85, %r84, 4;
	and.b32  	%r86, %r84, 15;
	add.s32 	%r87, %r85, %r383;
	add.s32 	%r88, %r86, %r1;
	setp.lt.s32 	%p51, %r87, %r134;
	setp.lt.s32 	%p52, %r88, %r133;
	and.pred  	%p53, %p51, %p52;
	@%p53 bra 	$L__BB0_46;
	shl.b32 	%r270, %r85, 6;
	mov.u32 	%r271, _ZZ21marlin_gemm_int4_bf16E11smem_weight;
	add.s32 	%r272, %r271, %r270;
	shl.b32 	%r273, %r86, 2;
	add.s32 	%r274, %r272, %r273;
	mov.b32 	%r275, 0;
	st.shared.u32 	[%r274], %r275;
	bra.uni 	$L__BB0_47;
$L__BB0_46:
	shr.u32 	%r276, %r87, 3;
	mad.lo.s32 	%r277, %r276, %r133, %r88;
	mul.wide.s32 	%rd41, %r277, 4;
	add.s64 	%rd42, %rd3, %rd41;
	ld.global.nc.u32 	%r278, [%rd42];
	shl.b32 	%r279, %r85, 2;
	and.b32  	%r280, %r279, 28;
	shr.u32 	%r281, %r278, %r280;
	and.b32  	%r282, %r281, 15;
	add.s32 	%r283, %r282, -8;
	div.s32 	%r284, %r87, %r382;
	setp.lt.s32 	%p54, %r284, %r6;
	selp.b32 	%r285, %r284, %r9, %p54;
	mad.lo.s32 	%r286, %r285, %r133, %r88;
	mul.wide.s32 	%rd43, %r286, 2;
	add.s64 	%rd44, %rd2, %rd43;
	ld.global.nc.u16 	%rs12, [%rd44];
	// begin inline asm
	{ cvt.f32.bf16 %f111, %rs12;}

	// end inline asm
	cvt.rn.f32.s32 	%f112, %r283;
	mul.f32 	%f113, %f111, %f112;
	shl.b32 	%r287, %r85, 6;
	mov.u32 	%r288, _ZZ21marlin_gemm_int4_bf16E11smem_weight;
	add.s32 	%r289, %r288, %r287;
	shl.b32 	%r290, %r86, 2;
	add.s32 	%r291, %r289, %r290;
	st.shared.f32 	[%r291], %f113;
$L__BB0_47:
	add.s32 	%r89, %r84, %r8;
	shr.u32 	%r90, %r89, 4;
	and.b32  	%r91, %r89, 15;
	add.s32 	%r92, %r90, %r383;
	add.s32 	%r93, %r91, %r1;
	setp.lt.s32 	%p55, %r92, %r134;
	setp.lt.s32 	%p56, %r93, %r133;
	and.pred  	%p57, %p55, %p56;
	@%p57 bra 	$L__BB0_49;
	shl.b32 	%r292, %r90, 6;
	mov.u32 	%r293, _ZZ21marlin_gemm_int4_bf16E11smem_weight;
	add.s32 	%r294, %r293, %r292;
	shl.b32 	%r295, %r91, 2;
	add.s32 	%r296, %r294, %r295;
	mov.b32 	%r297, 0;
	st.shared.u32 	[%r296], %r297;
	bra.uni 	$L__BB0_50;
$L__BB0_49:
	shr.u32 	%r298, %r92, 3;
	mad.lo.s32 	%r299, %r298, %r133, %r93;
	mul.wide.s32 	%rd45, %r299, 4;
	add.s64 	%rd46, %rd3, %rd45;
	ld.global.nc.u32 	%r300, [%rd46];
	shl.b32 	%r301, %r90, 2;
	and.b32  	%r302, %r301, 28;
	shr.u32 	%r303, %r300, %r302;
	and.b32  	%r304, %r303, 15;
	add.s32 	%r305, %r304, -8;
	div.s32 	%r306, %r92, %r382;
	setp.lt.s32 	%p58, %r306, %r6;
	selp.b32 	%r307, %r306, %r9, %p58;
	mad.lo.s32 	%r308, %r307, %r133, %r93;
	mul.wide.s32 	%rd47, %r308, 2;
	add.s64 	%rd48, %rd2, %rd47;
	ld.global.nc.u16 	%rs13, [%rd48];
	// begin inline asm
	{ cvt.f32.bf16 %f114, %rs13;}

	// end inline asm
	cvt.rn.f32.s32 	%f115, %r305;
	mul.f32 	%f116, %f114, %f115;
	shl.b32 	%r309, %r90, 6;
	mov.u32 	%r310, _ZZ21marlin_gemm_int4_bf16E11smem_weight;
	add.s32 	%r311, %r310, %r309;
	shl.b32 	%r312, %r91, 2;
	add.s32 	%r313, %r311, %r312;
	st.shared.f32 	[%r313], %f116;
$L__BB0_50:
	add.s32 	%r94, %r89, %r8;
	shr.u32 	%r95, %r94, 4;
	and.b32  	%r96, %r94, 15;
	add.s32 	%r97, %r95, %r383;
	add.s32 	%r98, %r96, %r1;
	setp.lt.s32 	%p59, %r97, %r134;
	setp.lt.s32 	%p60, %r98, %r133;
	and.pred  	%p61, %p59, %p60;
	@%p61 bra 	$L__BB0_52;
	shl.b32 	%r314, %r95, 6;
	mov.u32 	%r315, _ZZ21marlin_gemm_int4_bf16E11smem_weight;
	add.s32 	%r316, %r315, %r314;
	shl.b32 	%r317, %r96, 2;
	add.s32 	%r318, %r316, %r317;
	mov.b32 	%r319, 0;
	st.shared.u32 	[%r318], %r319;
	bra.uni 	$L__BB0_53;
$L__BB0_52:
	shr.u32 	%r320, %r97, 3;
	mad.lo.s32 	%r321, %r320, %r133, %r98;
	mul.wide.s32 	%rd49, %r321, 4;
	add.s64 	%rd50, %rd3, %rd49;
	ld.global.nc.u32 	%r322, [%rd50];
	shl.b32 	%r323, %r95, 2;
	and.b32  	%r324, %r323, 28;
	shr.u32 	%r325, %r322, %r324;
	and.b32  	%r326, %r325, 15;
	add.s32 	%r327, %r326, -8;
	div.s32 	%r328, %r97, %r382;
	setp.lt.s32 	%p62, %r328, %r6;
	selp.b32 	%r329, %r328, %r9, %p62;
	mad.lo.s32 	%r330, %r329, %r133, %r98;
	mul.wide.s32 	%rd51, %r330, 2;
	add.s64 	%rd52, %rd2, %rd51;
	ld.global.nc.u16 	%rs14, [%rd52];
	// begin inline asm
	{ cvt.f32.bf16 %f117, %rs14;}

	// end inline asm
	cvt.rn.f32.s32 	%f118, %r327;
	mul.f32 	%f119, %f117, %f118;
	shl.b32 	%r331, %r95, 6;
	mov.u32 	%r332, _ZZ21marlin_gemm_int4_bf16E11smem_weight;
	add.s32 	%r333, %r332, %r331;
	shl.b32 	%r334, %r96, 2;
	add.s32 	%r335, %r333, %r334;
	st.shared.f32 	[%r335], %f119;
$L__BB0_53:
	add.s32 	%r385, %r94, %r8;
	setp.lt.u32 	%p63, %r385, 256;
	@%p63 bra 	$L__BB0_30;
$L__BB0_54:
	setp.ge.s32 	%p64, %r10, %r133;
	bar.sync 	0;
	@%p64 bra 	$L__BB0_87;
	setp.ge.s32 	%p65, %r2, %r132;
	@%p65 bra 	$L__BB0_57;
	ld.shared.f32 	%f120, [_ZZ21marlin_gemm_int4_bf16E10smem_input];
	ld.shared.f32 	%f121, [%r11];
	fma.rn.f32 	%f122, %f120, %f121, 0f00000000;
	ld.shared.f32 	%f123, [_ZZ21marlin_gemm_int4_bf16E10smem_input+4];
	ld.shared.f32 	%f124, [%r11+64];
	fma.rn.f32 	%f125, %f123, %f124, %f122;
	ld.shared.f32 	%f126, [_ZZ21marlin_gemm_int4_bf16E10smem_input+8];
	ld.shared.f32 	%f127, [%r11+128];
	fma.rn.f32 	%f128, %f126, %f127, %f125;
	ld.shared.f32 	%f129, [_ZZ21marlin_gemm_int4_bf16E10smem_input+12];
	ld.shared.f32 	%f130, [%r11+192];
	fma.rn.f32 	%f131, %f129, %f130, %f128;
	ld.shared.f32 	%f132, [_ZZ21marlin_gemm_int4_bf16E10smem_input+16];
	ld.shared.f32 	%f133, [%r11+256];
	fma.rn.f32 	%f134, %f132, %f133, %f131;
	ld.shared.f32 	%f135, [_ZZ21marlin_gemm_int4_bf16E10smem_input+20];
	ld.shared.f32 	%f136, [%r11+320];
	fma.rn.f32 	%f137, %f135, %f136, %f134;
	ld.shared.f32 	%f138, [_ZZ21marlin_gemm_int4_bf16E10smem_input+24];
	ld.shared.f32 	%f139, [%r11+384];
	fma.rn.f32 	%f140, %f138, %f139, %f137;
	ld.shared.f32 	%f141, [_ZZ21marlin_gemm_int4_bf16E10smem_input+28];
	ld.shared.f32 	%f142, [%r11+448];
	fma.rn.f32 	%f143, %f141, %f142, %f140;
	ld.shared.f32 	%f144, [_ZZ21marlin_gemm_int4_bf16E10smem_input+32];
	ld.shared.f32 	%f145, [%r11+512];
	fma.rn.f32 	%f146, %f144, %f145, %f143;
	ld.shared.f32 	%f147, [_ZZ21marlin_gemm_int4_bf16E10smem_input+36];
	ld.shared.f32 	%f148, [%r11+576];
	fma.rn.f32 	%f149, %f147, %f148, %f146;
	ld.shared.f32 	%f150, [_ZZ21marlin_gemm_int4_bf16E10smem_input+40];
	ld.shared.f32 	%f151, [%r11+640];
	fma.rn.f32 	%f152, %f150, %f151, %f149;
	ld.shared.f32 	%f153, [_ZZ21marlin_gemm_int4_bf16E10smem_input+44];
	ld.shared.f32 	%f154, [%r11+704];
	fma.rn.f32 	%f155, %f153, %f154, %f152;
	ld.shared.f32 	%f156, [_ZZ21marlin_gemm_int4_bf16E10smem_input+48];
	ld.shared.f32 	%f157, [%r11+768];
	fma.rn.f32 	%f158, %f156, %f157, %f155;
	ld.shared.f32 	%f159, [_ZZ21marlin_gemm_int4_bf16E10smem_input+52];
	ld.shared.f32 	%f160, [%r11+832];
	fma.rn.f32 	%f161, %f159, %f160, %f158;
	ld.shared.f32 	%f162, [_ZZ21marlin_gemm_int4_bf16E10smem_input+56];
	ld.shared.f32 	%f163, [%r11+896];
	fma.rn.f32 	%f164, %f162, %f163, %f161;
	ld.shared.f32 	%f165, [_ZZ21marlin_gemm_int4_bf16E10smem_input+60];
	ld.shared.f32 	%f166, [%r11+960];
	fma.rn.f32 	%f167, %f165, %f166, %f164;
	add.f32 	%f951, %f167, %f951;
$L__BB0_57:
	setp.ge.s32 	%p66, %r39, %r132;
	@%p66 bra 	$L__BB0_59;
	ld.shared.f32 	%f168, [_ZZ21marlin_gemm_int4_bf16E10smem_input+64];
	ld.shared.f32 	%f169, [%r11];
	fma.rn.f32 	%f170, %f168, %f169, 0f00000000;
	ld.shared.f32 	%f171, [_ZZ21marlin_gemm_int4_bf16E10smem_input+68];
	ld.shared.f32 	%f172, [%r11+64];
	fma.rn.f32 	%f173, %f171, %f172, %f170;
	ld.shared.f32 	%f174, [_ZZ21marlin_gemm_int4_bf16E10smem_input+72];
	ld.shared.f32 	%f175, [%r11+128];
	fma.rn.f32 	%f176, %f174, %f175, %f173;
	ld.shared.f32 	%f177, [_ZZ21marlin_gemm_int4_bf16E10smem_input+76];
	ld.shared.f32 	%f178, [%r11+192];
	fma.rn.f32 	%f179, %f177, %f178, %f176;
	ld.shared.f32 	%f180, [_ZZ21marlin_gemm_int4_bf16E10smem_input+80];
	ld.shared.f32 	%f181, [%r11+256];
	fma.rn.f32 	%f182, %f180, %f181, %f179;
	ld.shared.f32 	%f183, [_ZZ21marlin_gemm_int4_bf16E10smem_input+84];
	ld.shared.f32 	%f184, [%r11+320];
	fma.rn.f32 	%f185, %f183, %f184, %f182;
	ld.shared.f32 	%f186, [_ZZ21marlin_gemm_int4_bf16E10smem_input+88];
	ld.shared.f32 	%f187, [%r11+384];
	fma.rn.f32 	%f188, %f186, %f187, %f185;
	ld.shared.f32 	%f189, [_ZZ21marlin_gemm_int4_bf16E10smem_input+92];
	ld.shared.f32 	%f190, [%r11+448];
	fma.rn.f32 	%f191, %f189, %f190, %f188;
	ld.shared.f32 	%f192, [_ZZ21marlin_gemm_int4_bf16E10smem_input+96];
	ld.shared.f32 	%f193, [%r11+512];
	fma.rn.f32 	%f194, %f192, %f193, %f191;
	ld.shared.f32 	%f195, [_ZZ21marlin_gemm_int4_bf16E10smem_input+100];
	ld.shared.f32 	%f196, [%r11+576];
	fma.rn.f32 	%f197, %f195, %f196, %f194;
	ld.shared.f32 	%f198, [_ZZ21marlin_gemm_int4_bf16E10smem_input+104];
	ld.shared.f32 	%f199, [%r11+640];
	fma.rn.f32 	%f200, %f198, %f199, %f197;
	ld.shared.f32 	%f201, [_ZZ21marlin_gemm_int4_bf16E10smem_input+108];
	ld.shared.f32 	%f202, [%r11+704];
	fma.rn.f32 	%f203, %f201, %f202, %f200;
	ld.shared.f32 	%f204, [_ZZ21marlin_gemm_int4_bf16E10smem_input+112];
	ld.shared.f32 	%f205, [%r11+768];
	fma.rn.f32 	%f206, %f204, %f205, %f203;
	ld.shared.f32 	%f207, [_ZZ21marlin_gemm_int4_bf16E10smem_input+116];
	ld.shared.f32 	%f208, [%r11+832];
	fma.rn.f32 	%f209, %f207, %f208, %f206;
	ld.shared.f32 	%f210, [_ZZ21marlin_gemm_int4_bf16E10smem_input+120];
	ld.shared.f32 	%f211, [%r11+896];
	fma.rn.f32 	%f212, %f210, %f211, %f209;
	ld.shared.f32 	%f213, [_ZZ21marlin_gemm_int4_bf16E10smem_input+124];
	ld.shared.f32 	%f214, [%r11+960];
	fma.rn.f32 	%f215, %f213, %f214, %f212;
	add.f32 	%f950, %f215, %f950;
$L__BB0_59:
	add.s32 	%r336, %r2, 2;
	setp.ge.s32 	%p67, %r336, %r132;
	@%p67 bra 	$L__BB0_61;
	ld.shared.f32 	%f216, [_ZZ21marlin_gemm_int4_bf16E10smem_input+128];
	ld.shared.f32 	%f217, [%r11];
	fma.rn.f32 	%f218, %f216, %f217, 0f00000000;
	ld.shared.f32 	%f219, [_ZZ21marlin_gemm_int4_bf16E10smem_input+132];
	ld.shared.f32 	%f220, [%r11+64];
	fma.rn.f32 	%f221, %f219, %f220, %f218;
	ld.shared.f32 	%f222, [_ZZ21marlin_gemm_int4_bf16E10smem_input+136];
	ld.shared.f32 	%f223, [%r11+128];
	fma.rn.f32 	%f224, %f222, %f223, %f221;
	ld.shared.f32 	%f225, [_ZZ21marlin_gemm_int4_bf16E10smem_input+140];
	ld.shared.f32 	%f226, [%r11+192];
	fma.rn.f32 	%f227, %f225, %f226, %f224;
	ld.shared.f32 	%f228, [_ZZ21marlin_gemm_int4_bf16E10smem_input+144];
	ld.shared.f32 	%f229, [%r11+256];
	fma.rn.f32 	%f230, %f228, %f229, %f227;
	ld.shared.f32 	%f231, [_ZZ21marlin_gemm_int4_bf16E10smem_input+148];
	ld.shared.f32 	%f232, [%r11+320];
	fma.rn.f32 	%f233, %f231, %f232, %f230;
	ld.shared.f32 	%f234, [_ZZ21marlin_gemm_int4_bf16E10smem_input+152];
	ld.shared.f32 	%f235, [%r11+384];
	fma.rn.f32 	%f236, %f234, %f235, %f233;
	ld.shared.f32 	%f237, [_ZZ21marlin_gemm_int4_bf16E10smem_input+156];
	ld.shared.f32 	%f238, [%r11+448];
	fma.rn.f32 	%f239, %f237, %f238, %f236;
	ld.shared.f32 	%f240, [_ZZ21marlin_gemm_int4_bf16E10smem_input+160];
	ld.shared.f32 	%f241, [%r11+512];
	fma.rn.f32 	%f242, %f240, %f241, %f239;
	ld.shared.f32 	%f243, [_ZZ21marlin_gemm_int4_bf16E10smem_input+164];
	ld.shared.f32 	%f244, [%r11+576];
	fma.rn.f32 	%f245, %f243, %f244, %f242;
	ld.shared.f32 	%f246, [_ZZ21marlin_gemm_int4_bf16E10smem_input+168];
	ld.shared.f32 	%f247, [%r11+640];
	fma.rn.f32 	%f248, %f246, %f247, %f245;
	ld.shared.f32 	%f249, [_ZZ21marlin_gemm_int4_bf16E10smem_input+172];
	ld.shared.f32 	%f250, [%r11+704];
	fma.rn.f32 	%f251, %f249, %f250, %f248;
	ld.shared.f32 	%f252, [_ZZ21marlin_gemm_int4_bf16E10smem_input+176];
	ld.shared.f32 	%f253, [%r11+768];
	fma.rn.f32 	%f254, %f252, %f253, %f251;
	ld.shared.f32 	%f255, [_ZZ21marlin_gemm_int4_bf16E10smem_input+180];
	ld.shared.f32 	%f256, [%r11+832];
	fma.rn.f32 	%f257, %f255, %f256, %f254;
	ld.shared.f32 	%f258, [_ZZ21marlin_gemm_int4_bf16E10smem_input+184];
	ld.shared.f32 	%f259, [%r11+896];
	fma.rn.f32 	%f260, %f258, %f259, %f257;
	ld.shared.f32 	%f261, [_ZZ21marlin_gemm_int4_bf16E10smem_input+188];
	ld.shared.f32 	%f262, [%r11+960];
	fma.rn.f32 	%f263, %f261, %f262, %f260;
	add.f32 	%f949, %f263, %f949;
$L__BB0_61:
	add.s32 	%r337, %r2, 3;
	setp.ge.s32 	%p68, %r337, %r132;
	@%p68 bra 	$L__BB0_63;
	ld.shared.f32 	%f264, [_ZZ21marlin_gemm_int4_bf16E10smem_input+192];
	ld.shared.f32 	%f265, [%r11];
	fma.rn.f32 	%f266, %f264, %f265, 0f00000000;
	ld.shared.f32 	%f267, [_ZZ21marlin_gemm_int4_bf16E10smem_input+196];
	ld.shared.f32 	%f268, [%r11+64];
	fma.rn.f32 	%f269, %f267, %f268, %f266;
	ld.shared.f32 	%f270, [_ZZ21marlin_gemm_int4_bf16E10smem_input+200];
	ld.shared.f32 	%f271, [%r11+128];
	fma.rn.f32 	%f272, %f270, %f271, %f269;
	ld.shared.f32 	%f273, [_ZZ21marlin_gemm_int4_bf16E10smem_input+204];
	ld.shared.f32 	%f274, [%r11+192];
	fma.rn.f32 	%f275, %f273, %f274, %f272;
	ld.shared.f32 	%f276, [_ZZ21marlin_gemm_int4_bf16E10smem_input+208];
	ld.shared.f32 	%f277, [%r11+256];
	fma.rn.f32 	%f278, %f276, %f277, %f275;
	ld.shared.f32 	%f279, [_ZZ21marlin_gemm_int4_bf16E10smem_input+212];
	ld.shared.f32 	%f280, [%r11+320];
	fma.rn.f32 	%f281, %f279, %f280, %f278;
	ld.shared.f32 	%f282, [_ZZ21marlin_gemm_int4_bf16E10smem_input+216];
	ld.shared.f32 	%f283, [%r11+384];
	fma.rn.f32 	%f284, %f282, %f283, %f281;
	ld.shared.f32 	%f285, [_ZZ21marlin_gemm_int4_bf16E10smem_input+220];
	ld.shared.f32 	%f286, [%r11+448];
	fma.rn.f32 	%f287, %f285, %f286, %f284;
	ld.shared.f32 	%f288, [_ZZ21marlin_gemm_int4_bf16E10smem_input+224];
	ld.shared.f32 	%f289, [%r11+512];
	fma.rn.f32 	%f290, %f288, %f289, %f287;
	ld.shared.f32 	%f291, [_ZZ21marlin_gemm_int4_bf16E10smem_input+228];
	ld.shared.f32 	%f292, [%r11+576];
	fma.rn.f32 	%f293, %f291, %f292, %f290;
	ld.shared.f32 	%f294, [_ZZ21marlin_gemm_int4_bf16E10smem_input+232];
	ld.shared.f32 	%f295, [%r11+640];
	fma.rn.f32 	%f296, %f294, %f295, %f293;
	ld.shared.f32 	%f297, [_ZZ21marlin_gemm_int4_bf16E10smem_input+236];
	ld.shared.f32 	%f298, [%r11+704];
	fma.rn.f32 	%f299, %f297, %f298, %f296;
	ld.shared.f32 	%f300, [_ZZ21marlin_gemm_int4_bf16E10smem_input+240];
	ld.shared.f32 	%f301, [%r11+768];
	fma.rn.f32 	%f302, %f300, %f301, %f299;
	ld.shared.f32 	%f303, [_ZZ21marlin_gemm_int4_bf16E10smem_input+244];
	ld.shared.f32 	%f304, [%r11+832];
	fma.rn.f32 	%f305, %f303, %f304, %f302;
	ld.shared.f32 	%f306, [_ZZ21marlin_gemm_int4_bf16E10smem_input+248];
	ld.shared.f32 	%f307, [%r11+896];
	fma.rn.f32 	%f308, %f306, %f307, %f305;
	ld.shared.f32 	%f309, [_ZZ21marlin_gemm_int4_bf16E10smem_input+252];
	ld.shared.f32 	%f310, [%r11+960];
	fma.rn.f32 	%f311, %f309, %f310, %f308;
	add.f32 	%f948, %f311, %f948;
$L__BB0_63:
	add.s32 	%r338, %r2, 4;
	setp.ge.s32 	%p69, %r338, %r132;
	@%p69 bra 	$L__BB0_65;
	ld.shared.f32 	%f312, [_ZZ21marlin_gemm_int4_bf16E10smem_input+256];
	ld.shared.f32 	%f313, [%r11];
	fma.rn.f32 	%f314, %f312, %f313, 0f00000000;
	ld.shared.f32 	%f315, [_ZZ21marlin_gemm_int4_bf16E10smem_input+260];
	ld.shared.f32 	%f316, [%r11+64];
	fma.rn.f32 	%f317, %f315, %f316, %f314;
	ld.shared.f32 	%f318, [_ZZ21marlin_gemm_int4_bf16E10smem_input+264];
	ld.shared.f32 	%f319, [%r11+128];
	fma.rn.f32 	%f320, %f318, %f319, %f317;
	ld.shared.f32 	%f321, [_ZZ21marlin_gemm_int4_bf16E10smem_input+268];
	ld.shared.f32 	%f322, [%r11+192];
	fma.rn.f32 	%f323, %f321, %f322, %f320;
	ld.shared.f32 	%f324, [_ZZ21marlin_gemm_int4_bf16E10smem_input+272];
	ld.shared.f32 	%f325, [%r11+256];
	fma.rn.f32 	%f326, %f324, %f325, %f323;
	ld.shared.f32 	%f327, [_ZZ21marlin_gemm_int4_bf16E10smem_input+276];
	ld.shared.f32 	%f328, [%r11+320];
	fma.rn.f32 	%f329, %f327, %f328, %f326;
	ld.shared.f32 	%f330, [_ZZ21marlin_gemm_int4_bf16E10smem_input+280];
	ld.shared.f32 	%f331, [%r11+384];
	fma.rn.f32 	%f332, %f330, %f331, %f329;
	ld.shared.f32 	%f333, [_ZZ21marlin_gemm_int4_bf16E10smem_input+284];
	ld.shared.f32 	%f334, [%r11+448];
	fma.rn.f32 	%f335, %f333, %f334, %f332;
	ld.shared.f32 	%f336, [_ZZ21marlin_gemm_int4_bf16E10smem_input+288];
	ld.shared.f32 	%f337, [%r11+512];
	fma.rn.f32 	%f338, %f336, %f337, %f335;
	ld.shared.f32 	%f339, [_ZZ21marlin_gemm_int4_bf16E10smem_input+292];
	ld.shared.f32 	%f340, [%r11+576];
	fma.rn.f32 	%f341, %f339, %f340, %f338;
	ld.shared.f32 	%f342, [_ZZ21marlin_gemm_int4_bf16E10smem_input+296];
	ld.shared.f32 	%f343, [%r11+640];
	fma.rn.f32 	%f344, %f342, %f343, %f341;
	ld.shared.f32 	%f345, [_ZZ21marlin_gemm_int4_bf16E10smem_input+300];
	ld.shared.f32 	%f346, [%r11+704];
	fma.rn.f32 	%f347, %f345, %f346, %f344;
	ld.shared.f32 	%f348, [_ZZ21marlin_gemm_int4_bf16E10smem_input+304];
	ld.shared.f32 	%f349, [%r11+768];
	fma.rn.f32 	%f350, %f348, %f349, %f347;
	ld.shared.f32 	%f351, [_ZZ21marlin_gemm_int4_bf16E10smem_input+308];
	ld.shared.f32 	%f352, [%r11+832];
	fma.rn.f32 	%f353, %f351, %f352, %f350;
	ld.shared.f32 	%f354, [_ZZ21marlin_gemm_int4_bf16E10smem_input+312];
	ld.shared.f32 	%f355, [%r11+896];
	fma.rn.f32 	%f356, %f354, %f355, %f353;
	ld.shared.f32 	%f357, [_ZZ21marlin_gemm_int4_bf16E10smem_input+316];
	ld.shared.f32 	%f358, [%r11+960];
	fma.rn.f32 	%f359, %f357, %f358, %f356;
	add.f32 	%f947, %f359, %f947;
$L__BB0_65:
	add.s32 	%r339, %r2, 5;
	setp.ge.s32 	%p70, %r339, %r132;
	@%p70 bra 	$L__BB0_67;
	ld.shared.f32 	%f360, [_ZZ21marlin_gemm_int4_bf16E10smem_input+320];
	ld.shared.f32 	%f361, [%r11];
	fma.rn.f32 	%f362, %f360, %f361, 0f00000000;
	ld.shared.f32 	%f363, [_ZZ21marlin_gemm_int4_bf16E10smem_input+324];
	ld.shared.f32 	%f364, [%r11+64];
	fma.rn.f32 	%f365, %f363, %f364, %f362;
	ld.shared.f32 	%f366, [_ZZ21marlin_gemm_int4_bf16E10smem_input+328];
	ld.shared.f32 	%f367, [%r11+128];
	fma.rn.f32 	%f368, %f366, %f367, %f365;
	ld.shared.f32 	%f369, [_ZZ21marlin_gemm_int4_bf16E10smem_input+332];
	ld.shared.f32 	%f370, [%r11+192];
	fma.rn.f32 	%f371, %f369, %f370, %f368;
	ld.shared.f32 	%f372, [_ZZ21marlin_gemm_int4_bf16E10smem_input+336];
	ld.shared.f32 	%f373, [%r11+256];
	fma.rn.f32 	%f374, %f372, %f373, %f371;
	ld.shared.f32 	%f375, [_ZZ21marlin_gemm_int4_bf16E10smem_input+340];
	ld.shared.f32 	%f376, [%r11+320];
	fma.rn.f32 	%f377, %f375, %f376, %f374;
	ld.shared.f32 	%f378, [_ZZ21marlin_gemm_int4_bf16E10smem_input+344];
	ld.shared.f32 	%f379, [%r11+384];
	fma.rn.f32 	%f380, %f378, %f379, %f377;
	ld.shared.f32 	%f381, [_ZZ21marlin_gemm_int4_bf16E10smem_input+348];
	ld.shared.f32 	%f382, [%r11+448];
	fma.rn.f32 	%f383, %f381, %f382, %f380;
	ld.shared.f32 	%f384, [_ZZ21marlin_gemm_int4_bf16E10smem_input+352];
	ld.shared.f32 	%f385, [%r11+512];
	fma.rn.f32 	%f386, %f384, %f385, %f383;
	ld.shared.f32 	%f387, [_ZZ21marlin_gemm_int4_bf16E10smem_input+356];
	ld.shared.f32 	%f388, [%r11+576];
	fma.rn.f32 	%f389, %f387, %f388, %f386;
	ld.shared.f32 	%f390, [_ZZ21marlin_gemm_int4_bf16E10smem_input+360];
	ld.shared.f32 	%f391, [%r11+640];
	fma.rn.f32 	%f392, %f390, %f391, %f389;
	ld.shared.f32 	%f393, [_ZZ21marlin_gemm_int4_bf16E10smem_input+364];
	ld.shared.f32 	%f394, [%r11+704];
	fma.rn.f32 	%f395, %f393, %f394, %f392;
	ld.shared.f32 	%f396, [_ZZ21marlin_gemm_int4_bf16E10smem_input+368];
	ld.shared.f32 	%f397, [%r11+768];
	fma.rn.f32 	%f398, %f396, %f397, %f395;
	ld.shared.f32 	%f399, [_ZZ21marlin_gemm_int4_bf16E10smem_input+372];
	ld.shared.f32 	%f400, [%r11+832];
	fma.rn.f32 	%f401, %f399, %f400, %f398;
	ld.shared.f32 	%f402, [_ZZ21marlin_gemm_int4_bf16E10smem_input+376];
	ld.shared.f32 	%f403, [%r11+896];
	fma.rn.f32 	%f404, %f402, %f403, %f401;
	ld.shared.f32 	%f405, [_ZZ21marlin_gemm_int4_bf16E10smem_input+380];
	ld.shared.f32 	%f406, [%r11+960];
	fma.rn.f32 	%f407, %f405, %f406, %f404;
	add.f32 	%f946, %f407, %f946;
$L__BB0_67:
	add.s32 	%r340, %r2, 6;
	setp.ge.s32 	%p71, %r340, %r132;
	@%p71 bra 	$L__BB0_69;
	ld.shared.f32 	%f408, [_ZZ21marlin_gemm_int4_bf16E10smem_input+384];
	ld.shared.f32 	%f409, [%r11];
	fma.rn.f32 	%f410, %f408, %f409, 0f00000000;
	ld.shared.f32 	%f411, [_ZZ21marlin_gemm_int4_bf16E10smem_input+388];
	ld.shared.f32 	%f412, [%r11+64];
	fma.rn.f32 	%f413, %f411, %f412, %f410;
	ld.shared.f32 	%f414, [_ZZ21marlin_gemm_int4_bf16E10smem_input+392];
	ld.shared.f32 	%f415, [%r11+128];
	fma.rn.f32 	%f416, %f414, %f415, %f413;
	ld.shared.f32 	%f417, [_ZZ21marlin_gemm_int4_bf16E10smem_input+396];
	ld.shared.f32 	%f418, [%r11+192];
	fma.rn.f32 	%f419, %f417, %f418, %f416;
	ld.shared.f32 	%f420, [_ZZ21marlin_gemm_int4_bf16E10smem_input+400];
	ld.shared.f32 	%f421, [%r11+256];
	fma.rn.f32 	%f422, %f420, %f421, %f419;
	ld.shared.f32 	%f423, [_ZZ21marlin_gemm_int4_bf16E10smem_input+404];
	ld.shared.f32 	%f424, [%r11+320];
	fma.rn.f32 	%f425, %f423, %f424, %f422;
	ld.shared.f32 	%f426, [_ZZ21marlin_gemm_int4_bf16E10smem_input+408];
	ld.shared.f32 	%f427, [%r11+384];
	fma.rn.f32 	%f428, %f426, %f427, %f425;
	ld.shared.f32 	%f429, [_ZZ21marlin_gemm_int4_bf16E10smem_input+412];
	ld.shared.f32 	%f430, [%r11+448];
	fma.rn.f32 	%f431, %f429, %f430, %f428;
	ld.shared.f32 	%f432, [_ZZ21marlin_gemm_int4_bf16E10smem_input+416];
	ld.shared.f32 	%f433, [%r11+512];
	fma.rn.f32 	%f434, %f432, %f433, %f431;
	ld.shared.f32 	%f435, [_ZZ21marlin_gemm_int4_bf16E10smem_input+420];
	ld.shared.f32 	%f436, [%r11+576];
	fma.rn.f32 	%f437, %f435, %f436, %f434;
	ld.shared.f32 	%f438, [_ZZ21marlin_gemm_int4_bf16E10smem_input+424];
	ld.shared.f32 	%f439, [%r11+640];
	fma.rn.f32 	%f440, %f438, %f439, %f437;
	ld.shared.f32 	%f441, [_ZZ21marlin_gemm_int4_bf16E10smem_input+428];
	ld.shared.f32 	%f442, [%r11+704];
	fma.rn.f32 	%f443, %f441, %f442, %f440;
	ld.shared.f32 	%f444, [_ZZ21marlin_gemm_int4_bf16E10smem_input+432];
	ld.shared.f32 	%f445, [%r11+768];
	fma.rn.f32 	%f446, %f444, %f445, %f443;
	ld.shared.f32 	%f447, [_ZZ21marlin_gemm_int4_bf16E10smem_input+436];
	ld.shared.f32 	%f448, [%r11+832];
	fma.rn.f32 	%f449, %f447, %f448, %f446;
	ld.shared.f32 	%f450, [_ZZ21marlin_gemm_int4_bf16E10smem_input+440];
	ld.shared.f32 	%f451, [%r11+896];
	fma.rn.f32 	%f452, %f450, %f451, %f449;
	ld.shared.f32 	%f453, [_ZZ21marlin_gemm_int4_bf16E10smem_input+444];
	ld.shared.f32 	%f454, [%r11+960];
	fma.rn.f32 	%f455, %f453, %f454, %f452;
	add.f32 	%f945, %f455, %f945;
$L__BB0_69:
	add.s32 	%r341, %r2, 7;
	setp.ge.s32 	%p72, %r341, %r132;
	@%p72 bra 	$L__BB0_71;
	ld.shared.f32 	%f456, [_ZZ21marlin_gemm_int4_bf16E10smem_input+448];
	ld.shared.f32 	%f457, [%r11];
	fma.rn.f32 	%f458, %f456, %f457, 0f00000000;
	ld.shared.f32 	%f459, [_ZZ21marlin_gemm_int4_bf16E10smem_input+452];
	ld.shared.f32 	%f460, [%r11+64];
	fma.rn.f32 	%f461, %f459, %f460, %f458;
	ld.shared.f32 	%f462, [_ZZ21marlin_gemm_int4_bf16E10smem_input+456];
	ld.shared.f32 	%f463, [%r11+128];
	fma.rn.f32 	%f464, %f462, %f463, %f461;
	ld.shared.f32 	%f465, [_ZZ21marlin_gemm_int4_bf16E10smem_input+460];
	ld.shared.f32 	%f466, [%r11+192];
	fma.rn.f32 	%f467, %f465, %f466, %f464;
	ld.shared.f32 	%f468, [_ZZ21marlin_gemm_int4_bf16E10smem_input+464];
	ld.shared.f32 	%f469, [%r11+256];
	fma.rn.f32 	%f470, %f468, %f469, %f467;
	ld.shared.f32 	%f471, [_ZZ21marlin_gemm_int4_bf16E10smem_input+468];
	ld.shared.f32 	%f472, [%r11+320];
	fma.rn.f32 	%f473, %f471, %f472, %f470;
	ld.shared.f32 	%f474, [_ZZ21marlin_gemm_int4_bf16E10smem_input+472];
	ld.shared.f32 	%f475, [%r11+384];
	fma.rn.f32 	%f476, %f474, %f475, %f473;
	ld.shared.f32 	%f477, [_ZZ21marlin_gemm_int4_bf16E10smem_input+476];
	ld.shared.f32 	%f478, [%r11+448];
	fma.rn.f32 	%f479, %f477, %f478, %f476;
	ld.shared.f32 	%f480, [_ZZ21marlin_gemm_int4_bf16E10smem_input+480];
	ld.shared.f32 	%f481, [%r11+512];
	fma.rn.f32 	%f482, %f480, %f481, %f479;
	ld.shared.f32 	%f483, [_ZZ21marlin_gemm_int4_bf16E10smem_input+484];
	ld.shared.f32 	%f484, [%r11+576];
	fma.rn.f32 	%f485, %f483, %f484, %f482;
	ld.shared.f32 	%f486, [_ZZ21marlin_gemm_int4_bf16E10smem_input+488];
	ld.shared.f32 	%f487, [%r11+640];
	fma.rn.f32 	%f488, %f486, %f487, %f485;
	ld.shared.f32 	%f489, [_ZZ21marlin_gemm_int4_bf16E10smem_input+492];
	ld.shared.f32 	%f490, [%r11+704];
	fma.rn.f32 	%f491, %f489, %f490, %f488;
	ld.shared.f32 	%f492, [_ZZ21marlin_gemm_int4_bf16E10smem_input+496];
	ld.shared.f32 	%f493, [%r11+768];
	fma.rn.f32 	%f494, %f492, %f493, %f491;
	ld.shared.f32 	%f495, [_ZZ21marlin_gemm_int4_bf16E10smem_input+500];
	ld.shared.f32 	%f496, [%r11+832];
	fma.rn.f32 	%f497, %f495, %f496, %f494;
	ld.shared.f32 	%f498, [_ZZ21marlin_gemm_int4_bf16E10smem_input+504];
	ld.shared.f32 	%f499, [%r11+896];
	fma.rn.f32 	%f500, %f498, %f499, %f497;
	ld.shared.f32 	%f501, [_ZZ21marlin_gemm_int4_bf16E10smem_input+508];
	ld.shared.f32 	%f502, [%r11+960];
	fma.rn.f32 	%f503, %f501, %f502, %f500;
	add.f32 	%f944, %f503, %f944;
$L__BB0_71:
	add.s32 	%r342, %r2, 8;
	setp.ge.s32 	%p73, %r342, %r132;
	@%p73 bra 	$L__BB0_73;
	ld.shared.f32 	%f504, [_ZZ21marlin_gemm_int4_bf16E10smem_input+512];
	ld.shared.f32 	%f505, [%r11];
	fma.rn.f32 	%f506, %f504, %f505, 0f00000000;
	ld.shared.f32 	%f507, [_ZZ21marlin_gemm_int4_bf16E10smem_input+516];
	ld.shared.f32 	%f508, [%r11+64];
	fma.rn.f32 	%f509, %f507, %f508, %f506;
	ld.shared.f32 	%f510, [_ZZ21marlin_gemm_int4_bf16E10smem_input+520];
	ld.shared.f32 	%f511, [%r11+128];
	fma.rn.f32 	%f512, %f510, %f511, %f509;
	ld.shared.f32 	%f513, [_ZZ21marlin_gemm_int4_bf16E10smem_input+524];
	ld.shared.f32 	%f514, [%r11+192];
	fma.rn.f32 	%f515, %f513, %f514, %f512;
	ld.shared.f32 	%f516, [_ZZ21marlin_gemm_int4_bf16E10smem_input+528];
	ld.shared.f32 	%f517, [%r11+256];
	fma.rn.f32 	%f518, %f516, %f517, %f515;
	ld.shared.f32 	%f519, [_ZZ21marlin_gemm_int4_bf16E10smem_input+532];
	ld.shared.f32 	%f520, [%r11+320];
	fma.rn.f32 	%f521, %f519, %f520, %f518;
	ld.shared.f32 	%f522, [_ZZ21marlin_gemm_int4_bf16E10smem_input+536];
	ld.shared.f32 	%f523, [%r11+384];
	fma.rn.f32 	%f524, %f522, %f523, %f521;
	ld.shared.f32 	%f525, [_ZZ21marlin_gemm_int4_bf16E10smem_input+540];
	ld.shared.f32 	%f526, [%r11+448];
	fma.rn.f32 	%f527, %f525, %f526, %f524;
	ld.shared.f32 	%f528, [_ZZ21marlin_gemm_int4_bf16E10smem_input+544];
	ld.shared.f32 	%f529, [%r11+512];
	fma.rn.f32 	%f530, %f528, %f529, %f527;
	ld.shared.f32 	%f531, [_ZZ21marlin_gemm_int4_bf16E10smem_input+548];
	ld.shared.f32 	%f532, [%r11+576];
	fma.rn.f32 	%f533, %f531, %f532, %f530;
	ld.shared.f32 	%f534, [_ZZ21marlin_gemm_int4_bf16E10smem_input+552];
	ld.shared.f32 	%f535, [%r11+640];
	fma.rn.f32 	%f536, %f534, %f535, %f533;
	ld.shared.f32 	%f537, [_ZZ21marlin_gemm_int4_bf16E10smem_input+556];
	ld.shared.f32 	%f538, [%r11+704];
	fma.rn.f32 	%f539, %f537, %f538, %f536;
	ld.shared.f32 	%f540, [_ZZ21marlin_gemm_int4_bf16E10smem_input+560];
	ld.shared.f32 	%f541, [%r11+768];
	fma.rn.f32 	%f542, %f540, %f541, %f539;
	ld.shared.f32 	%f543, [_ZZ21marlin_gemm_int4_bf16E10smem_input+564];
	ld.shared.f32 	%f544, [%r11+832];
	fma.rn.f32 	%f545, %f543, %f544, %f542;
	ld.shared.f32 	%f546, [_ZZ21marlin_gemm_int4_bf16E10smem_input+568];
	ld.shared.f32 	%f547, [%r11+896];
	fma.rn.f32 	%f548, %f546, %f547, %f545;
	ld.shared.f32 	%f549, [_ZZ21marlin_gemm_int4_bf16E10smem_input+572];
	ld.shared.f32 	%f550, [%r11+960];
	fma.rn.f32 	%f551, %f549, %f550, %f548;
	add.f32 	%f943, %f551, %f943;
$L__BB0_73:
	add.s32 	%r343, %r2, 9;
	setp.ge.s32 	%p74, %r343, %r132;
	@%p74 bra 	$L__BB0_75;
	ld.shared.f32 	%f552, [_ZZ21marlin_gemm_int4_bf16E10smem_input+576];
	ld.shared.f32 	%f553, [%r11];
	fma.rn.f32 	%f554, %f552, %f553, 0f00000000;
	ld.shared.f32 	%f555, [_ZZ21marlin_gemm_int4_bf16E10smem_input+580];
	ld.shared.f32 	%f556, [%r11+64];
	fma.rn.f32 	%f557, %f555, %f556, %f554;
	ld.shared.f32 	%f558, [_ZZ21marlin_gemm_int4_bf16E10smem_input+584];
	ld.shared.f32 	%f559, [%r11+128];
	fma.rn.f32 	%f560, %f558, %f559, %f557;
	ld.shared.f32 	%f561, [_ZZ21marlin_gemm_int4_bf16E10smem_input+588];
	ld.shared.f32 	%f562, [%r11+192];
	fma.rn.f32 	%f563, %f561, %f562, %f560;
	ld.shared.f32 	%f564, [_ZZ21marlin_gemm_int4_bf16E10smem_input+592];
	ld.shared.f32 	%f565, [%r11+256];
	fma.rn.f32 	%f566, %f564, %f565, %f563;
	ld.shared.f32 	%f567, [_ZZ21marlin_gemm_int4_bf16E10smem_input+596];
	ld.shared.f32 	%f568, [%r11+320];
	fma.rn.f32 	%f569, %f567, %f568, %f566;
	ld.shared.f32 	%f570, [_ZZ21marlin_gemm_int4_bf16E10smem_input+600];
	ld.shared.f32 	%f571, [%r11+384];
	fma.rn.f32 	%f572, %f570, %f571, %f569;
	ld.shared.f32 	%f573, [_ZZ21marlin_gemm_int4_bf16E10smem_input+604];
	ld.shared.f32 	%f574, [%r11+448];
	fma.rn.f32 	%f575, %f573, %f574, %f572;
	ld.shared.f32 	%f576, [_ZZ21marlin_gemm_int4_bf16E10smem_input+608];
	ld.shared.f32 	%f577, [%r11+512];
	fma.rn.f32 	%f578, %f576, %f577, %f575;
	ld.shared.f32 	%f579, [_ZZ21marlin_gemm_int4_bf16E10smem_input+612];
	ld.shared.f32 	%f580, [%r11+576];
	fma.rn.f32 	%f581, %f579, %f580, %f578;
	ld.shared.f32 	%f582, [_ZZ21marlin_gemm_int4_bf16E10smem_input+616];
	ld.shared.f32 	%f583, [%r11+640];
	fma.rn.f32 	%f584, %f582, %f583, %f581;
	ld.shared.f32 	%f585, [_ZZ21marlin_gemm_int4_bf16E10smem_input+620];
	ld.shared.f32 	%f586, [%r11+704];
	fma.rn.f32 	%f587, %f585, %f586, %f584;
	ld.shared.f32 	%f588, [_ZZ21marlin_gemm_int4_bf16E10smem_input+624];
	ld.shared.f32 	%f589, [%r11+768];
	fma.rn.f32 	%f590, %f588, %f589, %f587;
	ld.shared.f32 	%f591, [_ZZ21marlin_gemm_int4_bf16E10smem_input+628];
	ld.shared.f32 	%f592, [%r11+832];
	fma.rn.f32 	%f593, %f591, %f592, %f590;
	ld.shared.f32 	%f594, [_ZZ21marlin_gemm_int4_bf16E10smem_input+632];
	ld.shared.f32 	%f595, [%r11+896];
	fma.rn.f32 	%f596, %f594, %f595, %f593;
	ld.shared.f32 	%f597, [_ZZ21marlin_gemm_int4_bf16E10smem_input+636];
	ld.shared.f32 	%f598, [%r11+960];
	fma.rn.f32 	%f599, %f597, %f598, %f596;
	add.f32 	%f942, %f599, %f942;
$L__BB0_75:
	add.s32 	%r344, %r2, 10;
	setp.ge.s32 	%p75, %r344, %r132;
	@%p75 bra 	$L__BB0_77;
	ld.shared.f32 	%f600, [_ZZ21marlin_gemm_int4_bf16E10smem_input+640];
	ld.shared.f32 	%f601, [%r11];
	fma.rn.f32 	%f602, %f600, %f601, 0f00000000;
	ld.shared.f32 	%f603, [_ZZ21marlin_gemm_int4_bf16E10smem_input+644];
	ld.shared.f32 	%f604, [%r11+64];
	fma.rn.f32 	%f605, %f603, %f604, %f602;
	ld.shared.f32 	%f606, [_ZZ21marlin_gemm_int4_bf16E10smem_input+648];
	ld.shared.f32 	%f607, [%r11+128];
	fma.rn.f32 	%f608, %f606, %f607, %f605;
	ld.shared.f32 	%f609, [_ZZ21marlin_gemm_int4_bf16E10smem_input+652];
	ld.shared.f32 	%f610, [%r11+192];
	fma.rn.f32 	%f611, %f609, %f610, %f608;
	ld.shared.f32 	%f612, [_ZZ21marlin_gemm_int4_bf16E10smem_input+656];
	ld.shared.f32 	%f613, [%r11+256];
	fma.rn.f32 	%f614, %f612, %f613, %f611;
	ld.shared.f32 	%f615, [_ZZ21marlin_gemm_int4_bf16E10smem_input+660];
	ld.shared.f32 	%f616, [%r11+320];
	fma.rn.f32 	%f617, %f615, %f616, %f614;
	ld.shared.f32 	%f618, [_ZZ21marlin_gemm_int4_bf16E10smem_input+664];
	ld.shared.f32 	%f619, [%r11+384];
	fma.rn.f32 	%f620, %f618, %f619, %f617;
	ld.shared.f32 	%f621, [_ZZ21marlin_gemm_int4_bf16E10smem_input+668];
	ld.shared.f32 	%f622, [%r11+448];
	fma.rn.f32 	%f623, %f621, %f622, %f620;
	ld.shared.f32 	%f624, [_ZZ21marlin_gemm_int4_bf16E10smem_input+672];
	ld.shared.f32 	%f625, [%r11+512];
	fma.rn.f32 	%f626, %f624, %f625, %f623;
	ld.shared.f32 	%f627, [_ZZ21marlin_gemm_int4_bf16E10smem_input+676];
	ld.shared.f32 	%f628, [%r11+576];
	fma.rn.f32 	%f629, %f627, %f628, %f626;
	ld.shared.f32 	%f630, [_ZZ21marlin_gemm_int4_bf16E10smem_input+680];
	ld.shared.f32 	%f631, [%r11+640];
	fma.rn.f32 	%f632, %f630, %f631, %f629;
	ld.shared.f32 	%f633, [_ZZ21marlin_gemm_int4_bf16E10smem_input+684];
	ld.shared.f32 	%f634, [%r11+704];
	fma.rn.f32 	%f635, %f633, %f634, %f632;
	ld.shared.f32 	%f636, [_ZZ21marlin_gemm_int4_bf16E10smem_input+688];
	ld.shared.f32 	%f637, [%r11+768];
	fma.rn.f32 	%f638, %f636, %f637, %f635;
	ld.shared.f32 	%f639, [_ZZ21marlin_gemm_int4_bf16E10smem_input+692];
	ld.shared.f32 	%f640, [%r11+832];
	fma.rn.f32 	%f641, %f639, %f640, %f638;
	ld.shared.f32 	%f642, [_ZZ21marlin_gemm_int4_bf16E10smem_input+696];
	ld.shared.f32 	%f643, [%r11+896];
	fma.rn.f32 	%f644, %f642, %f643, %f641;
	ld.shared.f32 	%f645, [_ZZ21marlin_gemm_int4_bf16E10smem_input+700];
	ld.shared.f32 	%f646, [%r11+960];
	fma.rn.f32 	%f647, %f645, %f646, %f644;
	add.f32 	%f941, %f647, %f941;
$L__BB0_77:
	add.s32 	%r345, %r2, 11;
	setp.ge.s32 	%p76, %r345, %r132;
	@%p76 bra 	$L__BB0_79;
	ld.shared.f32 	%f648, [_ZZ21marlin_gemm_int4_bf16E10smem_input+704];
	ld.shared.f32 	%f649, [%r11];
	fma.rn.f32 	%f650, %f648, %f649, 0f00000000;
	ld.shared.f32 	%f651, [_ZZ21marlin_gemm_int4_bf16E10smem_input+708];
	ld.shared.f32 	%f652, [%r11+64];
	fma.rn.f32 	%f653, %f651, %f652, %f650;
	ld.shared.f32 	%f654, [_ZZ21marlin_gemm_int4_bf16E10smem_input+712];
	ld.shared.f32 	%f655, [%r11+128];
	fma.rn.f32 	%f656, %f654, %f655, %f653;
	ld.shared.f32 	%f657, [_ZZ21marlin_gemm_int4_bf16E10smem_input+716];
	ld.shared.f32 	%f658, [%r11+192];
	fma.rn.f32 	%f659, %f657, %f658, %f656;
	ld.shared.f32 	%f660, [_ZZ21marlin_gemm_int4_bf16E10smem_input+720];
	ld.shared.f32 	%f661, [%r11+256];
	fma.rn.f32 	%f662, %f660, %f661, %f659;
	ld.shared.f32 	%f663, [_ZZ21marlin_gemm_int4_bf16E10smem_input+724];
	ld.shared.f32 	%f664, [%r11+320];
	fma.rn.f32 	%f665, %f663, %f664, %f662;
	ld.shared.f32 	%f666, [_ZZ21marlin_gemm_int4_bf16E10smem_input+728];
	ld.shared.f32 	%f667, [%r11+384];
	fma.rn.f32 	%f668, %f666, %f667, %f665;
	ld.shared.f32 	%f669, [_ZZ21marlin_gemm_int4_bf16E10smem_input+732];
	ld.shared.f32 	%f670, [%r11+448];
	fma.rn.f32 	%f671, %f669, %f670, %f668;
	ld.shared.f32 	%f672, [_ZZ21marlin_gemm_int4_bf16E10smem_input+736];
	ld.shared.f32 	%f673, [%r11+512];
	fma.rn.f32 	%f674, %f672, %f673, %f671;
	ld.shared.f32 	%f675, [_ZZ21marlin_gemm_int4_bf16E10smem_input+740];
	ld.shared.f32 	%f676, [%r11+576];
	fma.rn.f32 	%f677, %f675, %f676, %f674;
	ld.shared.f32 	%f678, [_ZZ21marlin_gemm_int4_bf16E10smem_input+744];
	ld.shared.f32 	%f679, [%r11+640];
	fma.rn.f32 	%f680, %f678, %f679, %f677;
	ld.shared.f32 	%f681, [_ZZ21marlin_gemm_int4_bf16E10smem_input+748];
	ld.shared.f32 	%f682, [%r11+704];
	fma.rn.f32 	%f683, %f681, %f682, %f680;
	ld.shared.f32 	%f684, [_ZZ21marlin_gemm_int4_bf16E10smem_input+752];
	ld.shared.f32 	%f685, [%r11+768];
	fma.rn.f32 	%f686, %f684, %f685, %f683;
	ld.shared.f32 	%f687, [_ZZ21marlin_gemm_int4_bf16E10smem_input+756];
	ld.shared.f32 	%f688, [%r11+832];
	fma.rn.f32 	%f689, %f687, %f688, %f686;
	ld.shared.f32 	%f690, [_ZZ21marlin_gemm_int4_bf16E10smem_input+760];
	ld.shared.f32 	%f691, [%r11+896];
	fma.rn.f32 	%f692, %f690, %f691, %f689;
	ld.shared.f32 	%f693, [_ZZ21marlin_gemm_int4_bf16E10smem_input+764];
	ld.shared.f32 	%f694, [%r11+960];
	fma.rn.f32 	%f695, %f693, %f694, %f692;
	add.f32 	%f940, %f695, %f940;
$L__BB0_79:
	add.s32 	%r346, %r2, 12;
	setp.ge.s32 	%p77, %r346, %r132;
	@%p77 bra 	$L__BB0_81;
	ld.shared.f32 	%f696, [_ZZ21marlin_gemm_int4_bf16E10smem_input+768];
	ld.shared.f32 	%f697, [%r11];
	fma.rn.f32 	%f698, %f696, %f697, 0f00000000;
	ld.shared.f32 	%f699, [_ZZ21marlin_gemm_int4_bf16E10smem_input+772];
	ld.shared.f32 	%f700, [%r11+64];
	fma.rn.f32 	%f701, %f699, %f700, %f698;
	ld.shared.f32 	%f702, [_ZZ21marlin_gemm_int4_bf16E10smem_input+776];
	ld.shared.f32 	%f703, [%r11+128];
	fma.rn.f32 	%f704, %f702, %f703, %f701;
	ld.shared.f32 	%f705, [_ZZ21marlin_gemm_int4_bf16E10smem_input+780];
	ld.shared.f32 	%f706, [%r11+192];
	fma.rn.f32 	%f707, %f705, %f706, %f704;
	ld.shared.f32 	%f708, [_ZZ21marlin_gemm_int4_bf16E10smem_input+784];
	ld.shared.f32 	%f709, [%r11+256];
	fma.rn.f32 	%f710, %f708, %f709, %f707;
	ld.shared.f32 	%f711, [_ZZ21marlin_gemm_int4_bf16E10smem_input+788];
	ld.shared.f32 	%f712, [%r11+320];
	fma.rn.f32 	%f713, %f711, %f712, %f710;
	ld.shared.f32 	%f714, [_ZZ21marlin_gemm_int4_bf16E10smem_input+792];
	ld.shared.f32 	%f715, [%r11+384];
	fma.rn.f32 	%f716, %f714, %f715, %f713;
	ld.shared.f32 	%f717, [_ZZ21marlin_gemm_int4_bf16E10smem_input+796];
	ld.shared.f32 	%f718, [%r11+448];
	fma.rn.f32 	%f719, %f717, %f718, %f716;
	ld.shared.f32 	%f720, [_ZZ21marlin_gemm_int4_bf16E10smem_input+800];
	ld.shared.f32 	%f721, [%r11+512];
	fma.rn.f32 	%f722, %f720, %f721, %f719;
	ld.shared.f32 	%f723, [_ZZ21marlin_gemm_int4_bf16E10smem_input+804];
	ld.shared.f32 	%f724, [%r11+576];
	fma.rn.f32 	%f725, %f723, %f724, %f722;
	ld.shared.f32 	%f726, [_ZZ21marlin_gemm_int4_bf16E10smem_input+808];
	ld.shared.f32 	%f727, [%r11+640];
	fma.rn.f32 	%f728, %f726, %f727, %f725;
	ld.shared.f32 	%f729, [_ZZ21marlin_gemm_int4_bf16E10smem_input+812];
	ld.shared.f32 	%f730, [%r11+704];
	fma.rn.f32 	%f731, %f729, %f730, %f728;
	ld.shared.f32 	%f732, [_ZZ21marlin_gemm_int4_bf16E10smem_input+816];
	ld.shared.f32 	%f733, [%r11+768];
	fma.rn.f32 	%f734, %f732, %f733, %f731;
	ld.shared.f32 	%f735, [_ZZ21marlin_gemm_int4_bf16E10smem_input+820];
	ld.shared.f32 	%f736, [%r11+832];
	fma.rn.f32 	%f737, %f735, %f736, %f734;
	ld.shared.f32 	%f738, [_ZZ21marlin_gemm_int4_bf16E10smem_input+824];
	ld.shared.f32 	%f739, [%r11+896];
	fma.rn.f32 	%f740, %f738, %f739, %f737;
	ld.shared.f32 	%f741, [_ZZ21marlin_gemm_int4_bf16E10smem_input+828];
	ld.shared.f32 	%f742, [%r11+960];
	fma.rn.f32 	%f743, %f741, %f742, %f740;
	add.f32 	%f939, %f743, %f939;
$L__BB0_81:
	add.s32 	%r347, %r2, 13;
	setp.ge.s32 	%p78, %r347, %r132;
	@%p78 bra 	$L__BB0_83;
	ld.shared.f32 	%f744, [_ZZ21marlin_gemm_int4_bf16E10smem_input+832];
	ld.shared.f32 	%f745, [%r11];
	fma.rn.f32 	%f746, %f744, %f745, 0f00000000;
	ld.shared.f32 	%f747, [_ZZ21marlin_gemm_int4_bf16E10smem_input+836];
	ld.shared.f32 	%f748, [%r11+64];
	fma.rn.f32 	%f749, %f747, %f748, %f746;
	ld.shared.f32 	%f750, [_ZZ21marlin_gemm_int4_bf16E10smem_input+840];
	ld.shared.f32 	%f751, [%r11+128];
	fma.rn.f32 	%f752, %f750, %f751, %f749;
	ld.shared.f32 	%f753, [_ZZ21marlin_gemm_int4_bf16E10smem_input+844];
	ld.shared.f32 	%f754, [%r11+192];
	fma.rn.f32 	%f755, %f753, %f754, %f752;
	ld.shared.f32 	%f756, [_ZZ21marlin_gemm_int4_bf16E10smem_input+848];
	ld.shared.f32 	%f757, [%r11+256];
	fma.rn.f32 	%f758, %f756, %f757, %f755;
	ld.shared.f32 	%f759, [_ZZ21marlin_gemm_int4_bf16E10smem_input+852];
	ld.shared.f32 	%f760, [%r11+320];
	fma.rn.f32 	%f761, %f759, %f760, %f758;
	ld.shared.f32 	%f762, [_ZZ21marlin_gemm_int4_bf16E10smem_input+856];
	ld.shared.f32 	%f763, [%r11+384];
	fma.rn.f32 	%f764, %f762, %f763, %f761;
	ld.shared.f32 	%f765, [_ZZ21marlin_gemm_int4_bf16E10smem_input+860];
	ld.shared.f32 	%f766, [%r11+448];
	fma.rn.f32 	%f767, %f765, %f766, %f764;
	ld.shared.f32 	%f768, [_ZZ21marlin_gemm_int4_bf16E10smem_input+864];
	ld.shared.f32 	%f769, [%r11+512];
	fma.rn.f32 	%f770, %f768, %f769, %f767;
	ld.shared.f32 	%f771, [_ZZ21marlin_gemm_int4_bf16E10smem_input+868];
	ld.shared.f32 	%f772, [%r11+576];
	fma.rn.f32 	%f773, %f771, %f772, %f770;
	ld.shared.f32 	%f774, [_ZZ21marlin_gemm_int4_bf16E10smem_input+872];
	ld.shared.f32 	%f775, [%r11+640];
	fma.rn.f32 	%f776, %f774, %f775, %f773;
	ld.shared.f32 	%f777, [_ZZ21marlin_gemm_int4_bf16E10smem_input+876];
	ld.shared.f32 	%f778, [%r11+704];
	fma.rn.f32 	%f779, %f777, %f778, %f776;
	ld.shared.f32 	%f780, [_ZZ21marlin_gemm_int4_bf16E10smem_input+880];
	ld.shared.f32 	%f781, [%r11+768];
	fma.rn.f32 	%f782, %f780, %f781, %f779;
	ld.shared.f32 	%f783, [_ZZ21marlin_gemm_int4_bf16E10smem_input+884];
	ld.shared.f32 	%f784, [%r11+832];
	fma.rn.f32 	%f785, %f783, %f784, %f782;
	ld.shared.f32 	%f786, [_ZZ21marlin_gemm_int4_bf16E10smem_input+888];
	ld.shared.f32 	%f787, [%r11+896];
	fma.rn.f32 	%f788, %f786, %f787, %f785;
	ld.shared.f32 	%f789, [_ZZ21marlin_gemm_int4_bf16E10smem_input+892];
	ld.shared.f32 	%f790, [%r11+960];
	fma.rn.f32 	%f791, %f789, %f790, %f788;
	add.f32 	%f938, %f791, %f938;
$L__BB0_83:
	add.s32 	%r348, %r2, 14;
	setp.ge.s32 	%p79, %r348, %r132;
	@%p79 bra 	$L__BB0_85;
	ld.shared.f32 	%f792, [_ZZ21marlin_gemm_int4_bf16E10smem_input+896];
	ld.shared.f32 	%f793, [%r11];
	fma.rn.f32 	%f794, %f792, %f793, 0f00000000;
	ld.shared.f32 	%f795, [_ZZ21marlin_gemm_int4_bf16E10smem_input+900];
	ld.shared.f32 	%f796, [%r11+64];
	fma.rn.f32 	%f797, %f795, %f796, %f794;
	ld.shared.f32 	%f798, [_ZZ21marlin_gemm_int4_bf16E10smem_input+904];
	ld.shared.f32 	%f799, [%r11+128];
	fma.rn.f32 	%f800, %f798, %f799, %f797;
	ld.shared.f32 	%f801, [_ZZ21marlin_gemm_int4_bf16E10smem_input+908];
	ld.shared.f32 	%f802, [%r11+192];
	fma.rn.f32 	%f803, %f801, %f802, %f800;
	ld.shared.f32 	%f804, [_ZZ21marlin_gemm_int4_bf16E10smem_input+912];
	ld.shared.f32 	%f805, [%r11+256];
	fma.rn.f32 	%f806, %f804, %f805, %f803;
	ld.shared.f32 	%f807, [_ZZ21marlin_gemm_int4_bf16E10smem_input+916];
	ld.shared.f32 	%f808, [%r11+320];
	fma.rn.f32 	%f809, %f807, %f808, %f806;
	ld.shared.f32 	%f810, [_ZZ21marlin_gemm_int4_bf16E10smem_input+920];
	ld.shared.f32 	%f811, [%r11+384];
	fma.rn.f32 	%f812, %f810, %f811, %f809;
	ld.shared.f32 	%f813, [_ZZ21marlin_gemm_int4_bf16E10smem_input+924];
	ld.shared.f32 	%f814, [%r11+448];
	fma.rn.f32 	%f815, %f813, %f814, %f812;
	ld.shared.f32 	%f816, [_ZZ21marlin_gemm_int4_bf16E10smem_input+928];
	ld.shared.f32 	%f817, [%r11+512];
	fma.rn.f32 	%f818, %f816, %f817, %f815;
	ld.shared.f32 	%f819, [_ZZ21marlin_gemm_int4_bf16E10smem_input+932];
	ld.shared.f32 	%f820, [%r11+576];
	fma.rn.f32 	%f821, %f819, %f820, %f818;
	ld.shared.f32 	%f822, [_ZZ21marlin_gemm_int4_bf16E10smem_input+936];
	ld.shared.f32 	%f823, [%r11+640];
	fma.rn.f32 	%f824, %f822, %f823, %f821;
	ld.shared.f32 	%f825, [_ZZ21marlin_gemm_int4_bf16E10smem_input+940];
	ld.shared.f32 	%f826, [%r11+704];
	fma.rn.f32 	%f827, %f825, %f826, %f824;
	ld.shared.f32 	%f828, [_ZZ21marlin_gemm_int4_bf16E10smem_input+944];
	ld.shared.f32 	%f829, [%r11+768];
	fma.rn.f32 	%f830, %f828, %f829, %f827;
	ld.shared.f32 	%f831, [_ZZ21marlin_gemm_int4_bf16E10smem_input+948];
	ld.shared.f32 	%f832, [%r11+832];
	fma.rn.f32 	%f833, %f831, %f832, %f830;
	ld.shared.f32 	%f834, [_ZZ21marlin_gemm_int4_bf16E10smem_input+952];
	ld.shared.f32 	%f835, [%r11+896];
	fma.rn.f32 	%f836, %f834, %f835, %f833;
	ld.shared.f32 	%f837, [_ZZ21marlin_gemm_int4_bf16E10smem_input+956];
	ld.shared.f32 	%f838, [%r11+960];
	fma.rn.f32 	%f839, %f837, %f838, %f836;
	add.f32 	%f937, %f839, %f937;
$L__BB0_85:
	add.s32 	%r349, %r2, 15;
	setp.ge.s32 	%p80, %r349, %r132;
	@%p80 bra 	$L__BB0_87;
	ld.shared.f32 	%f840, [_ZZ21marlin_gemm_int4_bf16E10smem_input+960];
	ld.shared.f32 	%f841, [%r11];
	fma.rn.f32 	%f842, %f840, %f841, 0f00000000;
	ld.shared.f32 	%f843, [_ZZ21marlin_gemm_int4_bf16E10smem_input+964];
	ld.shared.f32 	%f844, [%r11+64];
	fma.rn.f32 	%f845, %f843, %f844, %f842;
	ld.shared.f32 	%f846, [_ZZ21marlin_gemm_int4_bf16E10smem_input+968];
	ld.shared.f32 	%f847, [%r11+128];
	fma.rn.f32 	%f848, %f846, %f847, %f845;
	ld.shared.f32 	%f849, [_ZZ21marlin_gemm_int4_bf16E10smem_input+972];
	ld.shared.f32 	%f850, [%r11+192];
	fma.rn.f32 	%f851, %f849, %f850, %f848;
	ld.shared.f32 	%f852, [_ZZ21marlin_gemm_int4_bf16E10smem_input+976];
	ld.shared.f32 	%f853, [%r11+256];
	fma.rn.f32 	%f854, %f852, %f853, %f851;
	ld.shared.f32 	%f855, [_ZZ21marlin_gemm_int4_bf16E10smem_input+980];
	ld.shared.f32 	%f856, [%r11+320];
	fma.rn.f32 	%f857, %f855, %f856, %f854;
	ld.shared.f32 	%f858, [_ZZ21marlin_gemm_int4_bf16E10smem_input+984];
	ld.shared.f32 	%f859, [%r11+384];
	fma.rn.f32 	%f860, %f858, %f859, %f857;
	ld.shared.f32 	%f861, [_ZZ21marlin_gemm_int4_bf16E10smem_input+988];
	ld.shared.f32 	%f862, [%r11+448];
	fma.rn.f32 	%f863, %f861, %f862, %f860;
	ld.shared.f32 	%f864, [_ZZ21marlin_gemm_int4_bf16E10smem_input+992];
	ld.shared.f32 	%f865, [%r11+512];
	fma.rn.f32 	%f866, %f864, %f865, %f863;
	ld.shared.f32 	%f867, [_ZZ21marlin_gemm_int4_bf16E10smem_input+996];
	ld.shared.f32 	%f868, [%r11+576];
	fma.rn.f32 	%f869, %f867, %f868, %f866;
	ld.shared.f32 	%f870, [_ZZ21marlin_gemm_int4_bf16E10smem_input+1000];
	ld.shared.f32 	%f871, [%r11+640];
	fma.rn.f32 	%f872, %f870, %f871, %f869;
	ld.shared.f32 	%f873, [_ZZ21marlin_gemm_int4_bf16E10smem_input+1004];
	ld.shared.f32 	%f874, [%r11+704];
	fma.rn.f32 	%f875, %f873, %f874, %f872;
	ld.shared.f32 	%f876, [_ZZ21marlin_gemm_int4_bf16E10smem_input+1008];
	ld.shared.f32 	%f877, [%r11+768];
	fma.rn.f32 	%f878, %f876, %f877, %f875;
	ld.shared.f32 	%f879, [_ZZ21marlin_gemm_int4_bf16E10smem_input+1012];
	ld.shared.f32 	%f880, [%r11+832];
	fma.rn.f32 	%f881, %f879, %f880, %f878;
	ld.shared.f32 	%f882, [_ZZ21marlin_gemm_int4_bf16E10smem_input+1016];
	ld.shared.f32 	%f883, [%r11+896];
	fma.rn.f32 	%f884, %f882, %f883, %f881;
	ld.shared.f32 	%f885, [_ZZ21marlin_gemm_int4_bf16E10smem_input+1020];
	ld.shared.f32 	%f886, [%r11+960];
	fma.rn.f32 	%f887, %f885, %f886, %f884;
	add.f32 	%f936, %f887, %f936;
$L__BB0_87:
	bar.sync 	0;
	add.s32 	%r383, %r383, 16;
	setp.lt.s32 	%p81, %r383, %r134;
	@%p81 bra 	$L__BB0_4;
$L__BB0_88:
	add.s32 	%r101, %r1, %r7;
	setp.ge.s32 	%p82, %r101, %r133;
	@%p82 bra 	$L__BB0_154;
	setp.eq.s32 	%p83, %r136, 0;
	setp.eq.s64 	%p84, %rd6, 0;
	or.pred  	%p85, %p83, %p84;
	@%p85 bra 	$L__BB0_122;
	cvta.to.global.u64 	%rd85, %rd6;
	mul.wide.s32 	%rd86, %r101, 2;
	add.s64 	%rd5, %rd85, %rd86;
	setp.ge.s32 	%p102, %r2, %r132;
	@%p102 bra 	$L__BB0_92;
	ld.global.nc.u16 	%rs31, [%rd5];
	// begin inline asm
	{ cvt.f32.bf16 %f904, %rs31;}

	// end inline asm
	add.f32 	%f905, %f951, %f904;
	// begin inline asm
	{  cvt.rn.bf16.f32 %rs32, %f905;}

	// end inline asm
	mad.lo.s32 	%r366, %r2, %r133, %r101;
	mul.wide.s32 	%rd87, %r366, 2;
	add.s64 	%rd88, %rd4, %rd87;
	st.global.u16 	[%rd88], %rs32;
$L__BB0_92:
	add.s32 	%r102, %r2, 1;
	setp.ge.s32 	%p103, %r102, %r132;
	@%p103 bra 	$L__BB0_94;
	ld.global.nc.u16 	%rs33, [%rd5];
	// begin inline asm
	{ cvt.f32.bf16 %f906, %rs33;}

	// end inline asm
	add.f32 	%f907, %f950, %f906;
	// begin inline asm
	{  cvt.rn.bf16.f32 %rs34, %f907;}

	// end inline asm
	mad.lo.s32 	%r367, %r102, %r133, %r101;
	mul.wide.s32 	%rd89, %r367, 2;
	add.s64 	%rd90, %rd4, %rd89;
	st.global.u16 	[%rd90], %rs34;
$L__BB0_94:
	add.s32 	%r103, %r2, 2;
	setp.ge.s32 	%p104, %r103, %r132;
	@%p104 bra 	$L__BB0_96;
	ld.global.nc.u16 	%rs35, [%rd5];
	// begin inline asm
	{ cvt.f32.bf16 %f908, %rs35;}

	// end inline asm
	add.f32 	%f909, %f949, %f908;
	// begin inline asm
	{  cvt.rn.bf16.f32 %rs36, %f909;}

	// end inline asm
	mad.lo.s32 	%r368, %r103, %r133, %r101;
	mul.wide.s32 	%rd91, %r368, 2;
	add.s64 	%rd92, %rd4, %rd91;
	st.global.u16 	[%rd92], %rs36;
$L__BB0_96:
	add.s32 	%r104, %r2, 3;
	setp.ge.s32 	%p105, %r104, %r132;
	@%p105 bra 	$L__BB0_98;
	ld.global.nc.u16 	%rs37, [%rd5];
	// begin inline asm
	{ cvt.f32.bf16 %f910, %rs37;}

	// end inline asm
	add.f32 	%f911, %f948, %f910;
	// begin inline asm
	{  cvt.rn.bf16.f32 %rs38, %f911;}

	// end inline asm
	mad.lo.s32 	%r369, %r104, %r133, %r101;
	mul.wide.s32 	%rd93, %r369, 2;
	add.s64 	%rd94, %rd4, %rd93;
	st.global.u16 	[%rd94], %rs38;
$L__BB0_98:
	add.s32 	%r105, %r2, 4;
	setp.ge.s32 	%p106, %r105, %r132;
	@%p106 bra 	$L__BB0_100;
	ld.global.nc.u16 	%rs39, [%rd5];
	// begin inline asm
	{ cvt.f32.bf16 %f912, %rs39;}

	// end inline asm
	add.f32 	%f913, %f947, %f912;
	// begin inline asm
	{  cvt.rn.bf16.f32 %rs40, %f913;}

	// end inline asm
	mad.lo.s32 	%r370, %r105, %r133, %r101;
	mul.wide.s32 	%rd95, %r370, 2;
	add.s64 	%rd96, %rd4, %rd95;
	st.global.u16 	[%rd96], %rs40;
$L__BB0_100:
	add.s32 	%r106, %r2, 5;
	setp.ge.s32 	%p107, %r106, %r132;
	@%p107 bra 	$L__BB0_102;
	ld.global.nc.u16 	%rs41, [%rd5];
	// begin inline asm
	{ cvt.f32.bf16 %f914, %rs41;}

	// end inline asm
	add.f32 	%f915, %f946, %f914;
	// begin inline asm
	{  cvt.rn.bf16.f32 %rs42, %f915;}

	// end inline asm
	mad.lo.s32 	%r371, %r106, %r133, %r101;
	mul.wide.s32 	%rd97, %r371, 2;
	add.s64 	%rd98, %rd4, %rd97;
	st.global.u16 	[%rd98], %rs42;
$L__BB0_102:
	add.s32 	%r107, %r2, 6;
	setp.ge.s32 	%p108, %r107, %r132;
	@%p108 bra 	$L__BB0_104;
	ld.global.nc.u16 	%rs43, [%rd5];
	// begin inline asm
	{ cvt.f32.bf16 %f916, %rs43;}

	// end inline asm
	add.f32 	%f917, %f945, %f916;
	// begin inline asm
	{  cvt.rn.bf16.f32 %rs44, %f917;}

	// end inline asm
	mad.lo.s32 	%r372, %r107, %r133, %r101;
	mul.wide.s32 	%rd99, %r372, 2;
	add.s64 	%rd100, %rd4, %rd99;
	st.global.u16 	[%rd100], %rs44;
$L__BB0_104:
	add.s32 	%r108, %r2, 7;
	setp.ge.s32 	%p109, %r108, %r132;
	@%p109 bra 	$L__BB0_106;
	ld.global.nc.u16 	%rs45, [%rd5];
	// begin inline asm
	{ cvt.f32.bf16 %f918, %rs45;}

	// end inline asm
	add.f32 	%f919, %f944, %f918;
	// begin inline asm
	{  cvt.rn.bf16.f32 %rs46, %f919;}

	// end inline asm
	mad.lo.s32 	%r373, %r108, %r133, %r101;
	mul.wide.s32 	%rd101, %r373, 2;
	add.s64 	%rd102, %rd4, %rd101;
	st.global.u16 	[%rd102], %rs46;
$L__BB0_106:
	add.s32 	%r109, %r2, 8;
	setp.ge.s32 	%p110, %r109, %r132;
	@%p110 bra 	$L__BB0_108;
	ld.global.nc.u16 	%rs47, [%rd5];
	// begin inline asm
	{ cvt.f32.bf16 %f920, %rs47;}

	// end inline asm
	add.f32 	%f921, %f943, %f920;
	// begin inline asm
	{  cvt.rn.bf16.f32 %rs48, %f921;}

	// end inline asm
	mad.lo.s32 	%r374, %r109, %r133, %r101;
	mul.wide.s32 	%rd103, %r374, 2;
	add.s64 	%rd104, %rd4, %rd103;
	st.global.u16 	[%rd104], %rs48;
$L__BB0_108:
	add.s32 	%r110, %r2, 9;
	setp.ge.s32 	%p111, %r110, %r132;
	@%p111 bra 	$L__BB0_110;
	ld.global.nc.u16 	%rs49, [%rd5];
	// begin inline asm
	{ cvt.f32.bf16 %f922, %rs49;}

	// end inline asm
	add.f32 	%f923, %f942, %f922;
	// begin inline asm
	{  cvt.rn.bf16.f32 %rs50, %f923;}

	// end inline asm
	mad.lo.s32 	%r375, %r110, %r133, %r101;
	mul.wide.s32 	%rd105, %r375, 2;
	add.s64 	%rd106, %rd4, %rd105;
	st.global.u16 	[%rd106], %rs50;
$L__BB0_110:
	add.s32 	%r111, %r2, 10;
	setp.ge.s32 	%p112, %r111, %r132;
	@%p112 bra 	$L__BB0_112;
	ld.global.nc.u16 	%rs51, [%rd5];
	// begin inline asm
	{ cvt.f32.bf16 %f924, %rs51;}

	// end inline asm
	add.f32 	%f925, %f941, %f924;
	// begin inline asm
	{  cvt.rn.bf16.f32 %rs52, %f925;}

	// end inline asm
	mad.lo.s32 	%r376, %r111, %r133, %r101;
	mul.wide.s32 	%rd107, %r376, 2;
	add.s64 	%rd108, %rd4, %rd107;
	st.global.u16 	[%rd108], %rs52;
$L__BB0_112:
	add.s32 	%r112, %r2, 11;
	setp.ge.s32 	%p113, %r112, %r132;
	@%p113 bra 	$L__BB0_114;
	ld.global.nc.u16 	%rs53, [%rd5];
	// begin inline asm
	{ cvt.f32.bf16 %f926, %rs53;}

	// end inline asm
	add.f32 	%f927, %f940, %f926;
	// begin inline asm
	{  cvt.rn.bf16.f32 %rs54, %f927;}

	// end inline asm
	mad.lo.s32 	%r377, %r112, %r133, %r101;
	mul.wide.s32 	%rd109, %r377, 2;
	add.s64 	%rd110, %rd4, %rd109;
	st.global.u16 	[%rd110], %rs54;
$L__BB0_114:
	add.s32 	%r113, %r2, 12;
	setp.ge.s32 	%p114, %r113, %r132;
	@%p114 bra 	$L__BB0_116;
	ld.global.nc.u16 	%rs55, [%rd5];
	// begin inline asm
	{ cvt.f32.bf16 %f928, %rs55;}

	// end inline asm
	add.f32 	%f929, %f939, %f928;
	// begin inline asm
	{  cvt.rn.bf16.f32 %rs56, %f929;}

	// end inline asm
	mad.lo.s32 	%r378, %r113, %r133, %r101;
	mul.wide.s32 	%rd111, %r378, 2;
	add.s64 	%rd112, %rd4, %rd111;
	st.global.u16 	[%rd112], %rs56;
$L__BB0_116:
	add.s32 	%r114, %r2, 13;
	setp.ge.s32 	%p115, %r114, %r132;
	@%p115 bra 	$L__BB0_118;
	ld.global.nc.u16 	%rs57, [%rd5];
	// begin inline asm
	{ cvt.f32.bf16 %f930, %rs57;}

	// end inline asm
	add.f32 	%f931, %f938, %f930;
	// begin inline asm
	{  cvt.rn.bf16.f32 %rs58, %f931;}

	// end inline asm
	mad.lo.s32 	%r379, %r114, %r133, %r101;
	mul.wide.s32 	%rd113, %r379, 2;
	add.s64 	%rd114, %rd4, %rd113;
	st.global.u16 	[%rd114], %rs58;
$L__BB0_118:
	add.s32 	%r115, %r2, 14;
	setp.ge.s32 	%p116, %r115, %r132;
	@%p116 bra 	$L__BB0_120;
	ld.global.nc.u16 	%rs59, [%rd5];
	// begin inline asm
	{ cvt.f32.bf16 %f932, %rs59;}

	// end inline asm
	add.f32 	%f933, %f937, %f932;
	// begin inline asm
	{  cvt.rn.bf16.f32 %rs60, %f933;}

	// end inline asm
	mad.lo.s32 	%r380, %r115, %r133, %r101;
	mul.wide.s32 	%rd115, %r380, 2;
	add.s64 	%rd116, %rd4, %rd115;
	st.global.u16 	[%rd116], %rs60;
$L__BB0_120:
	add.s32 	%r116, %r2, 15;
	setp.ge.s32 	%p117, %r116, %r132;
	@%p117 bra 	$L__BB0_154;
	ld.global.nc.u16 	%rs61, [%rd5];
	// begin inline asm
	{ cvt.f32.bf16 %f934, %rs61;}

	// end inline asm
	add.f32 	%f935, %f936, %f934;
	// begin inline asm
	{  cvt.rn.bf16.f32 %rs62, %f935;}

	// end inline asm
	mad.lo.s32 	%r381, %r116, %r133, %r101;
	mul.wide.s32 	%rd117, %r381, 2;
	add.s64 	%rd118, %rd4, %rd117;
	st.global.u16 	[%rd118], %rs62;
	bra.uni 	$L__BB0_154;
$L__BB0_122:
	setp.ge.s32 	%p86, %r2, %r132;
	@%p86 bra 	$L__BB0_124;
	// begin inline asm
	{  cvt.rn.bf16.f32 %rs15, %f951;}

	// end inline asm
	mad.lo.s32 	%r350, %r2, %r133, %r101;
	mul.wide.s32 	%rd53, %r350, 2;
	add.s64 	%rd54, %rd4, %rd53;
	st.global.u16 	[%rd54], %rs15;
$L__BB0_124:
	add.s32 	%r117, %r2, 1;
	setp.ge.s32 	%p87, %r117, %r132;
	@%p87 bra 	$L__BB0_126;
	// begin inline asm
	{  cvt.rn.bf16.f32 %rs16, %f950;}

	// end inline asm
	mad.lo.s32 	%r351, %r117, %r133, %r101;
	mul.wide.s32 	%rd55, %r351, 2;
	add.s64 	%rd56, %rd4, %rd55;
	st.global.u16 	[%rd56], %rs16;
$L__BB0_126:
	add.s32 	%r118, %r2, 2;
	setp.ge.s32 	%p88, %r118, %r132;
	@%p88 bra 	$L__BB0_128;
	// begin inline asm
	{  cvt.rn.bf16.f32 %rs17, %f949;}

	// end inline asm
	mad.lo.s32 	%r352, %r118, %r133, %r101;
	mul.wide.s32 	%rd57, %r352, 2;
	add.s64 	%rd58, %rd4, %rd57;
	st.global.u16 	[%rd58], %rs17;
$L__BB0_128:
	add.s32 	%r119, %r2, 3;
	setp.ge.s32 	%p89, %r119, %r132;
	@%p89 bra 	$L__BB0_130;
	// begin inline asm
	{  cvt.rn.bf16.f32 %rs18, %f948;}

	// end inline asm
	mad.lo.s32 	%r353, %r119, %r133, %r101;
	mul.wide.s32 	%rd59, %r353, 2;
	add.s64 	%rd60, %rd4, %rd59;
	st.global.u16 	[%rd60], %rs18;
$L__BB0_130:
	add.s32 	%r120, %r2, 4;
	setp.ge.s32 	%p90, %r120, %r132;
	@%p90 bra 	$L__BB0_132;
	// begin inline asm
	{  cvt.rn.bf16.f32 %rs19, %f947;}

	// end inline asm
	mad.lo.s32 	%r354, %r120, %r133, %r101;
	mul.wide.s32 	%rd61, %r354, 2;
	add.s64 	%rd62, %rd4, %rd61;
	st.global.u16 	[%rd62], %rs19;
$L__BB0_132:
	add.s32 	%r121, %r2, 5;
	setp.ge.s32 	%p91, %r121, %r132;
	@%p91 bra 	$L__BB0_134;
	// begin inline asm
	{  cvt.rn.bf16.f32 %rs20, %f946;}

	// end inline asm
	mad.lo.s32 	%r355, %r121, %r133, %r101;
	mul.wide.s32 	%rd63, %r355, 2;
	add.s64 	%rd64, %rd4, %rd63;
	st.global.u16 	[%rd64], %rs20;
$L__BB0_134:
	add.s32 	%r122, %r2, 6;
	setp.ge.s32 	%p92, %r122, %r132;
	@%p92 bra 	$L__BB0_136;
	// begin inline asm
	{  cvt.rn.bf16.f32 %rs21, %f945;}

	// end inline asm
	mad.lo.s32 	%r356, %r122, %r133, %r101;
	mul.wide.s32 	%rd65, %r356, 2;
	add.s64 	%rd66, %rd4, %rd65;
	st.global.u16 	[%rd66], %rs21;
$L__BB0_136:
	add.s32 	%r123, %r2, 7;
	setp.ge.s32 	%p93, %r123, %r132;
	@%p93 bra 	$L__BB0_138;
	// begin inline asm
	{  cvt.rn.bf16.f32 %rs22, %f944;}

	// end inline asm
	mad.lo.s32 	%r357, %r123, %r133, %r101;
	mul.wide.s32 	%rd67, %r357, 2;
	add.s64 	%rd68, %rd4, %rd67;
	st.global.u16 	[%rd68], %rs22;
$L__BB0_138:
	add.s32 	%r124, %r2, 8;
	setp.ge.s32 	%p94, %r124, %r132;
	@%p94 bra 	$L__BB0_140;
	// begin inline asm
	{  cvt.rn.bf16.f32 %rs23, %f943;}

	// end inline asm
	mad.lo.s32 	%r358, %r124, %r133, %r101;
	mul.wide.s32 	%rd69, %r358, 2;
	add.s64 	%rd70, %rd4, %rd69;
	st.global.u16 	[%rd70], %rs23;
$L__BB0_140:
	add.s32 	%r125, %r2, 9;
	setp.ge.s32 	%p95, %r125, %r132;
	@%p95 bra 	$L__BB0_142;
	// begin inline asm
	{  cvt.rn.bf16.f32 %rs24, %f942;}

	// end inline asm
	mad.lo.s32 	%r359, %r125, %r133, %r101;
	mul.wide.s32 	%rd71, %r359, 2;
	add.s64 	%rd72, %rd4, %rd71;
	st.global.u16 	[%rd72], %rs24;
$L__BB0_142:
	add.s32 	%r126, %r2, 10;
	setp.ge.s32 	%p96, %r126, %r132;
	@%p96 bra 	$L__BB0_144;
	// begin inline asm
	{  cvt.rn.bf16.f32 %rs25, %f941;}

	// end inline asm
	mad.lo.s32 	%r360, %r126, %r133, %r101;
	mul.wide.s32 	%rd73, %r360, 2;
	add.s64 	%rd74, %rd4, %rd73;
	st.global.u16 	[%rd74], %rs25;
$L__BB0_144:
	add.s32 	%r127, %r2, 11;
	setp.ge.s32 	%p97, %r127, %r132;
	@%p97 bra 	$L__BB0_146;
	// begin inline asm
	{  cvt.rn.bf16.f32 %rs26, %f940;}

	// end inline asm
	mad.lo.s32 	%r361, %r127, %r133, %r101;
	mul.wide.s32 	%rd75, %r361, 2;
	add.s64 	%rd76, %rd4, %rd75;
	st.global.u16 	[%rd76], %rs26;
$L__BB0_146:
	add.s32 	%r128, %r2, 12;
	setp.ge.s32 	%p98, %r128, %r132;
	@%p98 bra 	$L__BB0_148;
	// begin inline asm
	{  cvt.rn.bf16.f32 %rs27, %f939;}

	// end inline asm
	mad.lo.s32 	%r362, %r128, %r133, %r101;
	mul.wide.s32 	%rd77, %r362, 2;
	add.s64 	%rd78, %rd4, %rd77;
	st.global.u16 	[%rd78], %rs27;
$L__BB0_148:
	add.s32 	%r129, %r2, 13;
	setp.ge.s32 	%p99, %r129, %r132;
	@%p99 bra 	$L__BB0_150;
	// begin inline asm
	{  cvt.rn.bf16.f32 %rs28, %f938;}

	// end inline asm
	mad.lo.s32 	%r363, %r129, %r133, %r101;
	mul.wide.s32 	%rd79, %r363, 2;
	add.s64 	%rd80, %rd4, %rd79;
	st.global.u16 	[%rd80], %rs28;
$L__BB0_150:
	add.s32 	%r130, %r2, 14;
	setp.ge.s32 	%p100, %r130, %r132;
	@%p100 bra 	$L__BB0_152;
	// begin inline asm
	{  cvt.rn.bf16.f32 %rs29, %f937;}

	// end inline asm
	mad.lo.s32 	%r364, %r130, %r133, %r101;
	mul.wide.s32 	%rd81, %r364, 2;
	add.s64 	%rd82, %rd4, %rd81;
	st.global.u16 	[%rd82], %rs29;
$L__BB0_152:
	add.s32 	%r131, %r2, 15;
	setp.ge.s32 	%p101, %r131, %r132;
	@%p101 bra 	$L__BB0_154;
	// begin inline asm
	{  cvt.rn.bf16.f32 %rs30, %f936;}

	// end inline asm
	mad.lo.s32 	%r365, %r131, %r133, %r101;
	mul.wide.s32 	%rd83, %r365, 2;
	add.s64 	%rd84, %rd4, %rd83;
	st.global.u16 	[%rd84], %rs30;
$L__BB0_154:
	ret;

}
	// .globl	marlin_gemm_int8_bf16
.visible .entry marlin_gemm_int8_bf16(
	.param .u64 .ptr .align 1 marlin_gemm_int8_bf16_param_0,
	.param .u64 .ptr .align 1 marlin_gemm_int8_bf16_param_1,
	.param .u64 .ptr .align 1 marlin_gemm_int8_bf16_param_2,
	.param .u64 .ptr .align 1 marlin_gemm_int8_bf16_param_3,
	.param .u64 .ptr .align 1 marlin_gemm_int8_bf16_param_4,
	.param .u32 marlin_gemm_int8_bf16_param_5,
	.param .u32 marlin_gemm_int8_bf16_param_6,
	.param .u32 marlin_gemm_int8_bf16_param_7,
	.param .u32 marlin_gemm_int8_bf16_param_8,
	.param .u32 marlin_gemm_int8_bf16_param_9,
	.param .u32 marlin_gemm_int8_bf16_param_10,
	.param .u32 marlin_gemm_int8_bf16_param_11,
	.param .u32 marlin_gemm_int8_bf16_param_12,
	.param .u32 marlin_gemm_int8_bf16_param_13,
	.param .u64 .ptr .align 1 marlin_gemm_int8_bf16_param_14,
	.param .u64 .ptr .align 1 marlin_gemm_int8_bf16_param_15,
	.param .u64 .ptr .align 1 marlin_gemm_int8_bf16_param_16,
	.param .u64 .ptr .align 1 marlin_gemm_int8_bf16_param_17
)
{
	.reg .pred 	%p<118>;
	.reg .b16 	%rs<63>;
	.reg .b32 	%r<391>;
	.reg .b32 	%f<1003>;
	.reg .b64 	%rd<119>;
	// demoted variable
	.shared .align 4 .b8 _ZZ21marlin_gemm_int8_bf16E10smem_input[1024];
	// demoted variable
	.shared .align 4 .b8 _ZZ21marlin_gemm_int8_bf16E11smem_weight[1024];
	ld.param.u64 	%rd7, [marlin_gemm_int8_bf16_param_0];
	ld.param.u64 	%rd8, [marlin_gemm_int8_bf16_param_1];
	ld.param.u64 	%rd9, [marlin_gemm_int8_bf16_param_2];
	ld.param.u64 	%rd10, [marlin_gemm_int8_bf16_param_3];
	ld.param.u32 	%r132, [marlin_gemm_int8_bf16_param_5];
	ld.param.u32 	%r133, [marlin_gemm_int8_bf16_param_6];
	ld.param.u32 	%r134, [marlin_gemm_int8_bf16_param_7];
	ld.param.u32 	%r135, [marlin_gemm_int8_bf16_param_8];
	ld.param.u32 	%r136, [marlin_gemm_int8_bf16_param_11];
	ld.param.u64 	%rd6, [marlin_gemm_int8_bf16_param_15];
	cvta.to.global.u64 	%rd1, %rd8;
	cvta.to.global.u64 	%rd2, %rd10;
	cvta.to.global.u64 	%rd3, %rd9;
	cvta.to.global.u64 	%rd4, %rd7;
	mov.u32 	%r137, %ctaid.x;
	shl.b32 	%r1, %r137, 4;
	mov.u32 	%r138, %ctaid.y;
	shl.b32 	%r2, %r138, 4;
	mov.u32 	%r3, %tid.x;
	setp.lt.s32 	%p1, %r135, 1;
	mov.u32 	%r382, %r134;
	@%p1 bra 	$L__BB1_2;
	div.s32 	%r382, %r134, %r135;
$L__BB1_2:
	max.s32 	%r6, %r135, 1;
	and.b32  	%r7, %r3, 15;
	setp.lt.s32 	%p2, %r134, 1;
	mov.f32 	%f936, 0f00000000;
	mov.f32 	%f937, %f936;
	mov.f32 	%f938, %f936;
	mov.f32 	%f939, %f936;
	mov.f32 	%f940, %f936;
	mov.f32 	%f941, %f936;
	mov.f32 	%f942, %f936;
	mov.f32 	%f943, %f936;
	mov.f32 	%f944, %f936;
	mov.f32 	%f945, %f936;
	mov.f32 	%f946, %f936;
	mov.f32 	%f947, %f936;
	mov.f32 	%f948, %f936;
	mov.f32 	%f949, %f936;
	mov.f32 	%f950, %f936;
	mov.f32 	%f951, %f936;
	@%p2 bra 	$L__BB1_88;
	mov.u32 	%r8, %ntid.x;
	add.s32 	%r9, %r6, -1;
	add.s32 	%r10, %r1, %r7;
	shl.b32 	%r140, %r7, 2;
	mov.u32 	%r141, _ZZ21marlin_gemm_int8_bf16E11smem_weight;
	add.s32 	%r11, %r141, %r140;
	add.s32 	%r12, %r3, %r8;
	max.u32 	%r142, %r12, 256;
	setp.lt.u32 	%p3, %r12, 256;
	selp.u32 	%r143, 1, 0, %p3;
	add.s32 	%r144, %r12, %r143;
	sub.s32 	%r145, %r142, %r144;
	div.u32 	%r146, %r145, %r8;
	add.s32 	%r13, %r146, %r143;
	and.b32  	%r14, %r13, 3;
	shr.u32 	%r15, %r3, 4;
	add.s32 	%r16, %r15, %r2;
	shl.b32 	%r147, %r15, 6;
	mov.u32 	%r148, _ZZ21marlin_gemm_int8_bf16E10smem_input;
	add.s32 	%r149, %r148, %r147;
	add.s32 	%r17, %r149, %r140;
	mul.lo.s32 	%r18, %r16, %r134;
	shr.u32 	%r19, %r12, 4;
	and.b32  	%r20, %r12, 15;
	add.s32 	%r21, %r19, %r2;
	shl.b32 	%r150, %r19, 6;
	add.s32 	%r151, %r148, %r150;
	shl.b32 	%r152, %r12, 2;
	and.b32  	%r153, %r152, 60;
	add.s32 	%r22, %r151, %r153;
	mul.lo.s32 	%r23, %r21, %r134;
	add.s32 	%r24, %r12, %r8;
	shr.u32 	%r25, %r24, 4;
	and.b32  	%r26, %r24, 15;
	add.s32 	%r27, %r25, %r2;
	shl.b32 	%r154, %r25, 6;
	add.s32 	%r155, %r148, %r154;
	shl.b32 	%r156, %r24, 2;
	and.b32  	%r157, %r156, 60;
	add.s32 	%r28, %r155, %r157;
	mul.lo.s32 	%r29, %r27, %r134;
	add.s32 	%r30, %r24, %r8;
	add.s32 	%r31, %r11, %r147;
	shr.u32 	%r158, %r3, 1;
	and.b32  	%r32, %r158, 24;
	add.s32 	%r33, %r20, %r1;
	add.s32 	%r159, %r141, %r150;
	add.s32 	%r34, %r159, %r153;
	shr.u32 	%r160, %r12, 1;
	and.b32  	%r35, %r160, 24;
	add.s32 	%r36, %r26, %r1;
	add.s32 	%r161, %r141, %r154;
	add.s32 	%r37, %r161, %r157;
	shr.u32 	%r162, %r24, 1;
	and.b32  	%r38, %r162, 24;
	add.s32 	%r39, %r2, 1;
	shl.b32 	%r40, %r8, 2;
	mov.b32 	%r383, 0;
	mov.f32 	%f936, 0f00000000;
$L__BB1_4:
	setp.gt.u32 	%p4, %r3, 255;
	@%p4 bra 	$L__BB1_54;
	setp.eq.s32 	%p5, %r14, 3;
	mov.u32 	%r384, %r3;
	@%p5 bra 	$L__BB1_15;
	setp.ge.s32 	%p6, %r16, %r132;
	add.s32 	%r42, %r7, %r383;
	setp.ge.s32 	%p7, %r42, %r134;
	mov.f32 	%f952, 0f00000000;
	or.pred  	%p8, %p6, %p7;
	@%p8 bra 	$L__BB1_8;
	add.s32 	%r164, %r18, %r42;
	mul.wide.u32 	%rd11, %r164, 2;
	add.s64 	%rd12, %rd1, %rd11;
	ld.global.nc.u16 	%rs1, [%rd12];
	// begin inline asm
	{ cvt.f32.bf16 %f952, %rs1;}

	// end inline asm
$L__BB1_8:
	setp.eq.s32 	%p9, %r14, 0;
	st.shared.f32 	[%r17], %f952;
	mov.u32 	%r384, %r12;
	@%p9 bra 	$L__BB1_15;
	setp.ge.s32 	%p10, %r21, %r132;
	add.s32 	%r43, %r20, %r383;
	setp.ge.s32 	%p11, %r43, %r134;
	mov.f32 	%f953, 0f00000000;
	or.pred  	%p12, %p10, %p11;
	@%p12 bra 	$L__BB1_11;
	add.s32 	%r166, %r23, %r43;
	mul.wide.u32 	%rd13, %r166, 2;
	add.s64 	%rd14, %rd1, %rd13;
	ld.global.nc.u16 	%rs2, [%rd14];
	// begin inline asm
	{ cvt.f32.bf16 %f953, %rs2;}

	// end inline asm
$L__BB1_11:
	setp.eq.s32 	%p13, %r14, 1;
	st.shared.f32 	[%r22], %f953;
	mov.u32 	%r384, %r24;
	@%p13 bra 	$L__BB1_15;
	setp.lt.s32 	%p14, %r27, %r132;
	add.s32 	%r44, %r26, %r383;
	setp.lt.s32 	%p15, %r44, %r134;
	and.pred  	%p16, %p14, %p15;
	@%p16 bra 	$L__BB1_14;
	mov.b32 	%r168, 0;
	st.shared.u32 	[%r28], %r168;
	mov.u32 	%r384, %r30;
	bra.uni 	$L__BB1_15;
$L__BB1_14:
	add.s32 	%r169, %r29, %r44;
	mul.wide.u32 	%rd15, %r169, 2;
	add.s64 	%rd16, %rd1, %rd15;
	ld.global.nc.u16 	%rs3, [%rd16];
	// begin inline asm
	{ cvt.f32.bf16 %f94, %rs3;}

	// end inline asm
	st.shared.f32 	[%r28], %f94;
	mov.u32 	%r384, %r30;
$L__BB1_15:
	setp.lt.u32 	%p17, %r13, 3;
	@%p17 bra 	$L__BB1_19;
	shl.b32 	%r170, %r8, 1;
	add.s32 	%r388, %r170, %r384;
	mad.lo.s32 	%r387, %r8, 3, %r384;
	add.s32 	%r386, %r8, %r384;
$L__BB1_17:
	shr.u32 	%r57, %r384, 4;
	and.b32  	%r58, %r384, 15;
	add.s32 	%r59, %r57, %r2;
	add.s32 	%r60, %r58, %r383;
	setp.ge.s32 	%p18, %r59, %r132;
	setp.ge.s32 	%p19, %r60, %r134;
	or.pred  	%p20, %p18, %p19;
	@%p20 bra 	$L__BB1_32;
	mad.lo.s32 	%r177, %r59, %r134, %r60;
	mul.wide.u32 	%rd17, %r177, 2;
	add.s64 	%rd18, %rd1, %rd17;
	ld.global.nc.u16 	%rs4, [%rd18];
	// begin inline asm
	{ cvt.f32.bf16 %f95, %rs4;}

	// end inline asm
	shl.b32 	%r178, %r57, 6;
	mov.u32 	%r179, _ZZ21marlin_gemm_int8_bf16E10smem_input;
	add.s32 	%r180, %r179, %r178;
	shl.b32 	%r181, %r58, 2;
	add.s32 	%r182, %r180, %r181;
	st.shared.f32 	[%r182], %f95;
	bra.uni 	$L__BB1_33;
$L__BB1_19:
	mov.u32 	%r385, %r3;
	@%p5 bra 	$L__BB1_29;
	setp.ge.s32 	%p32, %r10, %r133;
	add.s32 	%r49, %r15, %r383;
	setp.ge.s32 	%p33, %r49, %r134;
	mov.f32 	%f954, 0f00000000;
	or.pred  	%p34, %p33, %p32;
	@%p34 bra 	$L__BB1_22;
	shr.u32 	%r220, %r49, 2;
	mad.lo.s32 	%r221, %r220, %r133, %r10;
	mul.wide.s32 	%rd25, %r221, 4;
	add.s64 	%rd26, %rd3, %rd25;
	ld.global.nc.u32 	%r222, [%rd26];
	shr.u32 	%r223, %r222, %r32;
	and.b32  	%r224, %r223, 255;
	add.s32 	%r225, %r224, -128;
	div.s32 	%r226, %r49, %r382;
	setp.lt.s32 	%p35, %r226, %r6;
	selp.b32 	%r227, %r226, %r9, %p35;
	mad.lo.s32 	%r228, %r227, %r133, %r10;
	mul.wide.s32 	%rd27, %r228, 2;
	add.s64 	%rd28, %rd2, %rd27;
	ld.global.nc.u16 	%rs8, [%rd28];
	// begin inline asm
	{ cvt.f32.bf16 %f100, %rs8;}

	// end inline asm
	cvt.rn.f32.s32 	%f101, %r225;
	mul.f32 	%f954, %f100, %f101;
$L__BB1_22:
	setp.eq.s32 	%p36, %r14, 0;
	st.shared.f32 	[%r31], %f954;
	mov.u32 	%r385, %r12;
	@%p36 bra 	$L__BB1_29;
	setp.ge.s32 	%p37, %r33, %r133;
	add.s32 	%r50, %r19, %r383;
	setp.ge.s32 	%p38, %r50, %r134;
	mov.f32 	%f955, 0f00000000;
	or.pred  	%p39, %p38, %p37;
	@%p39 bra 	$L__BB1_25;
	shr.u32 	%r229, %r50, 2;
	mad.lo.s32 	%r230, %r229, %r133, %r33;
	mul.wide.s32 	%rd29, %r230, 4;
	add.s64 	%rd30, %rd3, %rd29;
	ld.global.nc.u32 	%r231, [%rd30];
	shr.u32 	%r232, %r231, %r35;
	and.b32  	%r233, %r232, 255;
	add.s32 	%r234, %r233, -128;
	div.s32 	%r235, %r50, %r382;
	setp.lt.s32 	%p40, %r235, %r6;
	selp.b32 	%r236, %r235, %r9, %p40;
	mad.lo.s32 	%r237, %r236, %r133, %r33;
	mul.wide.s32 	%rd31, %r237, 2;
	add.s64 	%rd32, %rd2, %rd31;
	ld.global.nc.u16 	%rs9, [%rd32];
	// begin inline asm
	{ cvt.f32.bf16 %f103, %rs9;}

	// end inline asm
	cvt.rn.f32.s32 	%f104, %r234;
	mul.f32 	%f955, %f103, %f104;
$L__BB1_25:
	setp.eq.s32 	%p41, %r14, 1;
	st.shared.f32 	[%r34], %f955;
	mov.u32 	%r385, %r24;
	@%p41 bra 	$L__BB1_29;
	setp.lt.s32 	%p42, %r36, %r133;
	add.s32 	%r51, %r25, %r383;
	setp.lt.s32 	%p43, %r51, %r134;
	and.pred  	%p44, %p43, %p42;
	@%p44 bra 	$L__BB1_28;
	mov.b32 	%r238, 0;
	st.shared.u32 	[%r37], %r238;
	mov.u32 	%r385, %r30;
	bra.uni 	$L__BB1_29;
$L__BB1_28:
	shr.u32 	%r239, %r51, 2;
	mad.lo.s32 	%r240, %r239, %r133, %r36;
	mul.wide.s32 	%rd33, %r240, 4;
	add.s64 	%rd34, %rd3, %rd33;
	ld.global.nc.u32 	%r241, [%rd34];
	shr.u32 	%r242, %r241, %r38;
	and.b32  	%r243, %r242, 255;
	add.s32 	%r244, %r243, -128;
	div.s32 	%r245, %r51, %r382;
	setp.lt.s32 	%p45, %r245, %r6;
	selp.b32 	%r246, %r245, %r9, %p45;
	mad.lo.s32 	%r247, %r246, %r133, %r36;
	mul.wide.s32 	%rd35, %r247, 2;
	add.s64 	%rd36, %rd2, %rd35;
	ld.global.nc.u16 	%rs10, [%rd36];
	// begin inline asm
	{ cvt.f32.bf16 %f105, %rs10;}

	// end inline asm
	cvt.rn.f32.s32 	%f106, %r244;
	mul.f32 	%f107, %f105, %f106;
	st.shared.f32 	[%r37], %f107;
	mov.u32 	%r385, %r30;
$L__BB1_29:
	@%p17 bra 	$L__BB1_54;
$L__BB1_30:
	shr.u32 	%r80, %r385, 4;
	and.b32  	%r81, %r385, 15;
	add.s32 	%r82, %r80, %r383;
	add.s32 	%r83, %r81, %r1;
	setp.ge.s32 	%p47, %r82, %r134;
	setp.ge.s32 	%p48, %r83, %r133;
	or.pred  	%p49, %p47, %p48;
	@%p49 bra 	$L__BB1_43;
	shr.u32 	%r254, %r82, 2;
	mad.lo.s32 	%r255, %r254, %r133, %r83;
	mul.wide.s32 	%rd37, %r255, 4;
	add.s64 	%rd38, %rd3, %rd37;
	ld.global.nc.u32 	%r256, [%rd38];
	shl.b32 	%r257, %r80, 3;
	and.b32  	%r258, %r257, 24;
	shr.u32 	%r259, %r256, %r258;
	and.b32  	%r260, %r259, 255;
	add.s32 	%r261, %r260, -128;
	div.s32 	%r262, %r82, %r382;
	setp.lt.s32 	%p50, %r262, %r6;
	selp.b32 	%r263, %r262, %r9, %p50;
	mad.lo.s32 	%r264, %r263, %r133, %r83;
	mul.wide.s32 	%rd39, %r264, 2;
	add.s64 	%rd40, %rd2, %rd39;
	ld.global.nc.u16 	%rs11, [%rd40];
	// begin inline asm
	{ cvt.f32.bf16 %f108, %rs11;}

	// end inline asm
	cvt.rn.f32.s32 	%f109, %r261;
	mul.f32 	%f110, %f108, %f109;
	shl.b32 	%r265, %r80, 6;
	mov.u32 	%r266, _ZZ21marlin_gemm_int8_bf16E11smem_weight;
	add.s32 	%r267, %r266, %r265;
	shl.b32 	%r268, %r81, 2;
	add.s32 	%r269, %r267, %r268;
	st.shared.f32 	[%r269], %f110;
	bra.uni 	$L__BB1_44;
$L__BB1_32:
	shl.b32 	%r171, %r57, 6;
	mov.u32 	%r172, _ZZ21marlin_gemm_int8_bf16E10smem_input;
	add.s32 	%r173, %r172, %r171;
	shl.b32 	%r174, %r58, 2;
	add.s32 	%r175, %r173, %r174;
	mov.b32 	%r176, 0;
	st.shared.u32 	[%r175], %r176;
$L__BB1_33:
	shr.u32 	%r61, %r386, 4;
	and.b32  	%r62, %r386, 15;
	add.s32 	%r63, %r61, %r2;
	add.s32 	%r64, %r62, %r383;
	setp.lt.s32 	%p21, %r63, %r132;
	setp.lt.s32 	%p22, %r64, %r134;
	and.pred  	%p23, %p21, %p22;
	@%p23 bra 	$L__BB1_35;
	shl.b32 	%r183, %r61, 6;
	mov.u32 	%r184, _ZZ21marlin_gemm_int8_bf16E10smem_input;
	add.s32 	%r185, %r184, %r183;
	shl.b32 	%r186, %r62, 2;
	add.s32 	%r187, %r185, %r186;
	mov.b32 	%r188, 0;
	st.shared.u32 	[%r187], %r188;
	bra.uni 	$L__BB1_36;
$L__BB1_35:
	mad.lo.s32 	%r189, %r63, %r134, %r64;
	mul.wide.u32 	%rd19, %r189, 2;
	add.s64 	%rd20, %rd1, %rd19;
	ld.global.nc.u16 	%rs5, [%rd20];
	// begin inline asm
	{ cvt.f32.bf16 %f96, %rs5;}

	// end inline asm
	shl.b32 	%r190, %r61, 6;
	mov.u32 	%r191, _ZZ21marlin_gemm_int8_bf16E10smem_input;
	add.s32 	%r192, %r191, %r190;
	shl.b32 	%r193, %r62, 2;
	add.s32 	%r194, %r192, %r193;
	st.shared.f32 	[%r194], %f96;
$L__BB1_36:
	add.s32 	%r65, %r384, %r8;
	shr.u32 	%r66, %r388, 4;
	and.b32  	%r67, %r388, 15;
	add.s32 	%r68, %r66, %r2;
	add.s32 	%r69, %r67, %r383;
	setp.lt.s32 	%p24, %r68, %r132;
	setp.lt.s32 	%p25, %r69, %r134;
	and.pred  	%p26, %p24, %p25;
	@%p26 bra 	$L__BB1_38;
	shl.b32 	%r195, %r66, 6;
	mov.u32 	%r196, _ZZ21marlin_gemm_int8_bf16E10smem_input;
	add.s32 	%r197, %r196, %r195;
	shl.b32 	%r198, %r67, 2;
	add.s32 	%r199, %r197, %r198;
	mov.b32 	%r200, 0;
	st.shared.u32 	[%r199], %r200;
	bra.uni 	$L__BB1_39;
$L__BB1_38:
	mad.lo.s32 	%r201, %r68, %r134, %r69;
	mul.wide.u32 	%rd21, %r201, 2;
	add.s64 	%rd22, %rd1, %rd21;
	ld.global.nc.u16 	%rs6, [%rd22];
	// begin inline asm
	{ cvt.f32.bf16 %f97, %rs6;}

	// end inline asm
	shl.b32 	%r202, %r66, 6;
	mov.u32 	%r203, _ZZ21marlin_gemm_int8_bf16E10smem_input;
	add.s32 	%r204, %r203, %r202;
	shl.b32 	%r205, %r67, 2;
	add.s32 	%r206, %r204, %r205;
	st.shared.f32 	[%r206], %f97;
$L__BB1_39:
	add.s32 	%r70, %r65, %r8;
	shr.u32 	%r71, %r387, 4;
	and.b32  	%r72, %r387, 15;
	add.s32 	%r73, %r71, %r2;
	add.s32 	%r74, %r72, %r383;
	setp.lt.s32 	%p27, %r73, %r132;
	setp.lt.s32 	%p28, %r74, %r134;
	and.pred  	%p29, %p27, %p28;
	@%p29 bra 	$L__BB1_41;
	shl.b32 	%r207, %r71, 6;
	mov.u32 	%r208, _ZZ21marlin_gemm_int8_bf16E10smem_input;
	add.s32 	%r209, %r208, %r207;
	shl.b32 	%r210, %r72, 2;
	add.s32 	%r211, %r209, %r210;
	mov.b32 	%r212, 0;
	st.shared.u32 	[%r211], %r212;
	bra.uni 	$L__BB1_42;
$L__BB1_41:
	mad.lo.s32 	%r213, %r73, %r134, %r74;
	mul.wide.u32 	%rd23, %r213, 2;
	add.s64 	%rd24, %rd1, %rd23;
	ld.global.nc.u16 	%rs7, [%rd24];
	// begin inline asm
	{ cvt.f32.bf16 %f98, %rs7;}

	// end inline asm
	shl.b32 	%r214, %r71, 6;
	mov.u32 	%r215, _ZZ21marlin_gemm_int8_bf16E10smem_input;
	add.s32 	%r216, %r215, %r214;
	shl.b32 	%r217, %r72, 2;
	add.s32 	%r218, %r216, %r217;
	st.shared.f32 	[%r218], %f98;
$L__BB1_42:
	add.s32 	%r219, %r70, %r8;
	add.s32 	%r384, %r219, %r8;
	add.s32 	%r388, %r388, %r40;
	add.s32 	%r387, %r387, %r40;
	add.s32 	%r386, %r386, %r40;
	setp.lt.u32 	%p30, %r384, 256;
	@%p30 bra 	$L__BB1_17;
	bra.uni 	$L__BB1_19;
$L__BB1_43:
	shl.b32 	%r248, %r80, 6;
	mov.u32 	%r249, _ZZ21marlin_gemm_int8_bf16E11smem_weight;
	add.s32 	%r250, %r249, %r248;
	shl.b32 	%r251, %r81, 2;
	add.s32 	%r252, %r250, %r251;
	mov.b32 	%r253, 0;
	st.shared.u32 	[%r252], %r253;
$L__BB1_44:
	add.s32 	%r84, %r385, %r8;
	shr.u32 	%r85, %r84, 4;
	and.b32  	%r86, %r84, 15;
	add.s32 	%r87, %r85, %r383;
	add.s32 	%r88, %r86, %r1;
	setp.lt.s32 	%p51, %r87, %r134;
	setp.lt.s32 	%p52, %r88, %r133;
	and.pred  	%p53, %p51, %p52;
	@%p53 bra 	$L__BB1_46;
	shl.b32 	%r270, %r85, 6;
	mov.u32 	%r271, _ZZ21marlin_gemm_int8_bf16E11smem_weight;
	add.s32 	%r272, %r271, %r270;
	shl.b32 	%r273, %r86, 2;
	add.s32 	%r274, %r272, %r273;
	mov.b32 	%r275, 0;
	st.shared.u32 	[%r274], %r275;
	bra.uni 	$L__BB1_47;
$L__BB1_46:
	shr.u32 	%r276, %r87, 2;
	mad.lo.s32 	%r277, %r276, %r133, %r88;
	mul.wide.s32 	%rd41, %r277, 4;
	add.s64 	%rd42, %rd3, %rd41;
	ld.global.nc.u32 	%r278, [%rd42];
	shl.b32 	%r279, %r85, 3;
	and.b32  	%r280, %r279, 24;
	shr.u32 	%r281, %r278, %r280;
	and.b32  	%r282, %r281, 255;
	add.s32 	%r283, %r282, -128;
	div.s32 	%r284, %r87, %r382;
	setp.lt.s32 	%p54, %r284, %r6;
	selp.b32 	%r285, %r284, %r9, %p54;
	mad.lo.s32 	%r286, %r285, %r133, %r88;
	mul.wide.s32 	%rd43, %r286, 2;
	add.s64 	%rd44, %rd2, %rd43;
	ld.global.nc.u16 	%rs12, [%rd44];
	// begin inline asm
	{ cvt.f32.bf16 %f111, %rs12;}

	// end inline asm
	cvt.rn.f32.s32 	%f112, %r283;
	mul.f32 	%f113, %f111, %f112;
	shl.b32 	%r287, %r85, 6;
	mov.u32 	%r288, _ZZ21marlin_gemm_int8_bf16E11smem_weight;
	add.s32 	%r289, %r288, %r287;
	shl.b32 	%r290, %r86, 2;
	add.s32 	%r291, %r289, %r290;
	st.shared.f32 	[%r291], %f113;
$L__BB1_47:
	add.s32 	%r89, %r84, %r8;
	shr.u32 	%r90, %r89, 4;
	and.b32  	%r91, %r89, 15;
	add.s32 	%r92, %r90, %r383;
	add.s32 	%r93, %r91, %r1;
	setp.lt.s32 	%p55, %r92, %r134;
	setp.lt.s32 	%p56, %r93, %r133;
	and.pred  	%p57, %p55, %p56;
	@%p57 bra 	$L__BB1_49;
	shl.b32 	%r292, %r90, 6;
	mov.u32 	%r293, _ZZ21marlin_gemm_int8_bf16E11smem_weight;
	add.s32 	%r294, %r293, %r292;
	shl.b32 	%r295, %r91, 2;
	add.s32 	%r296, %r294, %r295;
	mov.b32 	%r297, 0;
	st.shared.u32 	[%r296], %r297;
	bra.uni 	$L__BB1_50;
$L__BB1_49:
	shr.u32 	%r298, %r92, 2;
	mad.lo.s32 	%r299, %r298, %r133, %r93;
	mul.wide.s32 	%rd45, %r299, 4;
	add.s64 	%rd46, %rd3, %rd45;
	ld.global.nc.u32 	%r300, [%rd46];
	shl.b32 	%r301, %r90, 3;
	and.b32  	%r302, %r301, 24;
	shr.u32 	%r303, %r300, %r302;
	and.b32  	%r304, %r303, 255;
	add.s32 	%r305, %r304, -128;
	div.s32 	%r306, %r92, %r382;
	setp.lt.s32 	%p58, %r306, %r6;
	selp.b32 	%r307, %r306, %r9, %p58;
	mad.lo.s32 	%r308, %r307, %r133, %r93;
	mul.wide.s32 	%rd47, %r308, 2;
	add.s64 	%rd48, %rd2, %rd47;
	ld.global.nc.u16 	%rs13, [%rd48];
	// begin inline asm
	{ cvt.f32.bf16 %f114, %rs13;}

	// end inline asm
	cvt.rn.f32.s32 	%f115, %r305;
	mul.f32 	%f116, %f114, %f115;
	shl.b32 	%r309, %r90, 6;
	mov.u32 	%r310, _ZZ21marlin_gemm_int8_bf16E11smem_weight;
	add.s32 	%r311, %r310, %r309;
	shl.b32 	%r312, %r91, 2;
	add.s32 	%r313, %r311, %r312;
	st.shared.f32 	[%r313], %f116;
$L__BB1_50:
	add.s32 	%r94, %r89, %r8;
	shr.u32 	%r95, %r94, 4;
	and.b32  	%r96, %r94, 15;
	add.s32 	%r97, %r95, %r383;
	add.s32 	%r98, %r96, %r1;
	setp.lt.s32 	%p59, %r97, %r134;
	setp.lt.s32 	%p60, %r98, %r133;
	and.pred  	%p61, %p59, %p60;
	@%p61 bra 	$L__BB1_52;
	shl.b32 	%r314, %r95, 6;
	mov.u32 	%r315, _ZZ21marlin_gemm_int8_bf16E11smem_weight;
	add.s32 	%r316, %r315, %r314;
	shl.b32 	%r317, %r96, 2;
	add.s32 	%r318, %r316, %r317;
	mov.b32 	%r319, 0;
	st.shared.u32 	[%r318], %r319;
	bra.uni 	$L__BB1_53;
$L__BB1_52:
	shr.u32 	%r320, %r97, 2;
	mad.lo.s32 	%r321, %r320, %r133, %r98;
	mul.wide.s32 	%rd49, %r321, 4;
	add.s64 	%rd50, %rd3, %rd49;
	ld.global.nc.u32 	%r322, [%rd50];
	shl.b32 	%r323, %r95, 3;
	and.b32  	%r324, %r323, 24;
	shr.u32 	%r325, %r322, %r324;
	and.b32  	%r326, %r325, 255;
	add.s32 	%r327, %r326, -128;
	div.s32 	%r328, %r97, %r382;
	setp.lt.s32 	%p62, %r328, %r6;
	selp.b32 	%r329, %r328, %r9, %p62;
	mad.lo.s32 	%r330, %r329, %r133, %r98;
	mul.wide.s32 	%rd51, %r330, 2;
	add.s64 	%rd52, %rd2, %rd51;
	ld.global.nc.u16 	%rs14, [%rd52];
	// begin inline asm
	{ cvt.f32.bf16 %f117, %rs14;}

	// end inline asm
	cvt.rn.f32.s32 	%f118, %r327;
	mul.f32 	%f119, %f117, %f118;
	shl.b32 	%r331, %r95, 6;
	mov.u32 	%r332, _ZZ21marlin_gemm_int8_bf16E11smem_weight;
	add.s32 	%r333, %r332, %r331;
	shl.b32 	%r334, %r96, 2;
	add.s32 	%r335, %r333, %r334;
	st.shared.f32 	[%r335], %f119;
$L__BB1_53:
	add.s32 	%r385, %r94, %r8;
	setp.lt.u32 	%p63, %r385, 256;
	@%p63 bra 	$L__BB1_30;
$L__BB1_54:
	setp.ge.s32 	%p64, %r10, %r133;
	bar.sync 	0;
	@%p64 bra 	$L__BB1_87;
	setp.ge.s32 	%p65, %r2, %r132;
	@%p65 bra 	$L__BB1_57;
	ld.shared.f32 	%f120, [_ZZ21marlin_gemm_int8_bf16E10smem_input];
	ld.shared.f32 	%f121, [%r11];
	fma.rn.f32 	%f122, %f120, %f121, 0f00000000;
	ld.shared.f32 	%f123, [_ZZ21marlin_gemm_int8_bf16E10smem_input+4];
	ld.shared.f32 	%f124, [%r11+64];
	fma.rn.f32 	%f125, %f123, %f124, %f122;
	ld.shared.f32 	%f126, [_ZZ21marlin_gemm_int8_bf16E10smem_input+8];
	ld.shared.f32 	%f127, [%r11+128];
	fma.rn.f32 	%f128, %f126, %f127, %f125;
	ld.shared.f32 	%f129, [_ZZ21marlin_gemm_int8_bf16E10smem_input+12];
	ld.shared.f32 	%f130, [%r11+192];
	fma.rn.f32 	%f131, %f129, %f130, %f128;
	ld.shared.f32 	%f132, [_ZZ21marlin_gemm_int8_bf16E10smem_input+16];
	ld.shared.f32 	%f133, [%r11+256];
	fma.rn.f32 	%f134, %f132, %f133, %f131;
	ld.shared.f32 	%f135, [_ZZ21marlin_gemm_int8_bf16E10smem_input+20];
	ld.shared.f32 	%f136, [%r11+320];
	fma.rn.f32 	%f137, %f135, %f136, %f134;
	ld.shared.f32 	%f138, [_ZZ21marlin_gemm_int8_bf16E10smem_input+24];
	ld.shared.f32 	%f139, [%r11+384];
	fma.rn.f32 	%f140, %f138, %f139, %f137;
	ld.shared.f32 	%f141, [_ZZ21marlin_gemm_int8_bf16E10smem_input+28];
	ld.shared.f32 	%f142, [%r11+448];
	fma.rn.f32 	%f143, %f141, %f142, %f140;
	ld.shared.f32 	%f144, [_ZZ21marlin_gemm_int8_bf16E10smem_input+32];
	ld.shared.f32 	%f145, [%r11+512];
	fma.rn.f32 	%f146, %f144, %f145, %f143;
	ld.shared.f32 	%f147, [_ZZ21marlin_gemm_int8_bf16E10smem_input+36];
	ld.shared.f32 	%f148, [%r11+576];
	fma.rn.f32 	%f149, %f147, %f148, %f146;
	ld.shared.f32 	%f150, [_ZZ21marlin_gemm_int8_bf16E10smem_input+40];
	ld.shared.f32 	%f151, [%r11+640];
	fma.rn.f32 	%f152, %f150, %f151, %f149;
	ld.shared.f32 	%f153, [_ZZ21marlin_gemm_int8_bf16E10smem_input+44];
	ld.shared.f32 	%f154, [%r11+704];
	fma.rn.f32 	%f155, %f153, %f154, %f152;
	ld.shared.f32 	%f156, [_ZZ21marlin_gemm_int8_bf16E10smem_input+48];
	ld.shared.f32 	%f157, [%r11+768];
	fma.rn.f32 	%f158, %f156, %f157, %f155;
	ld.shared.f32 	%f159, [_ZZ21marlin_gemm_int8_bf16E10smem_input+52];
	ld.shared.f32 	%f160, [%r11+832];
	fma.rn.f32 	%f161, %f159, %f160, %f158;
	ld.shared.f32 	%f162, [_ZZ21marlin_gemm_int8_bf16E10smem_input+56];
	ld.shared.f32 	%f163, [%r11+896];
	fma.rn.f32 	%f164, %f162, %f163, %f161;
	ld.shared.f32 	%f165, [_ZZ21marlin_gemm_int8_bf16E10smem_input+60];
	ld.shared.f32 	%f166, [%r11+960];
	fma.rn.f32 	%f167, %f165, %f166, %f164;
	add.f32 	%f951, %f167, %f951;
$L__BB1_57:
	setp.ge.s32 	%p66, %r39, %r132;
	@%p66 bra 	$L__BB1_59;
	ld.shared.f32 	%f168, [_ZZ21marlin_gemm_int8_bf16E10smem_input+64];
	ld.shared.f32 	%f169, [%r11];
	fma.rn.f32 	%f170, %f168, %f169, 0f00000000;
	ld.shared.f32 	%f171, [_ZZ21marlin_gemm_int8_bf16E10smem_input+68];
	ld.shared.f32 	%f172, [%r11+64];
	fma.rn.f32 	%f173, %f171, %f172, %f170;
	ld.shared.f32 	%f174, [_ZZ21marlin_gemm_int8_bf16E10smem_input+72];
	ld.shared.f32 	%f175, [%r11+128];
	fma.rn.f32 	%f176, %f174, %f175, %f173;
	ld.shared.f32 	%f177, [_ZZ21marlin_gemm_int8_bf16E10smem_input+76];
	ld.shared.f32 	%f178, [%r11+192];
	fma.rn.f32 	%f179, %f177, %f178, %f176;
	ld.shared.f32 	%f180, [_ZZ21marlin_gemm_int8_bf16E10smem_input+80];
	ld.shared.f32 	%f181, [%r11+256];
	fma.rn.f32 	%f182, %f180, %f181, %f179;
	ld.shared.f32 	%f183, [_ZZ21marlin_gemm_int8_bf16E10smem_input+84];
	ld.shared.f32 	%f184, [%r11+320];
	fma.rn.f32 	%f185, %f183, %f184, %f182;
	ld.shared.f32 	%f186, [_ZZ21marlin_gemm_int8_bf16E10smem_input+88];
	ld.shared.f32 	%f187, [%r11+384];
	fma.rn.f32 	%f188, %f186, %f187, %f185;
	ld.shared.f32 	%f189, [_ZZ21marlin_gemm_int8_bf16E10smem_input+92];
	ld.shared.f32 	%f190, [%r11+448];
	fma.rn.f32 	%f191, %f189, %f190, %f188;
	ld.shared.f32 	%f192, [_ZZ21marlin_gemm_int8_bf16E10smem_input+96];
	ld.shared.f32 	%f193, [%r11+512];
	fma.rn.f32 	%f194, %f192, %f193, %f191;
	ld.shared.f32 	%f195, [_ZZ21marlin_gemm_int8_bf16E10smem_input+100];
	ld.shared.f32 	%f196, [%r11+576];
	fma.rn.f32 	%f197, %f195, %f196, %f194;
	ld.shared.f32 	%f198, [_ZZ21marlin_gemm_int8_bf16E10smem_input+104];
	ld.shared.f32 	%f199, [%r11+640];
	fma.rn.f32 	%f200, %f198, %f199, %f197;
	ld.shared.f32 	%f201, [_ZZ21marlin_gemm_int8_bf16E10smem_input+108];
	ld.shared.f32 	%f202, [%r11+704];
	fma.rn.f32 	%f203, %f201, %f202, %f200;
	ld.shared.f32 	%f204, [_ZZ21marlin_gemm_int8_bf16E10smem_input+112];
	ld.shared.f32 	%f205, [%r11+768];
	fma.rn.f32 	%f206, %f204, %f205, %f203;
	ld.shared.f32 	%f207, [_ZZ21marlin_gemm_int8_bf16E10smem_input+116];
	ld.shared.f32 	%f208, [%r11+832];
	fma.rn.f32 	%f209, %f207, %f208, %f206;
	ld.shared.f32 	%f210, [_ZZ21marlin_gemm_int8_bf16E10smem_input+120];
	ld.shared.f32 	%f211, [%r11+896];
	fma.rn.f32 	%f212, %f210, %f211, %f209;
	ld.shared.f32 	%f213, [_ZZ21marlin_gemm_int8_bf16E10smem_input+124];
	ld.shared.f32 	%f214, [%r11+960];
	fma.rn.f32 	%f215, %f213, %f214, %f212;
	add.f32 	%f950, %f215, %f950;
$L__BB1_59:
	add.s32 	%r336, %r2, 2;
	setp.ge.s32 	%p67, %r336, %r132;
	@%p67 bra 	$L__BB1_61;
	ld.shared.f32 	%f216, [_ZZ21marlin_gemm_int8_bf16E10smem_input+128];
	ld.shared.f32 	%f217, [%r11];
	fma.rn.f32 	%f218, %f216, %f217, 0f00000000;
	ld.shared.f32 	%f219, [_ZZ21marlin_gemm_int8_bf16E10smem_input+132];
	ld.shared.f32 	%f220, [%r11+64];
	fma.rn.f32 	%f221, %f219, %f220, %f218;
	ld.shared.f32 	%f222, [_ZZ21marlin_gemm_int8_bf16E10smem_input+136];
	ld.shared.f32 	%f223, [%r11+128];
	fma.rn.f32 	%f224, %f222, %f223, %f221;
	ld.shared.f32 	%f225, [_ZZ21marlin_gemm_int8_bf16E10smem_input+140];
	ld.shared.f32 	%f226, [%r11+192];
	fma.rn.f32 	%f227, %f225, %f226, %f224;
	ld.shared.f32 	%f228, [_ZZ21marlin_gemm_int8_bf16E10smem_input+144];
	ld.shared.f32 	%f229, [%r11+256];
	fma.rn.f32 	%f230, %f228, %f229, %f227;
	ld.shared.f32 	%f231, [_ZZ21marlin_gemm_int8_bf16E10smem_input+148];
	ld.shared.f32 	%f232, [%r11+320];
	fma.rn.f32 	%f233, %f231, %f232, %f230;
	ld.shared.f32 	%f234, [_ZZ21marlin_gemm_int8_bf16E10smem_input+152];
	ld.shared.f32 	%f235, [%r11+384];
	fma.rn.f32 	%f236, %f234, %f235, %f233;
	ld.shared.f32 	%f237, [_ZZ21marlin_gemm_int8_bf16E10smem_input+156];
	ld.shared.f32 	%f238, [%r11+448];
	fma.rn.f32 	%f239, %f237, %f238, %f236;
	ld.shared.f32 	%f240, [_ZZ21marlin_gemm_int8_bf16E10smem_input+160];
	ld.shared.f32 	%f241, [%r11+512];
	fma.rn.f32 	%f242, %f240, %f241, %f239;
	ld.shared.f32 	%f243, [_ZZ21marlin_gemm_int8_bf16E10smem_input+164];
	ld.shared.f32 	%f244, [%r11+576];
	fma.rn.f32 	%f245, %f243, %f244, %f242;
	ld.shared.f32 	%f246, [_ZZ21marlin_gemm_int8_bf16E10smem_input+168];
	ld.shared.f32 	%f247, [%r11+640];
	fma.rn.f32 	%f248, %f246, %f247, %f245;
	ld.shared.f32 	%f249, [_ZZ21marlin_gemm_int8_bf16E10smem_input+172];
	ld.shared.f32 	%f250, [%r11+704];
	fma.rn.f32 	%f251, %f249, %f250, %f248;
	ld.shared.f32 	%f252, [_ZZ21marlin_gemm_int8_bf16E10smem_input+176];
	ld.shared.f32 	%f253, [%r11+768];
	fma.rn.f32 	%f254, %f252, %f253, %f251;
	ld.shared.f32 	%f255, [_ZZ21marlin_gemm_int8_bf16E10smem_input+180];
	ld.shared.f32 	%f256, [%r11+832];
	fma.rn.f32 	%f257, %f255, %f256, %f254;
	ld.shared.f32 	%f258, [_ZZ21marlin_gemm_int8_bf16E10smem_input+184];
	ld.shared.f32 	%f259, [%r11+896];
	fma.rn.f32 	%f260, %f258, %f259, %f257;
	ld.shared.f32 	%f261, [_ZZ21marlin_gemm_int8_bf16E10smem_input+188];
	ld.shared.f32 	%f262, [%r11+960];
	fma.rn.f32 	%f263, %f261, %f262, %f260;
	add.f32 	%f949, %f263, %f949;
$L__BB1_61:
	add.s32 	%r337, %r2, 3;
	setp.ge.s32 	%p68, %r337, %r132;
	@%p68 bra 	$L__BB1_63;
	ld.shared.f32 	%f264, [_ZZ21marlin_gemm_int8_bf16E10smem_input+192];
	ld.shared.f32 	%f265, [%r11];
	fma.rn.f32 	%f266, %f264, %f265, 0f00000000;
	ld.shared.f32 	%f267, [_ZZ21marlin_gemm_int8_bf16E10smem_input+196];
	ld.shared.f32 	%f268, [%r11+64];
	fma.rn.f32 	%f269, %f267, %f268, %f266;
	ld.shared.f32 	%f270, [_ZZ21marlin_gemm_int8_bf16E10smem_input+200];
	ld.shared.f32 	%f271, [%r11+128];
	fma.rn.f32 	%f272, %f270, %f271, %f269;
	ld.shared.f32 	%f273, [_ZZ21marlin_gemm_int8_bf16E10smem_input+204];
	ld.shared.f32 	%f274, [%r11+192];
	fma.rn.f32 	%f275, %f273, %f274, %f272;
	ld.shared.f32 	%f276, [_ZZ21marlin_gemm_int8_bf16E10smem_input+208];
	ld.shared.f32 	%f277, [%r11+256];
	fma.rn.f32 	%f278, %f276, %f277, %f275;
	ld.shared.f32 	%f279, [_ZZ21marlin_gemm_int8_bf16E10smem_input+212];
	ld.shared.f32 	%f280, [%r11+320];
	fma.rn.f32 	%f281, %f279, %f280, %f278;
	ld.shared.f32 	%f282, [_ZZ21marlin_gemm_int8_bf16E10smem_input+216];
	ld.shared.f32 	%f283, [%r11+384];
	fma.rn.f32 	%f284, %f282, %f283, %f281;
	ld.shared.f32 	%f285, [_ZZ21marlin_gemm_int8_bf16E10smem_input+220];
	ld.shared.f32 	%f286, [%r11+448];
	fma.rn.f32 	%f287, %f285, %f286, %f284;
	ld.shared.f32 	%f288, [_ZZ21marlin_gemm_int8_bf16E10smem_input+224];
	ld.shared.f32 	%f289, [%r11+512];
	fma.rn.f32 	%f290, %f288, %f289, %f287;
	ld.shared.f32 	%f291, [_ZZ21marlin_gemm_int8_bf16E10smem_input+228];
	ld.shared.f32 	%f292, [%r11+576];
	fma.rn.f32 	%f293, %f291, %f292, %f290;
	ld.shared.f32 	%f294, [_ZZ21marlin_gemm_int8_bf16E10smem_input+232];
	ld.shared.f32 	%f295, [%r11+640];
	fma.rn.f32 	%f296, %f294, %f295, %f293;
	ld.shared.f32 	%f297, [_ZZ21marlin_gemm_int8_bf16E10smem_input+236];
	ld.shared.f32 	%f298, [%r11+704];
	fma.rn.f32 	%f299, %f297, %f298, %f296;
	ld.shared.f32 	%f300, [_ZZ21marlin_gemm_int8_bf16E10smem_input+240];
	ld.shared.f32 	%f301, [%r11+768];
	fma.rn.f32 	%f302, %f300, %f301, %f299;
	ld.shared.f32 	%f303, [_ZZ21marlin_gemm_int8_bf16E10smem_input+244];
	ld.shared.f32 	%f304, [%r11+832];
	fma.rn.f32 	%f305, %f303, %f304, %f302;
	ld.shared.f32 	%f306, [_ZZ21marlin_gemm_int8_bf16E10smem_input+248];
	ld.shared.f32 	%f307, [%r11+896];
	fma.rn.f32 	%f308, %f306, %f307, %f305;
	ld.shared.f32 	%f309, [_ZZ21marlin_gemm_int8_bf16E10smem_input+252];
	ld.shared.f32 	%f310, [%r11+960];
	fma.rn.f32 	%f311, %f309, %f310, %f308;
	add.f32 	%f948, %f311, %f948;
$L__BB1_63:
	add.s32 	%r338, %r2, 4;
	setp.ge.s32 	%p69, %r338, %r132;
	@%p69 bra 	$L__BB1_65;
	ld.shared.f32 	%f312, [_ZZ21marlin_gemm_int8_bf16E10smem_input+256];
	ld.shared.f32 	%f313, [%r11];
	fma.rn.f32 	%f314, %f312, %f313, 0f00000000;
	ld.shared.f32 	%f315, [_ZZ21marlin_gemm_int8_bf16E10smem_input+260];
	ld.shared.f32 	%f316, [%r11+64];
	fma.rn.f32 	%f317, %f315, %f316, %f314;
	ld.shared.f32 	%f318, [_ZZ21marlin_gemm_int8_bf16E10smem_input+264];
	ld.shared.f32 	%f319, [%r11+128];
	fma.rn.f32 	%f320, %f318, %f319, %f317;
	ld.shared.f32 	%f321, [_ZZ21marlin_gemm_int8_bf16E10smem_input+268];
	ld.shared.f32 	%f322, [%r11+192];
	fma.rn.f32 	%f323, %f321, %f322, %f320;
	ld.shared.f32 	%f324, [_ZZ21marlin_gemm_int8_bf16E10smem_input+272];
	ld.shared.f32 	%f325, [%r11+256];
	fma.rn.f32 	%f326, %f324, %f325, %f323;
	ld.shared.f32 	%f327, [_ZZ21marlin_gemm_int8_bf16E10smem_input+276];
	ld.shared.f32 	%f328, [%r11+320];
	fma.rn.f32 	%f329, %f327, %f328, %f326;
	ld.shared.f32 	%f330, [_ZZ21marlin_gemm_int8_bf16E10smem_input+280];
	ld.shared.f32 	%f331, [%r11+384];
	fma.rn.f32 	%f332, %f330, %f331, %f329;
	ld.shared.f32 	%f333, [_ZZ21marlin_gemm_int8_bf16E10smem_input+284];
	ld.shared.f32 	%f334, [%r11+448];
	fma.rn.f32 	%f335, %f333, %f334, %f332;
	ld.shared.f32 	%f336, [_ZZ21marlin_gemm_int8_bf16E10smem_input+288];
	ld.shared.f32 	%f337, [%r11+512];
	fma.rn.f32 	%f338, %f336, %f337, %f335;
	ld.shared.f32 	%f339, [_ZZ21marlin_gemm_int8_bf16E10smem_input+292];
	ld.shared.f32 	%f340, [%r11+576];
	fma.rn.f32 	%f341, %f339, %f340, %f338;
	ld.shared.f32 	%f342, [_ZZ21marlin_gemm_int8_bf16E10smem_input+296];
	ld.shared.f32 	%f343, [%r11+640];
	fma.rn.f32 	%f344, %f342, %f343, %f341;
	ld.shared.f32 	%f345, [_ZZ21marlin_gemm_int8_bf16E10smem_input+300];
	ld.shared.f32 	%f346, [%r11+704];
	fma.rn.f32 	%f347, %f345, %f346, %f344;
	ld.shared.f32 	%f348, [_ZZ21marlin_gemm_int8_bf16E10smem_input+304];
	ld.shared.f32 	%f349, [%r11+768];
	fma.rn.f32 	%f350, %f348, %f349, %f347;
	ld.shared.f32 	%f351, [_ZZ21marlin_gemm_int8_bf16E10smem_input+308];
	ld.shared.f32 	%f352, [%r11+832];
	fma.rn.f32 	%f353, %f351, %f352, %f350;
	ld.shared.f32 	%f354, [_ZZ21marlin_gemm_int8_bf16E10smem_input+312];
	ld.shared.f32 	%f355, [%r11+896];
	fma.rn.f32 	%f356, %f354, %f355, %f353;
	ld.shared.f32 	%f357, [_ZZ21marlin_gemm_int8_bf16E10smem_input+316];
	ld.shared.f32 	%f358, [%r11+960];
	fma.rn.f32 	%f359, %f357, %f358, %f356;
	add.f32 	%f947, %f359, %f947;
$L__BB1_65:
	add.s32 	%r339, %r2, 5;
	setp.ge.s32 	%p70, %r339, %r132;
	@%p70 bra 	$L__BB1_67;
	ld.shared.f32 	%f360, [_ZZ21marlin_gemm_int8_bf16E10smem_input+320];
	ld.shared.f32 	%f361, [%r11];
	fma.rn.f32 	%f362, %f360, %f361, 0f00000000;
	ld.shared.f32 	%f363, [_ZZ21marlin_gemm_int8_bf16E10smem_input+324];
	ld.shared.f32 	%f364, [%r11+64];
	fma.rn.f32 	%f365, %f363, %f364, %f362;
	ld.shared.f32 	%f366, [_ZZ21marlin_gemm_int8_bf16E10smem_input+328];
	ld.shared.f32 	%f367, [%r11+128];
	fma.rn.f32 	%f368, %f366, %f367, %f365;
	ld.shared.f32 	%f369, [_ZZ21marlin_gemm_int8_bf16E10smem_input+332];
	ld.shared.f32 	%f370, [%r11+192];
	fma.rn.f32 	%f371, %f369, %f370, %f368;
	ld.shared.f32 	%f372, [_ZZ21marlin_gemm_int8_bf16E10smem_input+336];
	ld.shared.f32 	%f373, [%r11+256];
	fma.rn.f32 	%f374, %f372, %f373, %f371;
	ld.shared.f32 	%f375, [_ZZ21marlin_gemm_int8_bf16E10smem_input+340];
	ld.shared.f32 	%f376, [%r11+320];
	fma.rn.f32 	%f377, %f375, %f376, %f374;
	ld.shared.f32 	%f378, [_ZZ21marlin_gemm_int8_bf16E10smem_input+344];
	ld.shared.f32 	%f379, [%r11+384];
	fma.rn.f32 	%f380, %f378, %f379, %f377;
	ld.shared.f32 	%f381, [_ZZ21marlin_gemm_int8_bf16E10smem_input+348];
	ld.shared.f32 	%f382, [%r11+448];
	fma.rn.f32 	%f383, %f381, %f382, %f380;
	ld.shared.f32 	%f384, [_ZZ21marlin_gemm_int8_bf16E10smem_input+352];
	ld.shared.f32 	%f385, [%r11+512];
	fma.rn.f32 	%f386, %f384, %f385, %f383;
	ld.shared.f32 	%f387, [_ZZ21marlin_gemm_int8_bf16E10smem_input+356];
	ld.shared.f32 	%f388, [%r11+576];
	fma.rn.f32 	%f389, %f387, %f388, %f386;
	ld.shared.f32 	%f390, [_ZZ21marlin_gemm_int8_bf16E10smem_input+360];
	ld.shared.f32 	%f391, [%r11+640];
	fma.rn.f32 	%f392, %f390, %f391, %f389;
	ld.shared.f32 	%f393, [_ZZ21marlin_gemm_int8_bf16E10smem_input+364];
	ld.shared.f32 	%f394, [%r11+704];
	fma.rn.f32 	%f395, %f393, %f394, %f392;
	ld.shared.f32 	%f396, [_ZZ21marlin_gemm_int8_bf16E10smem_input+368];
	ld.shared.f32 	%f397, [%r11+768];
	fma.rn.f32 	%f398, %f396, %f397, %f395;
	ld.shared.f32 	%f399, [_ZZ21marlin_gemm_int8_bf16E10smem_input+372];
	ld.shared.f32 	%f400, [%r11+832];
	fma.rn.f32 	%f401, %f399, %f400, %f398;
	ld.shared.f32 	%f402, [_ZZ21marlin_gemm_int8_bf16E10smem_input+376];
	ld.shared.f32 	%f403, [%r11+896];
	fma.rn.f32 	%f404, %f402, %f403, %f401;
	ld.shared.f32 	%f405, [_ZZ21marlin_gemm_int8_bf16E10smem_input+380];
	ld.shared.f32 	%f406, [%r11+960];
	fma.rn.f32 	%f407, %f405, %f406, %f404;
	add.f32 	%f946, %f407, %f946;
$L__BB1_67:
	add.s32 	%r340, %r2, 6;
	setp.ge.s32 	%p71, %r340, %r132;
	@%p71 bra 	$L__BB1_69;
	ld.shared.f32 	%f408, [_ZZ21marlin_gemm_int8_bf16E10smem_input+384];
	ld.shared.f32 	%f409, [%r11];
	fma.rn.f32 	%f410, %f408, %f409, 0f00000000;
	ld.shared.f32 	%f411, [_ZZ21marlin_gemm_int8_bf16E10smem_input+388];
	ld.shared.f32 	%f412, [%r11+64];
	fma.rn.f32 	%f413, %f411, %f412, %f410;
	ld.shared.f32 	%f414, [_ZZ21marlin_gemm_int8_bf16E10smem_input+392];
	ld.shared.f32 	%f415, [%r11+128];
	fma.rn.f32 	%f416, %f414, %f415, %f413;
	ld.shared.f32 	%f417, [_ZZ21marlin_gemm_int8_bf16E10smem_input+396];
	ld.shared.f32 	%f418, [%r11+192];
	fma.rn.f32 	%f419, %f417, %f418, %f416;
	ld.shared.f32 	%f420, [_ZZ21marlin_gemm_int8_bf16E10smem_input+400];
	ld.shared.f32 	%f421, [%r11+256];
	fma.rn.f32 	%f422, %f420, %f421, %f419;
	ld.shared.f32 	%f423, [_ZZ21marlin_gemm_int8_bf16E10smem_input+404];
	ld.shared.f32 	%f424, [%r11+320];
	fma.rn.f32 	%f425, %f423, %f424, %f422;
	ld.shared.f32 	%f426, [_ZZ21marlin_gemm_int8_bf16E10smem_input+408];
	ld.shared.f32 	%f427, [%r11+384];
	fma.rn.f32 	%f428, %f426, %f427, %f425;
	ld.shared.f32 	%f429, [_ZZ21marlin_gemm_int8_bf16E10smem_input+412];
	ld.shared.f32 	%f430, [%r11+448];
	fma.rn.f32 	%f431, %f429, %f430, %f428;
	ld.shared.f32 	%f432, [_ZZ21marlin_gemm_int8_bf16E10smem_input+416];
	ld.shared.f32 	%f433, [%r11+512];
	fma.rn.f32 	%f434, %f432, %f433, %f431;
	ld.shared.f32 	%f435, [_ZZ21marlin_gemm_int8_bf16E10smem_input+420];
	ld.shared.f32 	%f436, [%r11+576];
	fma.rn.f32 	%f437, %f435, %f436, %f434;
	ld.shared.f32 	%f438, [_ZZ21marlin_gemm_int8_bf16E10smem_input+424];
	ld.shared.f32 	%f439, [%r11+640];
	fma.rn.f32 	%f440, %f438, %f439, %f437;
	ld.shared.f32 	%f441, [_ZZ21marlin_gemm_int8_bf16E10smem_input+428];
	ld.shared.f32 	%f442, [%r11+704];
	fma.rn.f32 	%f443, %f441, %f442, %f440;
	ld.shared.f32 	%f444, [_ZZ21marlin_gemm_int8_bf16E10smem_input+432];
	ld.shared.f32 	%f445, [%r11+768];
	fma.rn.f32 	%f446, %f444, %f445, %f443;
	ld.shared.f32 	%f447, [_ZZ21marlin_gemm_int8_bf16E10smem_input+436];
	ld.shared.f32 	%f448, [%r11+832];
	fma.rn.f32 	%f449, %f447, %f448, %f446;
	ld.shared.f32 	%f450, [_ZZ21marlin_gemm_int8_bf16E10smem_input+440];
	ld.shared.f32 	%f451, [%r11+896];
	fma.rn.f32 	%f452, %f450, %f451, %f449;
	ld.shared.f32 	%f453, [_ZZ21marlin_gemm_int8_bf16E10smem_input+444];
	ld.shared.f32 	%f454, [%r11+960];
	fma.rn.f32 	%f455, %f453, %f454, %f452;
	add.f32 	%f945, %f455, %f945;
$L__BB1_69:
	add.s32 	%r341, %r2, 7;
	setp.ge.s32 	%p72, %r341, %r132;
	@%p72 bra 	$L__BB1_71;
	ld.shared.f32 	%f456, [_ZZ21marlin_gemm_int8_bf16E10smem_input+448];
	ld.shared.f32 	%f457, [%r11];
	fma.rn.f32 	%f458, %f456, %f457, 0f00000000;
	ld.shared.f32 	%f459, [_ZZ21marlin_gemm_int8_bf16E10smem_input+452];
	ld.shared.f32 	%f460, [%r11+64];
	fma.rn.f32 	%f461, %f459, %f460, %f458;
	ld.shared.f32 	%f462, [_ZZ21marlin_gemm_int8_bf16E10smem_input+456];
	ld.shared.f32 	%f463, [%r11+128];
	fma.rn.f32 	%f464, %f462, %f463, %f461;
	ld.shared.f32 	%f465, [_ZZ21marlin_gemm_int8_bf16E10smem_input+460];
	ld.shared.f32 	%f466, [%r11+192];
	fma.rn.f32 	%f467, %f465, %f466, %f464;
	ld.shared.f32 	%f468, [_ZZ21marlin_gemm_int8_bf16E10smem_input+464];
	ld.shared.f32 	%f469, [%r11+256];
	fma.rn.f32 	%f470, %f468, %f469, %f467;
	ld.shared.f32 	%f471, [_ZZ21marlin_gemm_int8_bf16E10smem_input+468];
	ld.shared.f32 	%f472, [%r11+320];
	fma.rn.f32 	%f473, %f471, %f472, %f470;
	ld.shared.f32 	%f474, [_ZZ21marlin_gemm_int8_bf16E10smem_input+472];
	ld.shared.f32 	%f475, [%r11+384];
	fma.rn.f32 	%f476, %f474, %f475, %f473;
	ld.shared.f32 	%f477, [_ZZ21marlin_gemm_int8_bf16E10smem_input+476];
	ld.shared.f32 	%f478, [%r11+448];
	fma.rn.f32 	%f479, %f477, %f478, %f476;
	ld.shared.f32 	%f480, [_ZZ21marlin_gemm_int8_bf16E10smem_input+480];
	ld.shared.f32 	%f481, [%r11+512];
	fma.rn.f32 	%f482, %f480, %f481, %f479;
	ld.shared.f32 	%f483, [_ZZ21marlin_gemm_int8_bf16E10smem_input+484];
	ld.shared.f32 	%f484, [%r11+576];
	fma.rn.f32 	%f485, %f483, %f484, %f482;
	ld.shared.f32 	%f486, [_ZZ21marlin_gemm_int8_bf16E10smem_input+488];
	ld.shared.f32 	%f487, [%r11+640];
	fma.rn.f32 	%f488, %f486, %f487, %f485;
	ld.shared.f32 	%f489, [_ZZ21marlin_gemm_int8_bf16E10smem_input+492];
	ld.shared.f32 	%f490, [%r11+704];
	fma.rn.f32 	%f491, %f489, %f490, %f488;
	ld.shared.f32 	%f492, [_ZZ21marlin_gemm_int8_bf16E10smem_input+496];
	ld.shared.f32 	%f493, [%r11+768];
	fma.rn.f32 	%f494, %f492, %f493, %f491;
	ld.shared.f32 	%f495, [_ZZ21marlin_gemm_int8_bf16E10smem_input+500];
	ld.shared.f32 	%f496, [%r11+832];
	fma.rn.f32 	%f497, %f495, %f496, %f494;
	ld.shared.f32 	%f498, [_ZZ21marlin_gemm_int8_bf16E10smem_input+504];
	ld.shared.f32 	%f499, [%r11+896];
	fma.rn.f32 	%f500, %f498, %f499, %f497;
	ld.shared.f32 	%f501, [_ZZ21marlin_gemm_int8_bf16E10smem_input+508];
	ld.shared.f32 	%f502, [%r11+960];
	fma.rn.f32 	%f503, %f501, %f502, %f500;
	add.f32 	%f944, %f503, %f944;
$L__BB1_71:
	add.s32 	%r342, %r2, 8;
	setp.ge.s32 	%p73, %r342, %r132;
	@%p73 bra 	$L__BB1_73;
	ld.shared.f32 	%f504, [_ZZ21marlin_gemm_int8_bf16E10smem_input+512];
	ld.shared.f32 	%f505, [%r11];
	fma.rn.f32 	%f506, %f504, %f505, 0f00000000;
	ld.shared.f32 	%f507, [_ZZ21marlin_gemm_int8_bf16E10smem_input+516];
	ld.shared.f32 	%f508, [%r11+64];
	fma.rn.f32 	%f509, %f507, %f508, %f506;
	ld.shared.f32 	%f510, [_ZZ21marlin_gemm_int8_bf16E10smem_input+520];
	ld.shared.f32 	%f511, [%r11+128];
	fma.rn.f32 	%f512, %f510, %f511, %f509;
	ld.shared.f32 	%f513, [_ZZ21marlin_gemm_int8_bf16E10smem_input+524];
	ld.shared.f32 	%f514, [%r11+192];
	fma.rn.f32 	%f515, %f513, %f514, %f512;
	ld.shared.f32 	%f516, [_ZZ21marlin_gemm_int8_bf16E10smem_input+528];
	ld.shared.f32 	%f517, [%r11+256];
	fma.rn.f32 	%f518, %f516, %f517, %f515;
	ld.shared.f32 	%f519, [_ZZ21marlin_gemm_int8_bf16E10smem_input+532];
	ld.shared.f32 	%f520, [%r11+320];
	fma.rn.f32 	%f521, %f519, %f520, %f518;
	ld.shared.f32 	%f522, [_ZZ21marlin_gemm_int8_bf16E10smem_input+536];
	ld.shared.f32 	%f523, [%r11+384];
	fma.rn.f32 	%f524, %f522, %f523, %f521;
	ld.shared.f32 	%f525, [_ZZ21marlin_gemm_int8_bf16E10smem_input+540];
	ld.shared.f32 	%f526, [%r11+448];
	fma.rn.f32 	%f527, %f525, %f526, %f524;
	ld.shared.f32 	%f528, [_ZZ21marlin_gemm_int8_bf16E10smem_input+544];
	ld.shared.f32 	%f529, [%r11+512];
	fma.rn.f32 	%f530, %f528, %f529, %f527;
	ld.shared.f32 	%f531, [_ZZ21marlin_gemm_int8_bf16E10smem_input+548];
	ld.shared.f32 	%f532, [%r11+576];
	fma.rn.f32 	%f533, %f531, %f532, %f530;
	ld.shared.f32 	%f534, [_ZZ21marlin_gemm_int8_bf16E10smem_input+552];
	ld.shared.f32 	%f535, [%r11+640];
	fma.rn.f32 	%f536, %f534, %f535, %f533;
	ld.shared.f32 	%f537, [_ZZ21marlin_gemm_int8_bf16E10smem_input+556];
	ld.shared.f32 	%f538, [%r11+704];
	fma.rn.f32 	%f539, %f537, %f538, %f536;
	ld.shared.f32 	%f540, [_ZZ21marlin_gemm_int8_bf16E10smem_input+560];
	ld.shared.f32 	%f541, [%r11+768];
	fma.rn.f32 	%f542, %f540, %f541, %f539;
	ld.shared.f32 	%f543, [_ZZ21marlin_gemm_int8_bf16E10smem_input+564];
	ld.shared.f32 	%f544, [%r11+832];
	fma.rn.f32 	%f545, %f543, %f544, %f542;
	ld.shared.f32 	%f546, [_ZZ21marlin_gemm_int8_bf16E10smem_input+568];
	ld.shared.f32 	%f547, [%r11+896];
	fma.rn.f32 	%f548, %f546, %f547, %f545;
	ld.shared.f32 	%f549, [_ZZ21marlin_gemm_int8_bf16E10smem_input+572];
	ld.shared.f32 	%f550, [%r11+960];
	fma.rn.f32 	%f551, %f549, %f550, %f548;
	add.f32 	%f943, %f551, %f943;
$L__BB1_73:
	add.s32 	%r343, %r2, 9;
	setp.ge.s32 	%p74, %r343, %r132;
	@%p74 bra 	$L__BB1_75;
	ld.shared.f32 	%f552, [_ZZ21marlin_gemm_int8_bf16E10smem_input+576];
	ld.shared.f32 	%f553, [%r11];
	fma.rn.f32 	%f554, %f552, %f553, 0f00000000;
	ld.shared.f32 	%f555, [_ZZ21marlin_gemm_int8_bf16E10smem_input+580];
	ld.shared.f32 	%f556, [%r11+64];
	fma.rn.f32 	%f557, %f555, %f556, %f554;
	ld.shared.f32 	%f558, [_ZZ21marlin_gemm_int8_bf16E10smem_input+584];
	ld.shared.f32 	%f559, [%r11+128];
	fma.rn.f32 	%f560, %f558, %f559, %f557;
	ld.shared.f32 	%f561, [_ZZ21marlin_gemm_int8_bf16E10smem_input+588];
	ld.shared.f32 	%f562, [%r11+192];
	fma.rn.f32 	%f563, %f561, %f562, %f560;
	ld.shared.f32 	%f564, [_ZZ21marlin_gemm_int8_bf16E10smem_input+592];
	ld.shared.f32 	%f565, [%r11+256];
	fma.rn.f32 	%f566, %f564, %f565, %f563;
	ld.shared.f32 	%f567, [_ZZ21marlin_gemm_int8_bf16E10smem_input+596];
	ld.shared.f32 	%f568, [%r11+320];
	fma.rn.f32 	%f569, %f567, %f568, %f566;
	ld.shared.f32 	%f570, [_ZZ21marlin_gemm_int8_bf16E10smem_input+600];
	ld.shared.f32 	%f571, [%r11+384];
	fma.rn.f32 	%f572, %f570, %f571, %f569;
	ld.shared.f32 	%f573, [_ZZ21marlin_gemm_int8_bf16E10smem_input+604];
	ld.shared.f32 	%f574, [%r11+448];
	fma.rn.f32 	%f575, %f573, %f574, %f572;
	ld.shared.f32 	%f576, [_ZZ21marlin_gemm_int8_bf16E10smem_input+608];
	ld.shared.f32 	%f577, [%r11+512];
	fma.rn.f32 	%f578, %f576, %f577, %f575;
	ld.shared.f32 	%f579, [_ZZ21marlin_gemm_int8_bf16E10smem_input+612];
	ld.shared.f32 	%f580, [%r11+576];
	fma.rn.f32 	%f581, %f579, %f580, %f578;
	ld.shared.f32 	%f582, [_ZZ21marlin_gemm_int8_bf16E10smem_input+616];
	ld.shared.f32 	%f583, [%r11+640];
	fma.rn.f32 	%f584, %f582, %f583, %f581;
	ld.shared.f32 	%f585, [_ZZ21marlin_gemm_int8_bf16E10smem_input+620];
	ld.shared.f32 	%f586, [%r11+704];
	fma.rn.f32 	%f587, %f585, %f586, %f584;
	ld.shared.f32 	%f588, [_ZZ21marlin_gemm_int8_bf16E10smem_input+624];
	ld.shared.f32 	%f589, [%r11+768];
	fma.rn.f32 	%f590, %f588, %f589, %f587;
	ld.shared.f32 	%f591, [_ZZ21marlin_gemm_int8_bf16E10smem_input+628];
	ld.shared.f32 	%f592, [%r11+832];
	fma.rn.f32 	%f593, %f591, %f592, %f590;
	ld.shared.f32 	%f594, [_ZZ21marlin_gemm_int8_bf16E10smem_input+632];
	ld.shared.f32 	%f595, [%r11+896];
	fma.rn.f32 	%f596, %f594, %f595, %f593;
	ld.shared.f32 	%f597, [_ZZ21marlin_gemm_int8_bf16E10smem_input+636];
	ld.shared.f32 	%f598, [%r11+960];
	fma.rn.f32 	%f599, %f597, %f598, %f596;
	add.f32 	%f942, %f599, %f942;
$L__BB1_75:
	add.s32 	%r344, %r2, 10;
	setp.ge.s32 	%p75, %r344, %r132;
	@%p75 bra 	$L__BB1_77;
	ld.shared.f32 	%f600, [_ZZ21marlin_gemm_int8_bf16E10smem_input+640];
	ld.shared.f32 	%f601, [%r11];
	fma.rn.f32 	%f602, %f600, %f601, 0f00000000;
	ld.shared.f32 	%f603, [_ZZ21marlin_gemm_int8_bf16E10smem_input+644];
	ld.shared.f32 	%f604, [%r11+64];
	fma.rn.f32 	%f605, %f603, %f604, %f602;
	ld.shared.f32 	%f606, [_ZZ21marlin_gemm_int8_bf16E10smem_input+648];
	ld.shared.f32 	%f607, [%r11+128];
	fma.rn.f32 	%f608, %f606, %f607, %f605;
	ld.shared.f32 	%f609, [_ZZ21marlin_gemm_int8_bf16E10smem_input+652];
	ld.shared.f32 	%f610, [%r11+192];
	fma.rn.f32 	%f611, %f609, %f610, %f608;
	ld.shared.f32 	%f612, [_ZZ21marlin_gemm_int8_bf16E10smem_input+656];
	ld.shared.f32 	%f613, [%r11+256];
	fma.rn.f32 	%f614, %f612, %f613, %f611;
	ld.shared.f32 	%f615, [_ZZ21marlin_gemm_int8_bf16E10smem_input+660];
	ld.shared.f32 	%f616, [%r11+320];
	fma.rn.f32 	%f617, %f615, %f616, %f614;
	ld.shared.f32 	%f618, [_ZZ21marlin_gemm_int8_bf16E10smem_input+664];
	ld.shared.f32 	%f619, [%r11+384];
	fma.rn.f32 	%f620, %f618, %f619, %f617;
	ld.shared.f32 	%f621, [_ZZ21marlin_gemm_int8_bf16E10smem_input+668];
	ld.shared.f32 	%f622, [%r11+448];
	fma.rn.f32 	%f623, %f621, %f622, %f620;
	ld.shared.f32 	%f624, [_ZZ21marlin_gemm_int8_bf16E10smem_input+672];
	ld.shared.f32 	%f625, [%r11+512];
	fma.rn.f32 	%f626, %f624, %f625, %f623;
	ld.shared.f32 	%f627, [_ZZ21marlin_gemm_int8_bf16E10smem_input+676];
	ld.shared.f32 	%f628, [%r11+576];
	fma.rn.f32 	%f629, %f627, %f628, %f626;
	ld.shared.f32 	%f630, [_ZZ21marlin_gemm_int8_bf16E10smem_input+680];
	ld.shared.f32 	%f631, [%r11+640];
	fma.rn.f32 	%f632, %f630, %f631, %f629;
	ld.shared.f32 	%f633, [_ZZ21marlin_gemm_int8_bf16E10smem_input+684];
	ld.shared.f32 	%f634, [%r11+704];
	fma.rn.f32 	%f635, %f633, %f634, %f632;
	ld.shared.f32 	%f636, [_ZZ21marlin_gemm_int8_bf16E10smem_input+688];
	ld.shared.f32 	%f637, [%r11+768];
	fma.rn.f32 	%f638, %f636, %f637, %f635;
	ld.shared.f32 	%f639, [_ZZ21marlin_gemm_int8_bf16E10smem_input+692];
	ld.shared.f32 	%f640, [%r11+832];
	fma.rn.f32 	%f641, %f639, %f640, %f638;
	ld.shared.f32 	%f642, [_ZZ21marlin_gemm_int8_bf16E10smem_input+696];
	ld.shared.f32 	%f643, [%r11+896];
	fma.rn.f32 	%f644, %f642, %f643, %f641;
	ld.shared.f32 	%f645, [_ZZ21marlin_gemm_int8_bf16E10smem_input+700];
	ld.shared.f32 	%f646, [%r11+960];
	fma.rn.f32 	%f647, %f645, %f646, %f644;
	add.f32 	%f941, %f647, %f941;
$L__BB1_77:
	add.s32 	%r345, %r2, 11;
	setp.ge.s32 	%p76, %r345, %r132;
	@%p76 bra 	$L__BB1_79;
	ld.shared.f32 	%f648, [_ZZ21marlin_gemm_int8_bf16E10smem_input+704];
	ld.shared.f32 	%f649, [%r11];
	fma.rn.f32 	%f650, %f648, %f649, 0f00000000;
	ld.shared.f32 	%f651, [_ZZ21marlin_gemm_int8_bf16E10smem_input+708];
	ld.shared.f32 	%f652, [%r11+64];
	fma.rn.f32 	%f653, %f651, %f652, %f650;
	ld.shared.f32 	%f654, [_ZZ21marlin_gemm_int8_bf16E10smem_input+712];
	ld.shared.f32 	%f655, [%r11+128];
	fma.rn.f32 	%f656, %f654, %f655, %f653;
	ld.shared.f32 	%f657, [_ZZ21marlin_gemm_int8_bf16E10smem_input+716];
	ld.shared.f32 	%f658, [%r11+192];
	fma.rn.f32 	%f659, %f657, %f658, %f656;
	ld.shared.f32 	%f660, [_ZZ21marlin_gemm_int8_bf16E10smem_input+720];
	ld.shared.f32 	%f661, [%r11+256];
	fma.rn.f32 	%f662, %f660, %f661, %f659;
	ld.shared.f32 	%f663, [_ZZ21marlin_gemm_int8_bf16E10smem_input+724];
	ld.shared.f32 	%f664, [%r11+320];
	fma.rn.f32 	%f665, %f663, %f664, %f662;
	ld.shared.f32 	%f666, [_ZZ21marlin_gemm_int8_bf16E10smem_input+728];
	ld.shared.f32 	%f667, [%r11+384];
	fma.rn.f32 	%f668, %f666, %f667, %f665;
	ld.shared.f32 	%f669, [_ZZ21marlin_gemm_int8_bf16E10smem_input+732];
	ld.shared.f32 	%f670, [%r11+448];
	fma.rn.f32 	%f671, %f669, %f670, %f668;
	ld.shared.f32 	%f672, [_ZZ21marlin_gemm_int8_bf16E10smem_input+736];
	ld.shared.f32 	%f673, [%r11+512];
	fma.rn.f32 	%f674, %f672, %f673, %f671;
	ld.shared.f32 	%f675, [_ZZ21marlin_gemm_int8_bf16E10smem_input+740];
	ld.shared.f32 	%f676, [%r11+576];
	fma.rn.f32 	%f677, %f675, %f676, %f674;
	ld.shared.f32 	%f678, [_ZZ21marlin_gemm_int8_bf16E10smem_input+744];
	ld.shared.f32 	%f679, [%r11+640];
	fma.rn.f32 	%f680, %f678, %f679, %f677;
	ld.shared.f32 	%f681, [_ZZ21marlin_gemm_int8_bf16E10smem_input+748];
	ld.shared.f32 	%f682, [%r11+704];
	fma.rn.f32 	%f683, %f681, %f682, %f680;
	ld.shared.f32 	%f684, [_ZZ21marlin_gemm_int8_bf16E10smem_input+752];
	ld.shared.f32 	%f685, [%r11+768];
	fma.rn.f32 	%f686, %f684, %f685, %f683;
	ld.shared.f32 	%f687, [_ZZ21marlin_gemm_int8_bf16E10smem_input+756];
	ld.shared.f32 	%f688, [%r11+832];
	fma.rn.f32 	%f689, %f687, %f688, %f686;
	ld.shared.f32 	%f690, [_ZZ21marlin_gemm_int8_bf16E10smem_input+760];
	ld.shared.f32 	%f691, [%r11+896];
	fma.rn.f32 	%f692, %f690, %f691, %f689;
	ld.shared.f32 	%f693, [_ZZ21marlin_gemm_int8_bf16E10smem_input+764];
	ld.shared.f32 	%f694, [%r11+960];
	fma.rn.f32 	%f695, %f693, %f694, %f692;
	add.f32 	%f940, %f695, %f940;
$L__BB1_79:
	add.s32 	%r346, %r2, 12;
	setp.ge.s32 	%p77, %r346, %r132;
	@%p77 bra 	$L__BB1_81;
	ld.shared.f32 	%f696, [_ZZ21marlin_gemm_int8_bf16E10smem_input+768];
	ld.shared.f32 	%f697, [%r11];
	fma.rn.f32 	%f698, %f696, %f697, 0f00000000;
	ld.shared.f32 	%f699, [_ZZ21marlin_gemm_int8_bf16E10smem_input+772];
	ld.shared.f32 	%f700, [%r11+64];
	fma.rn.f32 	%f701, %f699, %f700, %f698;
	ld.shared.f32 	%f702, [_ZZ21marlin_gemm_int8_bf16E10smem_input+776];
	ld.shared.f32 	%f703, [%r11+128];
	fma.rn.f32 	%f704, %f702, %f703, %f701;
	ld.shared.f32 	%f705, [_ZZ21marlin_gemm_int8_bf16E10smem_input+780];
	ld.shared.f32 	%f706, [%r11+192];
	fma.rn.f32 	%f707, %f705, %f706, %f704;
	ld.shared.f32 	%f708, [_ZZ21marlin_gemm_int8_bf16E10smem_input+784];
	ld.shared.f32 	%f709, [%r11+256];
	fma.rn.f32 	%f710, %f708, %f709, %f707;
	ld.shared.f32 	%f711, [_ZZ21marlin_gemm_int8_bf16E10smem_input+788];
	ld.shared.f32 	%f712, [%r11+320];
	fma.rn.f32 	%f713, %f711, %f712, %f710;
	ld.shared.f32 	%f714, [_ZZ21marlin_gemm_int8_bf16E10smem_input+792];
	ld.shared.f32 	%f715, [%r11+384];
	fma.rn.f32 	%f716, %f714, %f715, %f713;
	ld.shared.f32 	%f717, [_ZZ21marlin_gemm_int8_bf16E10smem_input+796];
	ld.shared.f32 	%f718, [%r11+448];
	fma.rn.f32 	%f719, %f717, %f718, %f716;
	ld.shared.f32 	%f720, [_ZZ21marlin_gemm_int8_bf16E10smem_input+800];
	ld.shared.f32 	%f721, [%r11+512];
	fma.rn.f32 	%f722, %f720, %f721, %f719;
	ld.shared.f32 	%f723, [_ZZ21marlin_gemm_int8_bf16E10smem_input+804];
	ld.shared.f32 	%f724, [%r11+576];
	fma.rn.f32 	%f725, %f723, %f724, %f722;
	ld.shared.f32 	%f726, [_ZZ21marlin_gemm_int8_bf16E10smem_input+808];
	ld.shared.f32 	%f727, [%r11+640];
	fma.rn.f32 	%f728, %f726, %f727, %f725;
	ld.shared.f32 	%f729, [_ZZ21marlin_gemm_int8_bf16E10smem_input+812];
	ld.shared.f32 	%f730, [%r11+704];
	fma.rn.f32 	%f731, %f729, %f730, %f728;
	ld.shared.f32 	%f732, [_ZZ21marlin_gemm_int8_bf16E10smem_input+816];
	ld.shared.f32 	%f733, [%r11+768];
	fma.rn.f32 	%f734, %f732, %f733, %f731;
	ld.shared.f32 	%f735, [_ZZ21marlin_gemm_int8_bf16E10smem_input+820];
	ld.shared.f32 	%f736, [%r11+832];
	fma.rn.f32 	%f737, %f735, %f736, %f734;
	ld.shared.f32 	%f738, [_ZZ21marlin_gemm_int8_bf16E10smem_input+824];
	ld.shared.f32 	%f739, [%r11+896];
	fma.rn.f32 	%f740, %f738, %f739, %f737;
	ld.shared.f32 	%f741, [_ZZ21marlin_gemm_int8_bf16E10smem_input+828];
	ld.shared.f32 	%f742, [%r11+960];
	fma.rn.f32 	%f743, %f741, %f742, %f740;
	add.f32 	%f939, %f743, %f939;
$L__BB1_81:
	add.s32 	%r347, %r2, 13;
	setp.ge.s32 	%p78, %r347, %r132;
	@%p78 bra 	$L__BB1_83;
	ld.shared.f32 	%f744, [_ZZ21marlin_gemm_int8_bf16E10smem_input+832];
	ld.shared.f32 	%f745, [%r11];
	fma.rn.f32 	%f746, %f744, %f745, 0f00000000;
	ld.shared.f32 	%f747, [_ZZ21marlin_gemm_int8_bf16E10smem_input+836];
	ld.shared.f32 	%f748, [%r11+64];
	fma.rn.f32 	%f749, %f747, %f748, %f746;
	ld.shared.f32 	%f750, [_ZZ21marlin_gemm_int8_bf16E10smem_input+840];
	ld.shared.f32 	%f751, [%r11+128];
	fma.rn.f32 	%f752, %f750, %f751, %f749;
	ld.shared.f32 	%f753, [_ZZ21marlin_gemm_int8_bf16E10smem_input+844];
	ld.shared.f32 	%f754, [%r11+192];
	fma.rn.f32 	%f755, %f753, %f754, %f752;
	ld.shared.f32 	%f756, [_ZZ21marlin_gemm_int8_bf16E10smem_input+848];
	ld.shared.f32 	%f757, [%r11+256];
	fma.rn.f32 	%f758, %f756, %f757, %f755;
	ld.shared.f32 	%f759, [_ZZ21marlin_gemm_int8_bf16E10smem_input+852];
	ld.shared.f32 	%f760, [%r11+320];
	fma.rn.f32 	%f761, %f759, %f760, %f758;
	ld.shared.f32 	%f762, [_ZZ21marlin_gemm_int8_bf16E10smem_input+856];
	ld.shared.f32 	%f763, [%r11+384];
	fma.rn.f32 	%f764, %f762, %f763, %f761;
	ld.shared.f32 	%f765, [_ZZ21marlin_gemm_int8_bf16E10smem_input+860];
	ld.shared.f32 	%f766, [%r11+448];
	fma.rn.f32 	%f767, %f765, %f766, %f764;
	ld.shared.f32 	%f768, [_ZZ21marlin_gemm_int8_bf16E10smem_input+864];
	ld.shared.f32 	%f769, [%r11+512];
	fma.rn.f32 	%f770, %f768, %f769, %f767;
	ld.shared.f32 	%f771, [_ZZ21marlin_gemm_int8_bf16E10smem_input+868];
	ld.shared.f32 	%f772, [%r11+576];
	fma.rn.f32 	%f773, %f771, %f772, %f770;
	ld.shared.f32 	%f774, [_ZZ21marlin_gemm_int8_bf16E10smem_input+872];
	ld.shared.f32 	%f775, [%r11+640];
	fma.rn.f32 	%f776, %f774, %f775, %f773;
	ld.shared.f32 	%f777, [_ZZ21marlin_gemm_int8_bf16E10smem_input+876];
	ld.shared.f32 	%f778, [%r11+704];
	fma.rn.f32 	%f779, %f777, %f778, %f776;
	ld.shared.f32 	%f780, [_ZZ21marlin_gemm_int8_bf16E10smem_input+880];
	ld.shared.f32 	%f781, [%r11+768];
	fma.rn.f32 	%f782, %f780, %f781, %f779;
	ld.shared.f32 	%f783, [_ZZ21marlin_gemm_int8_bf16E10smem_input+884];
	ld.shared.f32 	%f784, [%r11+832];
	fma.rn.f32 	%f785, %f783, %f784, %f782;
	ld.shared.f32 	%f786, [_ZZ21marlin_gemm_int8_bf16E10smem_input+888];
	ld.shared.f32 	%f787, [%r11+896];
	fma.rn.f32 	%f788, %f786, %f787, %f785;
	ld.shared.f32 	%f789, [_ZZ21marlin_gemm_int8_bf16E10smem_input+892];
	ld.shared.f32 	%f790, [%r11+960];
	fma.rn.f32 	%f791, %f789, %f790, %f788;
	add.f32 	%f938, %f791, %f938;
$L__BB1_83:
	add.s32 	%r348, %r2, 14;
	setp.ge.s32 	%p79, %r348, %r132;
	@%p79 bra 	$L__BB1_85;
	ld.shared.f32 	%f792, [_ZZ21marlin_gemm_int8_bf16E10smem_input+896];
	ld.shared.f32 	%f793, [%r11];
	fma.rn.f32 	%f794, %f792, %f793, 0f00000000;
	ld.shared.f32 	%f795, [_ZZ21marlin_gemm_int8_bf16E10smem_input+900];
	ld.shared.f32 	%f796, [%r11+64];
	fma.rn.f32 	%f797, %f795, %f796, %f794;
	ld.shared.f32 	%f798, [_ZZ21marlin_gemm_int8_bf16E10smem_input+904];
	ld.shared.f32 	%f799, [%r11+128];
	fma.rn.f32 	%f800, %f798, %f799, %f797;
	ld.shared.f32 	%f801, [_ZZ21marlin_gemm_int8_bf16E10smem_input+908];
	ld.shared.f32 	%f802, [%r11+192];
	fma.rn.f32 	%f803, %f801, %f802, %f800;
	ld.shared.f32 	%f804, [_ZZ21marlin_gemm_int8_bf16E10smem_input+912];
	ld.shared.f32 	%f805, [%r11+256];
	fma.rn.f32 	%f806, %f804, %f805, %f803;
	ld.shared.f32 	%f807, [_ZZ21marlin_gemm_int8_bf16E10smem_input+916];
	ld.shared.f32 	%f808, [%r11+320];
	fma.rn.f32 	%f809, %f807, %f808, %f806;
	ld.shared.f32 	%f810, [_ZZ21marlin_gemm_int8_bf16E10smem_input+920];
	ld.shared.f32 	%f811, [%r11+384];
	fma.rn.f32 	%f812, %f810, %f811, %f809;
	ld.shared.f32 	%f813, [_ZZ21marlin_gemm_int8_bf16E10smem_input+924];
	ld.shared.f32 	%f814, [%r11+448];
	fma.rn.f32 	%f815, %f813, %f814, %f812;
	ld.shared.f32 	%f816, [_ZZ21marlin_gemm_int8_bf16E10smem_input+928];
	ld.shared.f32 	%f817, [%r11+512];
	fma.rn.f32 	%f818, %f816, %f817, %f815;
	ld.shared.f32 	%f819, [_ZZ21marlin_gemm_int8_bf16E10smem_input+932];
	ld.shared.f32 	%f820, [%r11+576];
	fma.rn.f32 	%f821, %f819, %f820, %f818;
	ld.shared.f32 	%f822, [_ZZ21marlin_gemm_int8_bf16E10smem_input+936];
	ld.shared.f32 	%f823, [%r11+640];
	fma.rn.f32 	%f824, %f822, %f823, %f821;
	ld.shared.f32 	%f825, [_ZZ21marlin_gemm_int8_bf16E10smem_input+940];
	ld.shared.f32 	%f826, [%r11+704];
	fma.rn.f32 	%f827, %f825, %f826, %f824;
	ld.shared.f32 	%f828, [_ZZ21marlin_gemm_int8_bf16E10smem_input+944];
	ld.shared.f32 	%f829, [%r11+768];
	fma.rn.f32 	%f830, %f828, %f829, %f827;
	ld.shared.f32 	%f831, [_ZZ21marlin_gemm_int8_bf16E10smem_input+948];
	ld.shared.f32 	%f832, [%r11+832];
	fma.rn.f32 	%f833, %f831, %f832, %f830;
	ld.shared.f32 	%f834, [_ZZ21marlin_gemm_int8_bf16E10smem_input+952];
	ld.shared.f32 	%f835, [%r11+896];
	fma.rn.f32 	%f836, %f834, %f835, %f833;
	ld.shared.f32 	%f837, [_ZZ21marlin_gemm_int8_bf16E10smem_input+956];
	ld.shared.f32 	%f838, [%r11+960];
	fma.rn.f32 	%f839, %f837, %f838, %f836;
	add.f32 	%f937, %f839, %f937;
$L__BB1_85:
	add.s32 	%r349, %r2, 15;
	setp.ge.s32 	%p80, %r349, %r132;
	@%p80 bra 	$L__BB1_87;
	ld.shared.f32 	%f840, [_ZZ21marlin_gemm_int8_bf16E10smem_input+960];
	ld.shared.f32 	%f841, [%r11];
	fma.rn.f32 	%f842, %f840, %f841, 0f00000000;
	ld.shared.f32 	%f843, [_ZZ21marlin_gemm_int8_bf16E10smem_input+964];
	ld.shared.f32 	%f844, [%r11+64];
	fma.rn.f32 	%f845, %f843, %f844, %f842;
	ld.shared.f32 	%f846, [_ZZ21marlin_gemm_int8_bf16E10smem_input+968];
	ld.shared.f32 	%f847, [%r11+128];
	fma.rn.f32 	%f848, %f846, %f847, %f845;
	ld.shared.f32 	%f849, [_ZZ21marlin_gemm_int8_bf16E10smem_input+972];
	ld.shared.f32 	%f850, [%r11+192];
	fma.rn.f32 	%f851, %f849, %f850, %f848;
	ld.shared.f32 	%f852, [_ZZ21marlin_gemm_int8_bf16E10smem_input+976];
	ld.shared.f32 	%f853, [%r11+256];
	fma.rn.f32 	%f854, %f852, %f853, %f851;
	ld.shared.f32 	%f855, [_ZZ21marlin_gemm_int8_bf16E10smem_input+980];
	ld.shared.f32 	%f856, [%r11+320];
	fma.rn.f32 	%f857, %f855, %f856, %f854;
	ld.shared.f32 	%f858, [_ZZ21marlin_gemm_int8_bf16E10smem_input+984];
	ld.shared.f32 	%f859, [%r11+384];
	fma.rn.f32 	%f860, %f858, %f859, %f857;
	ld.shared.f32 	%f861, [_ZZ21marlin_gemm_int8_bf16E10smem_input+988];
	ld.shared.f32 	%f862, [%r11+448];
	fma.rn.f32 	%f863, %f861, %f862, %f860;
	ld.shared.f32 	%f864, [_ZZ21marlin_gemm_int8_bf16E10smem_input+992];
	ld.shared.f32 	%f865, [%r11+512];
	fma.rn.f32 	%f866, %f864, %f865, %f863;
	ld.shared.f32 	%f867, [_ZZ21marlin_gemm_int8_bf16E10smem_input+996];
	ld.shared.f32 	%f868, [%r11+576];
	fma.rn.f32 	%f869, %f867, %f868, %f866;
	ld.shared.f32 	%f870, [_ZZ21marlin_gemm_int8_bf16E10smem_input+1000];
	ld.shared.f32 	%f871, [%r11+640];
	fma.rn.f32 	%f872, %f870, %f871, %f869;
	ld.shared.f32 	%f873, [_ZZ21marlin_gemm_int8_bf16E10smem_input+1004];
	ld.shared.f32 	%f874, [%r11+704];
	fma.rn.f32 	%f875, %f873, %f874, %f872;
	ld.shared.f32 	%f876, [_ZZ21marlin_gemm_int8_bf16E10smem_input+1008];
	ld.shared.f32 	%f877, [%r11+768];
	fma.rn.f32 	%f878, %f876, %f877, %f875;
	ld.shared.f32 	%f879, [_ZZ21marlin_gemm_int8_bf16E10smem_input+1012];
	ld.shared.f32 	%f880, [%r11+832];
	fma.rn.f32 	%f881, %f879, %f880, %f878;
	ld.shared.f32 	%f882, [_ZZ21marlin_gemm_int8_bf16E10smem_input+1016];
	ld.shared.f32 	%f883, [%r11+896];
	fma.rn.f32 	%f884, %f882, %f883, %f881;
	ld.shared.f32 	%f885, [_ZZ21marlin_gemm_int8_bf16E10smem_input+1020];
	ld.shared.f32 	%f886, [%r11+960];
	fma.rn.f32 	%f887, %f885, %f886, %f884;
	add.f32 	%f936, %f887, %f936;
$L__BB1_87:
	bar.sync 	0;
	add.s32 	%r383, %r383, 16;
	setp.lt.s32 	%p81, %r383, %r134;
	@%p81 bra 	$L__BB1_4;
$L__BB1_88:
	add.s32 	%r101, %r1, %r7;
	setp.ge.s32 	%p82, %r101, %r133;
	@%p82 bra 	$L__BB1_154;
	setp.eq.s32 	%p83, %r136, 0;
	setp.eq.s64 	%p84, %rd6, 0;
	or.pred  	%p85, %p83, %p84;
	@%p85 bra 	$L__BB1_122;
	cvta.to.global.u64 	%rd85, %rd6;
	mul.wide.s32 	%rd86, %r101, 2;
	add.s64 	%rd5, %rd85, %rd86;
	setp.ge.s32 	%p102, %r2, %r132;
	@%p102 bra 	$L__BB1_92;
	ld.global.nc.u16 	%rs31, [%rd5];
	// begin inline asm
	{ cvt.f32.bf16 %f904, %rs31;}

	// end inline asm
	add.f32 	%f905, %f951, %f904;
	// begin inline asm
	{  cvt.rn.bf16.f32 %rs32, %f905;}

	// end inline asm
	mad.lo.s32 	%r366, %r2, %r133, %r101;
	mul.wide.s32 	%rd87, %r366, 2;
	add.s64 	%rd88, %rd4, %rd87;
	st.global.u16 	[%rd88], %rs32;
$L__BB1_92:
	add.s32 	%r102, %r2, 1;
	setp.ge.s32 	%p103, %r102, %r132;
	@%p103 bra 	$L__BB1_94;
	ld.global.nc.u16 	%rs33, [%rd5];
	// begin inline asm
	{ cvt.f32.bf16 %f906, %rs33;}

	// end inline asm
	add.f32 	%f907, %f950, %f906;
	// begin inline asm
	{  cvt.rn.bf16.f32 %rs34, %f907;}

	// end inline asm
	mad.lo.s32 	%r367, %r102, %r133, %r101;
	mul.wide.s32 	%rd89, %r367, 2;
	add.s64 	%rd90, %rd4, %rd89;
	st.global.u16 	[%rd90], %rs34;
$L__BB1_94:
	add.s32 	%r103, %r2, 2;
	setp.ge.s32 	%p104, %r103, %r132;
	@%p104 bra 	$L__BB1_96;
	ld.global.nc.u16 	%rs35, [%rd5];
	// begin inline asm
	{ cvt.f32.bf16 %f908, %rs35;}

	// end inline asm
	add.f32 	%f909, %f949, %f908;
	// begin inline asm
	{  cvt.rn.bf16.f32 %rs36, %f909;}

	// end inline asm
	mad.lo.s32 	%r368, %r103, %r133, %r101;
	mul.wide.s32 	%rd91, %r368, 2;
	add.s64 	%rd92, %rd4, %rd91;
	st.global.u16 	[%rd92], %rs36;
$L__BB1_96:
	add.s32 	%r104, %r2, 3;
	setp.ge.s32 	%p105, %r104, %r132;
	@%p105 bra 	$L__BB1_98;
	ld.global.nc.u16 	%rs37, [%rd5];
	// begin inline asm
	{ cvt.f32.bf16 %f910, %rs37;}

	// end inline asm
	add.f32 	%f911, %f948, %f910;
	// begin inline asm
	{  cvt.rn.bf16.f32 %rs38, %f911;}

	// end inline asm
	mad.lo.s32 	%r369, %r104, %r133, %r101;
	mul.wide.s32 	%rd93, %r369, 2;
	add.s64 	%rd94, %rd4, %rd93;
	st.global.u16 	[%rd94], %rs38;
$L__BB1_98:
	add.s32 	%r105, %r2, 4;
	setp.ge.s32 	%p106, %r105, %r132;
	@%p106 bra 	$L__BB1_100;
	ld.global.nc.u16 	%rs39, [%rd5];
	// begin inline asm
	{ cvt.f32.bf16 %f912, %rs39;}

	// end inline asm
	add.f32 	%f913, %f947, %f912;
	// begin inline asm
	{  cvt.rn.bf16.f32 %rs40, %f913;}

	// end inline asm
	mad.lo.s32 	%r370, %r105, %r133, %r101;
	mul.wide.s32 	%rd95, %r370, 2;
	add.s64 	%rd96, %rd4, %rd95;
	st.global.u16 	[%rd96], %rs40;
$L__BB1_100:
	add.s32 	%r106, %r2, 5;
	setp.ge.s32 	%p107, %r106, %r132;
	@%p107 bra 	$L__BB1_102;
	ld.global.nc.u16 	%rs41, [%rd5];
	// begin inline asm
	{ cvt.f32.bf16 %f914, %rs41;}

	// end inline asm
	add.f32 	%f915, %f946, %f914;
	// begin inline asm
	{  cvt.rn.bf16.f32 %rs42, %f915;}

	// end inline asm
	mad.lo.s32 	%r371, %r106, %r133, %r101;
	mul.wide.s32 	%rd97, %r371, 2;
	add.s64 	%rd98, %rd4, %rd97;
	st.global.u16 	[%rd98], %rs42;
$L__BB1_102:
	add.s32 	%r107, %r2, 6;
	setp.ge.s32 	%p108, %r107, %r132;
	@%p108 bra 	$L__BB1_104;
	ld.global.nc.u16 	%rs43, [%rd5];
	// begin inline asm
	{ cvt.f32.bf16 %f916, %rs43;}

	// end inline asm
	add.f32 	%f917, %f945, %f916;
	// begin inline asm
	{  cvt.rn.bf16.f32 %rs44, %f917;}

	// end inline asm
	mad.lo.s32 	%r372, %r107, %r133, %r101;
	mul.wide.s32 	%rd99, %r372, 2;
	add.s64 	%rd100, %rd4, %rd99;
	st.global.u16 	[%rd100], %rs44;
$L__BB1_104:
	add.s32 	%r108, %r2, 7;
	setp.ge.s32 	%p109, %r108, %r132;
	@%p109 bra 	$L__BB1_106;
	ld.global.nc.u16 	%rs45, [%rd5];
	// begin inline asm
	{ cvt.f32.bf16 %f918, %rs45;}

	// end inline asm
	add.f32 	%f919, %f944, %f918;
	// begin inline asm
	{  cvt.rn.bf16.f32 %rs46, %f919;}

	// end inline asm
	mad.lo.s32 	%r373, %r108, %r133, %r101;
	mul.wide.s32 	%rd101, %r373, 2;
	add.s64 	%rd102, %rd4, %rd101;
	st.global.u16 	[%rd102], %rs46;
$L__BB1_106:
	add.s32 	%r109, %r2, 8;
	setp.ge.s32 	%p110, %r109, %r132;
	@%p110 bra 	$L__BB1_108;
	ld.global.nc.u16 	%rs47, [%rd5];
	// begin inline asm
	{ cvt.f32.bf16 %f920, %rs47;}

	// end inline asm
	add.f32 	%f921, %f943, %f920;
	// begin inline asm
	{  cvt.rn.bf16.f32 %rs48, %f921;}

	// end inline asm
	mad.lo.s32 	%r374, %r109, %r133, %r101;
	mul.wide.s32 	%rd103, %r374, 2;
	add.s64 	%rd104, %rd4, %rd103;
	st.global.u16 	[%rd104], %rs48;
$L__BB1_108:
	add.s32 	%r110, %r2, 9;
	setp.ge.s32 	%p111, %r110, %r132;
	@%p111 bra 	$L__BB1_110;
	ld.global.nc.u16 	%rs49, [%rd5];
	// begin inline asm
	{ cvt.f32.bf16 %f922, %rs49;}

	// end inline asm
	add.f32 	%f923, %f942, %f922;
	// begin inline asm
	{  cvt.rn.bf16.f32 %rs50, %f923;}

	// end inline asm
	mad.lo.s32 	%r375, %r110, %r133, %r101;
	mul.wide.s32 	%rd105, %r375, 2;
	add.s64 	%rd106, %rd4, %rd105;
	st.global.u16 	[%rd106], %rs50;
$L__BB1_110:
	add.s32 	%r111, %r2, 10;
	setp.ge.s32 	%p112, %r111, %r132;
	@%p112 bra 	$L__BB1_112;
	ld.global.nc.u16 	%rs51, [%rd5];
	// begin inline asm
	{ cvt.f32.bf16 %f924, %rs51;}

	// end inline asm
	add.f32 	%f925, %f941, %f924;
	// begin inline asm
	{  cvt.rn.bf16.f32 %rs52, %f925;}

	// end inline asm
	mad.lo.s32 	%r376, %r111, %r133, %r101;
	mul.wide.s32 	%rd107, %r376, 2;
	add.s64 	%rd108, %rd4, %rd107;
	st.global.u16 	[%rd108], %rs52;
$L__BB1_112:
	add.s32 	%r112, %r2, 11;
	setp.ge.s32 	%p113, %r112, %r132;
	@%p113 bra 	$L__BB1_114;
	ld.global.nc.u16 	%rs53, [%rd5];
	// begin inline asm
	{ cvt.f32.bf16 %f926, %rs53;}

	// end inline asm
	add.f32 	%f927, %f940, %f926;
	// begin inline asm
	{  cvt.rn.bf16.f32 %rs54, %f927;}

	// end inline asm
	mad.lo.s32 	%r377, %r112, %r133, %r101;
	mul.wide.s32 	%rd109, %r377, 2;
	add.s64 	%rd110, %rd4, %rd109;
	st.global.u16 	[%rd110], %rs54;
$L__BB1_114:
	add.s32 	%r113, %r2, 12;
	setp.ge.s32 	%p114, %r113, %r132;
	@%p114 bra 	$L__BB1_116;
	ld.global.nc.u16 	%rs55, [%rd5];
	// begin inline asm
	{ cvt.f32.bf16 %f928, %rs55;}

	// end inline asm
	add.f32 	%f929, %f939, %f928;
	// begin inline asm
	{  cvt.rn.bf16.f32 %rs56, %f929;}

	// end inline asm
	mad.lo.s32 	%r378, %r113, %r133, %r101;
	mul.wide.s32 	%rd111, %r378, 2;
	add.s64 	%rd112, %rd4, %rd111;
	st.global.u16 	[%rd112], %rs56;
$L__BB1_116:
	add.s32 	%r114, %r2, 13;
	setp.ge.s32 	%p115, %r114, %r132;
	@%p115 bra 	$L__BB1_118;
	ld.global.nc.u16 	%rs57, [%rd5];
	// begin inline asm
	{ cvt.f32.bf16 %f930, %rs57;}

	// end inline asm
	add.f32 	%f931, %f938, %f930;
	// begin inline asm
	{  cvt.rn.bf16.f32 %rs58, %f931;}

	// end inline asm
	mad.lo.s32 	%r379, %r114, %r133, %r101;
	mul.wide.s32 	%rd113, %r379, 2;
	add.s64 	%rd114, %rd4, %rd113;
	st.global.u16 	[%rd114], %rs58;
$L__BB1_118:
	add.s32 	%r115, %r2, 14;
	setp.ge.s32 	%p116, %r115, %r132;
	@%p116 bra 	$L__BB1_120;
	ld.global.nc.u16 	%rs59, [%rd5];
	// begin inline asm
	{ cvt.f32.bf16 %f932, %rs59;}

	// end inline asm
	add.f32 	%f933, %f937, %f932;
	// begin inline asm
	{  cvt.rn.bf16.f32 %rs60, %f933;}

	// end inline asm
	mad.lo.s32 	%r380, %r115, %r133, %r101;
	mul.wide.s32 	%rd115, %r380, 2;
	add.s64 	%rd116, %rd4, %rd115;
	st.global.u16 	[%rd116], %rs60;
$L__BB1_120:
	add.s32 	%r116, %r2, 15;
	setp.ge.s32 	%p117, %r116, %r132;
	@%p117 bra 	$L__BB1_154;
	ld.global.nc.u16 	%rs61, [%rd5];
	// begin inline asm
	{ cvt.f32.bf16 %f934, %rs61;}

	// end inline asm
	add.f32 	%f935, %f936, %f934;
	// begin inline asm
	{  cvt.rn.bf16.f32 %rs62, %f935;}

	// end inline asm
	mad.lo.s32 	%r381, %r116, %r133, %r101;
	mul.wide.s32 	%rd117, %r381, 2;
	add.s64 	%rd118, %rd4, %rd117;
	st.global.u16 	[%rd118], %rs62;
	bra.uni 	$L__BB1_154;
$L__BB1_122:
	setp.ge.s32 	%p86, %r2, %r132;
	@%p86 bra 	$L__BB1_124;
	// begin inline asm
	{  cvt.rn.bf16.f32 %rs15, %f951;}

	// end inline asm
	mad.lo.s32 	%r350, %r2, %r133, %r101;
	mul.wide.s32 	%rd53, %r350, 2;
	add.s64 	%rd54, %rd4, %rd53;
	st.global.u16 	[%rd54], %rs15;
$L__BB1_124:
	add.s32 	%r117, %r2, 1;
	setp.ge.s32 	%p87, %r117, %r132;
	@%p87 bra 	$L__BB1_126;
	// begin inline asm
	{  cvt.rn.bf16.f32 %rs16, %f950;}

	// end inline asm
	mad.lo.s32 	%r351, %r117, %r133, %r101;
	mul.wide.s32 	%rd55, %r351, 2;
	add.s64 	%rd56, %rd4, %rd55;
	st.global.u16 	[%rd56], %rs16;
$L__BB1_126:
	add.s32 	%r118, %r2, 2;
	setp.ge.s32 	%p88, %r118, %r132;
	@%p88 bra 	$L__BB1_128;
	// begin inline asm
	{  cvt.rn.bf16.f32 %rs17, %f949;}

	// end inline asm
	mad.lo.s32 	%r352, %r118, %r133, %r101;
	mul.wide.s32 	%rd57, %r352, 2;
	add.s64 	%rd58, %rd4, %rd57;
	st.global.u16 	[%rd58], %rs17;
$L__BB1_128:
	add.s32 	%r119, %r2, 3;
	setp.ge.s32 	%p89, %r119, %r132;
	@%p89 bra 	$L__BB1_130;
	// begin inline asm
	{  cvt.rn.bf16.f32 %rs18, %f948;}

	// end inline asm
	mad.lo.s32 	%r353, %r119, %r133, %r101;
	mul.wide.s32 	%rd59, %r353, 2;
	add.s64 	%rd60, %rd4, %rd59;
	st.global.u16 	[%rd60], %rs18;
$L__BB1_130:
	add.s32 	%r120, %r2, 4;
	setp.ge.s32 	%p90, %r120, %r132;
	@%p90 bra 	$L__BB1_132;
	// begin inline asm
	{  cvt.rn.bf16.f32 %rs19, %f947;}

	// end inline asm
	mad.lo.s32 	%r354, %r120, %r133, %r101;
	mul.wide.s32 	%rd61, %r354, 2;
	add.s64 	%rd62, %rd4, %rd61;
	st.global.u16 	[%rd62], %rs19;
$L__BB1_132:
	add.s32 	%r121, %r2, 5;
	setp.ge.s32 	%p91, %r121, %r132;
	@%p91 bra 	$L__BB1_134;
	// begin inline asm
	{  cvt.rn.bf16.f32 %rs20, %f946;}

	// end inline asm
	mad.lo.s32 	%r355, %r121, %r133, %r101;
	mul.wide.s32 	%rd63, %r355, 2;
	add.s64 	%rd64, %rd4, %rd63;
	st.global.u16 	[%rd64], %rs20;
$L__BB1_134:
	add.s32 	%r122, %r2, 6;
	setp.ge.s32 	%p92, %r122, %r132;
	@%p92 bra 	$L__BB1_136;
	// begin inline asm
	{  cvt.rn.bf16.f32 %rs21, %f945;}

	// end inline asm
	mad.lo.s32 	%r356, %r122, %r133, %r101;
	mul.wide.s32 	%rd65, %r356, 2;
	add.s64 	%rd66, %rd4, %rd65;
	st.global.u16 	[%rd66], %rs21;
$L__BB1_136:
	add.s32 	%r123, %r2, 7;
	setp.ge.s32 	%p93, %r123, %r132;
	@%p93 bra 	$L__BB1_138;
	// begin inline asm
	{  cvt.rn.bf16.f32 %rs22, %f944;}

	// end inline asm
	mad.lo.s32 	%r357, %r123, %r133, %r101;
	mul.wide.s32 	%rd67, %r357, 2;
	add.s64 	%rd68, %rd4, %rd67;
	st.global.u16 	[%rd68], %rs22;
$L__BB1_138:
	add.s32 	%r124, %r2, 8;
	setp.ge.s32 	%p94, %r124, %r132;
	@%p94 bra 	$L__BB1_140;
	// begin inline asm
	{  cvt.rn.bf16.f32 %rs23, %f943;}

	// end inline asm
	mad.lo.s32 	%r358, %r124, %r133, %r101;
	mul.wide.s32 	%rd69, %r358, 2;
	add.s64 	%rd70, %rd4, %rd69;
	st.global.u16 	[%rd70], %rs23;
$L__BB1_140:
	add.s32 	%r125, %r2, 9;
	setp.ge.s32 	%p95, %r125, %r132;
	@%p95 bra 	$L__BB1_142;
	// begin inline asm
	{  cvt.rn.bf16.f32 %rs24, %f942;}

	// end inline asm
	mad.lo.s32 	%r359, %r125, %r133, %r101;
	mul.wide.s32 	%rd71, %r359, 2;
	add.s64 	%rd72, %rd4, %rd71;
	st.global.u16 	[%rd72], %rs24;
$L__BB1_142:
	add.s32 	%r126, %r2, 10;
	setp.ge.s32 	%p96, %r126, %r132;
	@%p96 bra 	$L__BB1_144;
	// begin inline asm
	{  cvt.rn.bf16.f32 %rs25, %f941;}

	// end inline asm
	mad.lo.s32 	%r360, %r126, %r133, %r101;
	mul.wide.s32 	%rd73, %r360, 2;
	add.s64 	%rd74, %rd4, %rd73;
	st.global.u16 	[%rd74], %rs25;
$L__BB1_144:
	add.s32 	%r127, %r2, 11;
	setp.ge.s32 	%p97, %r127, %r132;
	@%p97 bra 	$L__BB1_146;
	// begin inline asm
	{  cvt.rn.bf16.f32 %rs26, %f940;}

	// end inline asm
	mad.lo.s32 	%r361, %r127, %r133, %r101;
	mul.wide.s32 	%rd75, %r361, 2;
	add.s64 	%rd76, %rd4, %rd75;
	st.global.u16 	[%rd76], %rs26;
$L__BB1_146:
	add.s32 	%r128, %r2, 12;
	setp.ge.s32 	%p98, %r128, %r132;
	@%p98 bra 	$L__BB1_148;
	// begin inline asm
	{  cvt.rn.bf16.f32 %rs27, %f939;}

	// end inline asm
	mad.lo.s32 	%r362, %r128, %r133, %r101;
	mul.wide.s32 	%rd77, %r362, 2;
	add.s64 	%rd78, %rd4, %rd77;
	st.global.u16 	[%rd78], %rs27;
$L__BB1_148:
	add.s32 	%r129, %r2, 13;
	setp.ge.s32 	%p99, %r129, %r132;
	@%p99 bra 	$L__BB1_150;
	// begin inline asm
	{  cvt.rn.bf16.f32 %rs28, %f938;}

	// end inline asm
	mad.lo.s32 	%r363, %r129, %r133, %r101;
	mul.wide.s32 	%rd79, %r363, 2;
	add.s64 	%rd80, %rd4, %rd79;
	st.global.u16 	[%rd80], %rs28;
$L__BB1_150:
	add.s32 	%r130, %r2, 14;
	setp.ge.s32 	%p100, %r130, %r132;
	@%p100 bra 	$L__BB1_152;
	// begin inline asm
	{  cvt.rn.bf16.f32 %rs29, %f937;}

	// end inline asm
	mad.lo.s32 	%r364, %r130, %r133, %r101;
	mul.wide.s32 	%rd81, %r364, 2;
	add.s64 	%rd82, %rd4, %rd81;
	st.global.u16 	[%rd82], %rs29;
$L__BB1_152:
	add.s32 	%r131, %r2, 15;
	setp.ge.s32 	%p101, %r131, %r132;
	@%p101 bra 	$L__BB1_154;
	// begin inline asm
	{  cvt.rn.bf16.f32 %rs30, %f936;}

	// end inline asm
	mad.lo.s32 	%r365, %r131, %r133, %r101;
	mul.wide.s32 	%rd83, %r365, 2;
	add.s64 	%rd84, %rd4, %rd83;
	st.global.u16 	[%rd84], %rs30;
$L__BB1_154:
	ret;

}
	// .globl	marlin_gemm_int4_zp_bf16
.visible .entry marlin_gemm_int4_zp_bf16(
	.param .u64 .ptr .align 1 marlin_gemm_int4_zp_bf16_param_0,
	.param .u64 .ptr .align 1 marlin_gemm_int4_zp_bf16_param_1,
	.param .u64 .ptr .align 1 marlin_gemm_int4_zp_bf16_param_2,
	.param .u64 .ptr .align 1 marlin_gemm_int4_zp_bf16_param_3,
	.param .u64 .ptr .align 1 marlin_gemm_int4_zp_bf16_param_4,
	.param .u32 marlin_gemm_int4_zp_bf16_param_5,
	.param .u32 marlin_gemm_int4_zp_bf16_param_6,
	.param .u32 marlin_gemm_int4_zp_bf16_param_7,
	.param .u32 marlin_gemm_int4_zp_bf16_param_8,
	.param .u32 marlin_gemm_int4_zp_bf16_param_9,
	.param .u32 marlin_gemm_int4_zp_bf16_param_10,
	.param .u32 marlin_gemm_int4_zp_bf16_param_11,
	.param .u32 marlin_gemm_int4_zp_bf16_param_12,
	.param .u32 marlin_gemm_int4_zp_bf16_param_13,
	.param .u64 .ptr .align 1 marlin_gemm_int4_zp_bf16_param_14,
	.param .u64 .ptr .align 1 marlin_gemm_int4_zp_bf16_param_15,
	.param .u64 .ptr .align 1 marlin_gemm_int4_zp_bf16_param_16,
	.param .u64 .ptr .align 1 marlin_gemm_int4_zp_bf16_param_17
)
{
	.reg .pred 	%p<137>;
	.reg .b16 	%rs<66>;
	.reg .b32 	%r<502>;
	.reg .b32 	%f<1012>;
	.reg .b64 	%rd<139>;
	// demoted variable
	.shared .align 4 .b8 _ZZ24marlin_gemm_int4_zp_bf16E10smem_input[1024];
	// demoted variable
	.shared .align 4 .b8 _ZZ24marlin_gemm_int4_zp_bf16E11smem_weight[1024];
	ld.param.u64 	%rd9, [marlin_gemm_int4_zp_bf16_param_0];
	ld.param.u64 	%rd10, [marlin_gemm_int4_zp_bf16_param_1];
	ld.param.u64 	%rd11, [marlin_gemm_int4_zp_bf16_param_2];
	ld.param.u64 	%rd12, [marlin_gemm_int4_zp_bf16_param_3];
	ld.param.u32 	%r143, [marlin_gemm_int4_zp_bf16_param_5];
	ld.param.u32 	%r144, [marlin_gemm_int4_zp_bf16_param_6];
	ld.param.u32 	%r145, [marlin_gemm_int4_zp_bf16_param_7];
	ld.param.u32 	%r146, [marlin_gemm_int4_zp_bf16_param_8];
	ld.param.u32 	%r147, [marlin_gemm_int4_zp_bf16_param_11];
	ld.param.u32 	%r148, [marlin_gemm_int4_zp_bf16_param_12];
	ld.param.u64 	%rd7, [marlin_gemm_int4_zp_bf16_param_14];
	ld.param.u64 	%rd8, [marlin_gemm_int4_zp_bf16_param_15];
	cvta.to.global.u64 	%rd1, %rd10;
	cvta.to.global.u64 	%rd2, %rd7;
	cvta.to.global.u64 	%rd3, %rd12;
	cvta.to.global.u64 	%rd4, %rd11;
	cvta.to.global.u64 	%rd5, %rd9;
	mov.u32 	%r149, %ctaid.x;
	shl.b32 	%r1, %r149, 4;
	mov.u32 	%r150, %ctaid.y;
	shl.b32 	%r2, %r150, 4;
	mov.u32 	%r3, %tid.x;
	setp.lt.s32 	%p2, %r146, 1;
	mov.u32 	%r491, %r145;
	@%p2 bra 	$L__BB2_2;
	div.s32 	%r491, %r145, %r146;
$L__BB2_2:
	max.s32 	%r6, %r146, 1;
	and.b32  	%r7, %r3, 15;
	shr.s32 	%r151, %r144, 31;
	shr.u32 	%r152, %r151, 29;
	add.s32 	%r153, %r144, %r152;
	shr.s32 	%r8, %r153, 3;
	setp.lt.s32 	%p3, %r145, 1;
	mov.f32 	%f945, 0f00000000;
	mov.f32 	%f946, %f945;
	mov.f32 	%f947, %f945;
	mov.f32 	%f948, %f945;
	mov.f32 	%f949, %f945;
	mov.f32 	%f950, %f945;
	mov.f32 	%f951, %f945;
	mov.f32 	%f952, %f945;
	mov.f32 	%f953, %f945;
	mov.f32 	%f954, %f945;
	mov.f32 	%f955, %f945;
	mov.f32 	%f956, %f945;
	mov.f32 	%f957, %f945;
	mov.f32 	%f958, %f945;
	mov.f32 	%f959, %f945;
	mov.f32 	%f960, %f945;
	@%p3 bra 	$L__BB2_101;
	mov.u32 	%r9, %ntid.x;
	add.s32 	%r10, %r6, -1;
	setp.ne.s32 	%p4, %r148, 0;
	setp.ne.s64 	%p5, %rd7, 0;
	and.pred  	%p1, %p4, %p5;
	add.s32 	%r11, %r1, %r7;
	shl.b32 	%r155, %r7, 2;
	mov.u32 	%r156, _ZZ24marlin_gemm_int4_zp_bf16E11smem_weight;
	add.s32 	%r12, %r156, %r155;
	add.s32 	%r13, %r3, %r9;
	max.u32 	%r157, %r13, 256;
	setp.lt.u32 	%p6, %r13, 256;
	selp.u32 	%r158, 1, 0, %p6;
	add.s32 	%r159, %r13, %r158;
	sub.s32 	%r160, %r157, %r159;
	div.u32 	%r161, %r160, %r9;
	add.s32 	%r14, %r161, %r158;
	and.b32  	%r15, %r14, 3;
	shr.u32 	%r16, %r3, 4;
	add.s32 	%r17, %r16, %r2;
	mul.lo.s32 	%r18, %r17, %r145;
	shr.u32 	%r19, %r13, 4;
	and.b32  	%r20, %r13, 15;
	add.s32 	%r21, %r19, %r2;
	shl.b32 	%r162, %r19, 6;
	mov.u32 	%r163, _ZZ24marlin_gemm_int4_zp_bf16E10smem_input;
	add.s32 	%r164, %r163, %r162;
	shl.b32 	%r165, %r13, 2;
	and.b32  	%r166, %r165, 60;
	add.s32 	%r22, %r164, %r166;
	mul.lo.s32 	%r23, %r21, %r145;
	add.s32 	%r24, %r13, %r9;
	shr.u32 	%r25, %r24, 4;
	and.b32  	%r26, %r24, 15;
	add.s32 	%r27, %r25, %r2;
	shl.b32 	%r167, %r25, 6;
	add.s32 	%r168, %r163, %r167;
	shl.b32 	%r169, %r24, 2;
	and.b32  	%r170, %r169, 60;
	add.s32 	%r28, %r168, %r170;
	mul.lo.s32 	%r29, %r27, %r145;
	add.s32 	%r30, %r24, %r9;
	shl.b32 	%r171, %r16, 6;
	add.s32 	%r31, %r12, %r171;
	shr.u32 	%r172, %r3, 2;
	and.b32  	%r32, %r172, 28;
	add.s32 	%r33, %r20, %r1;
	add.s32 	%r173, %r156, %r162;
	add.s32 	%r34, %r173, %r166;
	add.s32 	%r35, %r26, %r1;
	add.s32 	%r174, %r156, %r167;
	add.s32 	%r36, %r174, %r170;
	shr.s32 	%r175, %r11, 31;
	shr.u32 	%r176, %r175, 29;
	add.s32 	%r177, %r11, %r176;
	shr.s32 	%r37, %r177, 3;
	and.b32  	%r178, %r177, 1073741816;
	sub.s32 	%r179, %r11, %r178;
	shl.b32 	%r38, %r179, 2;
	mov.b32 	%r492, 0;
	mov.f32 	%f945, 0f00000000;
	not.pred 	%p34, %p1;
$L__BB2_4:
	setp.gt.u32 	%p7, %r3, 255;
	@%p7 bra 	$L__BB2_67;
	setp.eq.s32 	%p8, %r15, 3;
	mov.u32 	%r493, %r3;
	@%p8 bra 	$L__BB2_15;
	setp.ge.s32 	%p9, %r17, %r143;
	add.s32 	%r40, %r7, %r492;
	setp.ge.s32 	%p10, %r40, %r145;
	mov.f32 	%f961, 0f00000000;
	or.pred  	%p11, %p9, %p10;
	@%p11 bra 	$L__BB2_8;
	add.s32 	%r181, %r18, %r40;
	mul.wide.u32 	%rd13, %r181, 2;
	add.s64 	%rd14, %rd1, %rd13;
	ld.global.nc.u16 	%rs1, [%rd14];
	// begin inline asm
	{ cvt.f32.bf16 %f961, %rs1;}

	// end inline asm
$L__BB2_8:
	setp.eq.s32 	%p12, %r15, 0;
	shl.b32 	%r182, %r16, 6;
	mov.u32 	%r183, _ZZ24marlin_gemm_int4_zp_bf16E10smem_input;
	add.s32 	%r184, %r183, %r182;
	shl.b32 	%r185, %r7, 2;
	add.s32 	%r186, %r184, %r185;
	st.shared.f32 	[%r186], %f961;
	mov.u32 	%r493, %r13;
	@%p12 bra 	$L__BB2_15;
	setp.ge.s32 	%p13, %r21, %r143;
	add.s32 	%r41, %r20, %r492;
	setp.ge.s32 	%p14, %r41, %r145;
	mov.f32 	%f962, 0f00000000;
	or.pred  	%p15, %p13, %p14;
	@%p15 bra 	$L__BB2_11;
	add.s32 	%r188, %r23, %r41;
	mul.wide.u32 	%rd15, %r188, 2;
	add.s64 	%rd16, %rd1, %rd15;
	ld.global.nc.u16 	%rs2, [%rd16];
	// begin inline asm
	{ cvt.f32.bf16 %f962, %rs2;}

	// end inline asm
$L__BB2_11:
	setp.eq.s32 	%p16, %r15, 1;
	st.shared.f32 	[%r22], %f962;
	mov.u32 	%r493, %r24;
	@%p16 bra 	$L__BB2_15;
	setp.lt.s32 	%p17, %r27, %r143;
	add.s32 	%r42, %r26, %r492;
	setp.lt.s32 	%p18, %r42, %r145;
	and.pred  	%p19, %p17, %p18;
	@%p19 bra 	$L__BB2_14;
	mov.b32 	%r190, 0;
	st.shared.u32 	[%r28], %r190;
	mov.u32 	%r493, %r30;
	bra.uni 	$L__BB2_15;
$L__BB2_14:
	add.s32 	%r191, %r29, %r42;
	mul.wide.u32 	%rd17, %r191, 2;
	add.s64 	%rd18, %rd1, %rd17;
	ld.global.nc.u16 	%rs3, [%rd18];
	// begin inline asm
	{ cvt.f32.bf16 %f94, %rs3;}

	// end inline asm
	st.shared.f32 	[%r28], %f94;
	mov.u32 	%r493, %r30;
$L__BB2_15:
	setp.lt.u32 	%p20, %r14, 3;
	@%p20 bra 	$L__BB2_19;
	shl.b32 	%r192, %r9, 1;
	add.s32 	%r499, %r192, %r493;
	mad.lo.s32 	%r498, %r9, 3, %r493;
	add.s32 	%r497, %r9, %r493;
$L__BB2_17:
	shr.u32 	%r68, %r493, 4;
	and.b32  	%r69, %r493, 15;
	add.s32 	%r70, %r68, %r2;
	add.s32 	%r71, %r69, %r492;
	setp.ge.s32 	%p21, %r70, %r143;
	setp.ge.s32 	%p22, %r71, %r145;
	or.pred  	%p23, %p21, %p22;
	@%p23 bra 	$L__BB2_45;
	mad.lo.s32 	%r199, %r70, %r145, %r71;
	mul.wide.u32 	%rd19, %r199, 2;
	add.s64 	%rd20, %rd1, %rd19;
	ld.global.nc.u16 	%rs4, [%rd20];
	// begin inline asm
	{ cvt.f32.bf16 %f95, %rs4;}

	// end inline asm
	shl.b32 	%r200, %r68, 6;
	mov.u32 	%r201, _ZZ24marlin_gemm_int4_zp_bf16E10smem_input;
	add.s32 	%r202, %r201, %r200;
	shl.b32 	%r203, %r69, 2;
	add.s32 	%r204, %r202, %r203;
	st.shared.f32 	[%r204], %f95;
	bra.uni 	$L__BB2_46;
$L__BB2_19:
	@%p34 bra 	$L__BB2_32;
	and.b32  	%r363, %r14, 1;
	setp.eq.b32 	%p68, %r363, 1;
	mov.u32 	%r494, %r3;
	@%p68 bra 	$L__BB2_24;
	setp.lt.s32 	%p69, %r11, %r144;
	add.s32 	%r47, %r16, %r492;
	setp.lt.s32 	%p70, %r47, %r145;
	and.pred  	%p71, %p70, %p69;
	@%p71 bra 	$L__BB2_23;
	mov.b32 	%r364, 0;
	st.shared.u32 	[%r31], %r364;
	mov.u32 	%r494, %r13;
	bra.uni 	$L__BB2_24;
$L__BB2_23:
	shr.u32 	%r365, %r47, 3;
	mad.lo.s32 	%r366, %r365, %r144, %r11;
	mul.wide.s32 	%rd55, %r366, 4;
	add.s64 	%rd56, %rd4, %rd55;
	ld.global.nc.u32 	%r367, [%rd56];
	div.s32 	%r368, %r47, %r491;
	setp.lt.s32 	%p72, %r368, %r6;
	selp.b32 	%r369, %r368, %r10, %p72;
	mad.lo.s32 	%r370, %r369, %r144, %r11;
	mul.wide.s32 	%rd57, %r370, 2;
	add.s64 	%rd58, %rd3, %rd57;
	ld.global.nc.u16 	%rs15, [%rd58];
	// begin inline asm
	{ cvt.f32.bf16 %f120, %rs15;}

	// end inline asm
	mad.lo.s32 	%r371, %r369, %r8, %r37;
	mul.wide.s32 	%rd59, %r371, 4;
	add.s64 	%rd60, %rd2, %rd59;
	ld.global.nc.u32 	%r372, [%rd60];
	shr.u32 	%r373, %r372, %r38;
	and.b32  	%r374, %r373, 15;
	shr.u32 	%r375, %r367, %r32;
	and.b32  	%r376, %r375, 15;
	sub.s32 	%r377, %r376, %r374;
	cvt.rn.f32.s32 	%f121, %r377;
	mul.f32 	%f122, %f120, %f121;
	st.shared.f32 	[%r31], %f122;
	mov.u32 	%r494, %r13;
$L__BB2_24:
	setp.eq.s32 	%p73, %r14, 0;
	@%p73 bra 	$L__BB2_67;
$L__BB2_25:
	shr.u32 	%r50, %r494, 4;
	and.b32  	%r51, %r494, 15;
	add.s32 	%r52, %r50, %r492;
	add.s32 	%r53, %r51, %r1;
	setp.lt.s32 	%p74, %r52, %r145;
	setp.lt.s32 	%p75, %r53, %r144;
	and.pred  	%p76, %p74, %p75;
	@%p76 bra 	$L__BB2_27;
	shl.b32 	%r378, %r50, 6;
	mov.u32 	%r379, _ZZ24marlin_gemm_int4_zp_bf16E11smem_weight;
	add.s32 	%r380, %r379, %r378;
	shl.b32 	%r381, %r51, 2;
	add.s32 	%r382, %r380, %r381;
	mov.b32 	%r383, 0;
	st.shared.u32 	[%r382], %r383;
	bra.uni 	$L__BB2_28;
$L__BB2_27:
	shr.u32 	%r384, %r52, 3;
	mad.lo.s32 	%r385, %r384, %r144, %r53;
	mul.wide.s32 	%rd61, %r385, 4;
	add.s64 	%rd62, %rd4, %rd61;
	ld.global.nc.u32 	%r386, [%rd62];
	div.s32 	%r387, %r52, %r491;
	setp.lt.s32 	%p77, %r387, %r6;
	selp.b32 	%r388, %r387, %r10, %p77;
	mad.lo.s32 	%r389, %r388, %r144, %r53;
	mul.wide.s32 	%rd63, %r389, 2;
	add.s64 	%rd64, %rd3, %rd63;
	ld.global.nc.u16 	%rs16, [%rd64];
	// begin inline asm
	{ cvt.f32.bf16 %f123, %rs16;}

	// end inline asm
	shr.s32 	%r390, %r53, 31;
	shr.u32 	%r391, %r390, 29;
	add.s32 	%r392, %r53, %r391;
	and.b32  	%r393, %r392, 1073741816;
	sub.s32 	%r394, %r53, %r393;
	shr.s32 	%r395, %r392, 3;
	mad.lo.s32 	%r396, %r388, %r8, %r395;
	mul.wide.s32 	%rd65, %r396, 4;
	add.s64 	%rd66, %rd2, %rd65;
	ld.global.nc.u32 	%r397, [%rd66];
	shl.b32 	%r398, %r394, 2;
	shr.u32 	%r399, %r397, %r398;
	and.b32  	%r400, %r399, 15;
	shl.b32 	%r401, %r50, 2;
	and.b32  	%r402, %r401, 28;
	shr.u32 	%r403, %r386, %r402;
	and.b32  	%r404, %r403, 15;
	sub.s32 	%r405, %r404, %r400;
	cvt.rn.f32.s32 	%f124, %r405;
	mul.f32 	%f125, %f123, %f124;
	shl.b32 	%r406, %r50, 6;
	mov.u32 	%r407, _ZZ24marlin_gemm_int4_zp_bf16E11smem_weight;
	add.s32 	%r408, %r407, %r406;
	shl.b32 	%r409, %r51, 2;
	add.s32 	%r410, %r408, %r409;
	st.shared.f32 	[%r410], %f125;
$L__BB2_28:
	add.s32 	%r54, %r494, %r9;
	shr.u32 	%r55, %r54, 4;
	and.b32  	%r56, %r54, 15;
	add.s32 	%r57, %r55, %r492;
	add.s32 	%r58, %r56, %r1;
	setp.lt.s32 	%p78, %r57, %r145;
	setp.lt.s32 	%p79, %r58, %r144;
	and.pred  	%p80, %p78, %p79;
	@%p80 bra 	$L__BB2_30;
	shl.b32 	%r411, %r55, 6;
	mov.u32 	%r412, _ZZ24marlin_gemm_int4_zp_bf16E11smem_weight;
	add.s32 	%r413, %r412, %r411;
	shl.b32 	%r414, %r56, 2;
	add.s32 	%r415, %r413, %r414;
	mov.b32 	%r416, 0;
	st.shared.u32 	[%r415], %r416;
	bra.uni 	$L__BB2_31;
$L__BB2_30:
	shr.u32 	%r417, %r57, 3;
	mad.lo.s32 	%r418, %r417, %r144, %r58;
	mul.wide.s32 	%rd67, %r418, 4;
	add.s64 	%rd68, %rd4, %rd67;
	ld.global.nc.u32 	%r419, [%rd68];
	div.s32 	%r420, %r57, %r491;
	setp.lt.s32 	%p81, %r420, %r6;
	selp.b32 	%r421, %r420, %r10, %p81;
	mad.lo.s32 	%r422, %r421, %r144, %r58;
	mul.wide.s32 	%rd69, %r422, 2;
	add.s64 	%rd70, %rd3, %rd69;
	ld.global.nc.u16 	%rs17, [%rd70];
	// begin inline asm
	{ cvt.f32.bf16 %f126, %rs17;}

	// end inline asm
	shr.s32 	%r423, %r58, 31;
	shr.u32 	%r424, %r423, 29;
	add.s32 	%r425, %r58, %r424;
	and.b32  	%r426, %r425, 1073741816;
	sub.s32 	%r427, %r58, %r426;
	shr.s32 	%r428, %r425, 3;
	mad.lo.s32 	%r429, %r421, %r8, %r428;
	mul.wide.s32 	%rd71, %r429, 4;
	add.s64 	%rd72, %rd2, %rd71;
	ld.global.nc.u32 	%r430, [%rd72];
	shl.b32 	%r431, %r427, 2;
	shr.u32 	%r432, %r430, %r431;
	and.b32  	%r433, %r432, 15;
	shl.b32 	%r434, %r55, 2;
	and.b32  	%r435, %r434, 28;
	shr.u32 	%r436, %r419, %r435;
	and.b32  	%r437, %r436, 15;
	sub.s32 	%r438, %r437, %r433;
	cvt.rn.f32.s32 	%f127, %r438;
	mul.f32 	%f128, %f126, %f127;
	shl.b32 	%r439, %r55, 6;
	mov.u32 	%r440, _ZZ24marlin_gemm_int4_zp_bf16E11smem_weight;
	add.s32 	%r441, %r440, %r439;
	shl.b32 	%r442, %r56, 2;
	add.s32 	%r443, %r441, %r442;
	st.shared.f32 	[%r443], %f128;
$L__BB2_31:
	add.s32 	%r494, %r54, %r9;
	setp.lt.u32 	%p82, %r494, 256;
	@%p82 bra 	$L__BB2_25;
	bra.uni 	$L__BB2_67;
$L__BB2_32:
	mov.u32 	%r496, %r3;
	@%p8 bra 	$L__BB2_42;
	setp.ge.s32 	%p36, %r11, %r144;
	add.s32 	%r60, %r16, %r492;
	setp.ge.s32 	%p37, %r60, %r145;
	mov.f32 	%f963, 0f00000000;
	or.pred  	%p38, %p37, %p36;
	@%p38 bra 	$L__BB2_35;
	shr.u32 	%r243, %r60, 3;
	mad.lo.s32 	%r244, %r243, %r144, %r11;
	mul.wide.s32 	%rd27, %r244, 4;
	add.s64 	%rd28, %rd4, %rd27;
	ld.global.nc.u32 	%r245, [%rd28];
	div.s32 	%r246, %r60, %r491;
	setp.lt.s32 	%p39, %r246, %r6;
	selp.b32 	%r247, %r246, %r10, %p39;
	mad.lo.s32 	%r248, %r247, %r144, %r11;
	mul.wide.s32 	%rd29, %r248, 2;
	add.s64 	%rd30, %rd3, %rd29;
	ld.global.nc.u16 	%rs8, [%rd30];
	// begin inline asm
	{ cvt.f32.bf16 %f100, %rs8;}

	// end inline asm
	shr.u32 	%r249, %r245, %r32;
	and.b32  	%r250, %r249, 15;
	add.s32 	%r251, %r250, -8;
	cvt.rn.f32.s32 	%f101, %r251;
	mul.f32 	%f963, %f100, %f101;
$L__BB2_35:
	setp.eq.s32 	%p40, %r15, 0;
	st.shared.f32 	[%r31], %f963;
	mov.u32 	%r496, %r13;
	@%p40 bra 	$L__BB2_42;
	setp.ge.s32 	%p41, %r33, %r144;
	add.s32 	%r61, %r19, %r492;
	setp.ge.s32 	%p42, %r61, %r145;
	mov.f32 	%f964, 0f00000000;
	or.pred  	%p43, %p42, %p41;
	@%p43 bra 	$L__BB2_38;
	shr.u32 	%r252, %r61, 3;
	mad.lo.s32 	%r253, %r252, %r144, %r33;
	mul.wide.s32 	%rd31, %r253, 4;
	add.s64 	%rd32, %rd4, %rd31;
	ld.global.nc.u32 	%r254, [%rd32];
	div.s32 	%r255, %r61, %r491;
	setp.lt.s32 	%p44, %r255, %r6;
	selp.b32 	%r256, %r255, %r10, %p44;
	mad.lo.s32 	%r257, %r256, %r144, %r33;
	mul.wide.s32 	%rd33, %r257, 2;
	add.s64 	%rd34, %rd3, %rd33;
	ld.global.nc.u16 	%rs9, [%rd34];
	// begin inline asm
	{ cvt.f32.bf16 %f103, %rs9;}

	// end inline asm
	shl.b32 	%r258, %r19, 2;
	and.b32  	%r259, %r258, 28;
	shr.u32 	%r260, %r254, %r259;
	and.b32  	%r261, %r260, 15;
	add.s32 	%r262, %r261, -8;
	cvt.rn.f32.s32 	%f104, %r262;
	mul.f32 	%f964, %f103, %f104;
$L__BB2_38:
	setp.eq.s32 	%p45, %r15, 1;
	st.shared.f32 	[%r34], %f964;
	mov.u32 	%r496, %r24;
	@%p45 bra 	$L__BB2_42;
	setp.lt.s32 	%p46, %r35, %r144;
	add.s32 	%r62, %r25, %r492;
	setp.lt.s32 	%p47, %r62, %r145;
	and.pred  	%p48, %p47, %p46;
	@%p48 bra 	$L__BB2_41;
	mov.b32 	%r263, 0;
	st.shared.u32 	[%r36], %r263;
	mov.u32 	%r496, %r30;
	bra.uni 	$L__BB2_42;
$L__BB2_41:
	shr.u32 	%r264, %r62, 3;
	mad.lo.s32 	%r265, %r264, %r144, %r35;
	mul.wide.s32 	%rd35, %r265, 4;
	add.s64 	%rd36, %rd4, %rd35;
	ld.global.nc.u32 	%r266, [%rd36];
	div.s32 	%r267, %r62, %r491;
	setp.lt.s32 	%p49, %r267, %r6;
	selp.b32 	%r268, %r267, %r10, %p49;
	mad.lo.s32 	%r269, %r268, %r144, %r35;
	mul.wide.s32 	%rd37, %r269, 2;
	add.s64 	%rd38, %rd3, %rd37;
	ld.global.nc.u16 	%rs10, [%rd38];
	// begin inline asm
	{ cvt.f32.bf16 %f105, %rs10;}

	// end inline asm
	shl.b32 	%r270, %r25, 2;
	and.b32  	%r271, %r270, 28;
	shr.u32 	%r272, %r266, %r271;
	and.b32  	%r273, %r272, 15;
	add.s32 	%r274, %r273, -8;
	cvt.rn.f32.s32 	%f106, %r274;
	mul.f32 	%f107, %f105, %f106;
	st.shared.f32 	[%r36], %f107;
	mov.u32 	%r496, %r30;
$L__BB2_42:
	@%p20 bra 	$L__BB2_67;
$L__BB2_43:
	shr.u32 	%r91, %r496, 4;
	and.b32  	%r92, %r496, 15;
	add.s32 	%r93, %r91, %r492;
	add.s32 	%r94, %r92, %r1;
	setp.ge.s32 	%p51, %r93, %r145;
	setp.ge.s32 	%p52, %r94, %r144;
	or.pred  	%p53, %p51, %p52;
	@%p53 bra 	$L__BB2_56;
	shr.u32 	%r281, %r93, 3;
	mad.lo.s32 	%r282, %r281, %r144, %r94;
	mul.wide.s32 	%rd39, %r282, 4;
	add.s64 	%rd40, %rd4, %rd39;
	ld.global.nc.u32 	%r283, [%rd40];
	div.s32 	%r284, %r93, %r491;
	setp.lt.s32 	%p54, %r284, %r6;
	selp.b32 	%r285, %r284, %r10, %p54;
	mad.lo.s32 	%r286, %r285, %r144, %r94;
	mul.wide.s32 	%rd41, %r286, 2;
	add.s64 	%rd42, %rd3, %rd41;
	ld.global.nc.u16 	%rs11, [%rd42];
	// begin inline asm
	{ cvt.f32.bf16 %f108, %rs11;}

	// end inline asm
	shl.b32 	%r287, %r91, 2;
	and.b32  	%r288, %r287, 28;
	shr.u32 	%r289, %r283, %r288;
	and.b32  	%r290, %r289, 15;
	add.s32 	%r291, %r290, -8;
	cvt.rn.f32.s32 	%f109, %r291;
	mul.f32 	%f110, %f108, %f109;
	shl.b32 	%r292, %r91, 6;
	mov.u32 	%r293, _ZZ24marlin_gemm_int4_zp_bf16E11smem_weight;
	add.s32 	%r294, %r293, %r292;
	shl.b32 	%r295, %r92, 2;
	add.s32 	%r296, %r294, %r295;
	st.shared.f32 	[%r296], %f110;
	bra.uni 	$L__BB2_57;
$L__BB2_45:
	shl.b32 	%r193, %r68, 6;
	mov.u32 	%r194, _ZZ24marlin_gemm_int4_zp_bf16E10smem_input;
	add.s32 	%r195, %r194, %r193;
	shl.b32 	%r196, %r69, 2;
	add.s32 	%r197, %r195, %r196;
	mov.b32 	%r198, 0;
	st.shared.u32 	[%r197], %r198;
$L__BB2_46:
	shr.u32 	%r72, %r497, 4;
	and.b32  	%r73, %r497, 15;
	add.s32 	%r74, %r72, %r2;
	add.s32 	%r75, %r73, %r492;
	setp.lt.s32 	%p24, %r74, %r143;
	setp.lt.s32 	%p25, %r75, %r145;
	and.pred  	%p26, %p24, %p25;
	@%p26 bra 	$L__BB2_48;
	shl.b32 	%r205, %r72, 6;
	mov.u32 	%r206, _ZZ24marlin_gemm_int4_zp_bf16E10smem_input;
	add.s32 	%r207, %r206, %r205;
	shl.b32 	%r208, %r73, 2;
	add.s32 	%r209, %r207, %r208;
	mov.b32 	%r210, 0;
	st.shared.u32 	[%r209], %r210;
	bra.uni 	$L__BB2_49;
$L__BB2_48:
	mad.lo.s32 	%r211, %r74, %r145, %r75;
	mul.wide.u32 	%rd21, %r211, 2;
	add.s64 	%rd22, %rd1, %rd21;
	ld.global.nc.u16 	%rs5, [%rd22];
	// begin inline asm
	{ cvt.f32.bf16 %f96, %rs5;}

	// end inline asm
	shl.b32 	%r212, %r72, 6;
	mov.u32 	%r213, _ZZ24marlin_gemm_int4_zp_bf16E10smem_input;
	add.s32 	%r214, %r213, %r212;
	shl.b32 	%r215, %r73, 2;
	add.s32 	%r216, %r214, %r215;
	st.shared.f32 	[%r216], %f96;
$L__BB2_49:
	add.s32 	%r76, %r493, %r9;
	shr.u32 	%r77, %r499, 4;
	and.b32  	%r78, %r499, 15;
	add.s32 	%r79, %r77, %r2;
	add.s32 	%r80, %r78, %r492;
	setp.lt.s32 	%p27, %r79, %r143;
	setp.lt.s32 	%p28, %r80, %r145;
	and.pred  	%p29, %p27, %p28;
	@%p29 bra 	$L__BB2_51;
	shl.b32 	%r217, %r77, 6;
	mov.u32 	%r218, _ZZ24marlin_gemm_int4_zp_bf16E10smem_input;
	add.s32 	%r219, %r218, %r217;
	shl.b32 	%r220, %r78, 2;
	add.s32 	%r221, %r219, %r220;
	mov.b32 	%r222, 0;
	st.shared.u32 	[%r221], %r222;
	bra.uni 	$L__BB2_52;
$L__BB2_51:
	mad.lo.s32 	%r223, %r79, %r145, %r80;
	mul.wide.u32 	%rd23, %r223, 2;
	add.s64 	%rd24, %rd1, %rd23;
	ld.global.nc.u16 	%rs6, [%rd24];
	// begin inline asm
	{ cvt.f32.bf16 %f97, %rs6;}

	// end inline asm
	shl.b32 	%r224, %r77, 6;
	mov.u32 	%r225, _ZZ24marlin_gemm_int4_zp_bf16E10smem_input;
	add.s32 	%r226, %r225, %r224;
	shl.b32 	%r227, %r78, 2;
	add.s32 	%r228, %r226, %r227;
	st.shared.f32 	[%r228], %f97;
$L__BB2_52:
	add.s32 	%r81, %r76, %r9;
	shr.u32 	%r82, %r498, 4;
	and.b32  	%r83, %r498, 15;
	add.s32 	%r84, %r82, %r2;
	add.s32 	%r85, %r83, %r492;
	setp.lt.s32 	%p30, %r84, %r143;
	setp.lt.s32 	%p31, %r85, %r145;
	and.pred  	%p32, %p30, %p31;
	@%p32 bra 	$L__BB2_54;
	shl.b32 	%r229, %r82, 6;
	mov.u32 	%r230, _ZZ24marlin_gemm_int4_zp_bf16E10smem_input;
	add.s32 	%r231, %r230, %r229;
	shl.b32 	%r232, %r83, 2;
	add.s32 	%r233, %r231, %r232;
	mov.b32 	%r234, 0;
	st.shared.u32 	[%r233], %r234;
	bra.uni 	$L__BB2_55;
$L__BB2_54:
	mad.lo.s32 	%r235, %r84, %r145, %r85;
	mul.wide.u32 	%rd25, %r235, 2;
	add.s64 	%rd26, %rd1, %rd25;
	ld.global.nc.u16 	%rs7, [%rd26];
	// begin inline asm
	{ cvt.f32.bf16 %f98, %rs7;}

	// end inline asm
	shl.b32 	%r236, %r82, 6;
	mov.u32 	%r237, _ZZ24marlin_gemm_int4_zp_bf16E10smem_input;
	add.s32 	%r238, %r237, %r236;
	shl.b32 	%r239, %r83, 2;
	add.s32 	%r240, %r238, %r239;
	st.shared.f32 	[%r240], %f98;
$L__BB2_55:
	add.s32 	%r241, %r81, %r9;
	add.s32 	%r493, %r241, %r9;
	shl.b32 	%r242, %r9, 2;
	add.s32 	%r499, %r499, %r242;
	add.s32 	%r498, %r498, %r242;
	add.s32 	%r497, %r497, %r242;
	setp.lt.u32 	%p33, %r493, 256;
	@%p33 bra 	$L__BB2_17;
	bra.uni 	$L__BB2_19;
$L__BB2_56:
	shl.b32 	%r275, %r91, 6;
	mov.u32 	%r276, _ZZ24marlin_gemm_int4_zp_bf16E11smem_weight;
	add.s32 	%r277, %r276, %r275;
	shl.b32 	%r278, %r92, 2;
	add.s32 	%r279, %r277, %r278;
	mov.b32 	%r280, 0;
	st.shared.u32 	[%r279], %r280;
$L__BB2_57:
	add.s32 	%r95, %r496, %r9;
	shr.u32 	%r96, %r95, 4;
	and.b32  	%r97, %r95, 15;
	add.s32 	%r98, %r96, %r492;
	add.s32 	%r99, %r97, %r1;
	setp.lt.s32 	%p55, %r98, %r145;
	setp.lt.s32 	%p56, %r99, %r144;
	and.pred  	%p57, %p55, %p56;
	@%p57 bra 	$L__BB2_59;
	shl.b32 	%r297, %r96, 6;
	mov.u32 	%r298, _ZZ24marlin_gemm_int4_zp_bf16E11smem_weight;
	add.s32 	%r299, %r298, %r297;
	shl.b32 	%r300, %r97, 2;
	add.s32 	%r301, %r299, %r300;
	mov.b32 	%r302, 0;
	st.shared.u32 	[%r301], %r302;
	bra.uni 	$L__BB2_60;
$L__BB2_59:
	shr.u32 	%r303, %r98, 3;
	mad.lo.s32 	%r304, %r303, %r144, %r99;
	mul.wide.s32 	%rd43, %r304, 4;
	add.s64 	%rd44, %rd4, %rd43;
	ld.global.nc.u32 	%r305, [%rd44];
	div.s32 	%r306, %r98, %r491;
	setp.lt.s32 	%p58, %r306, %r6;
	selp.b32 	%r307, %r306, %r10, %p58;
	mad.lo.s32 	%r308, %r307, %r144, %r99;
	mul.wide.s32 	%rd45, %r308, 2;
	add.s64 	%rd46, %rd3, %rd45;
	ld.global.nc.u16 	%rs12, [%rd46];
	// begin inline asm
	{ cvt.f32.bf16 %f111, %rs12;}

	// end inline asm
	shl.b32 	%r309, %r96, 2;
	and.b32  	%r310, %r309, 28;
	shr.u32 	%r311, %r305, %r310;
	and.b32  	%r312, %r311, 15;
	add.s32 	%r313, %r312, -8;
	cvt.rn.f32.s32 	%f112, %r313;
	mul.f32 	%f113, %f111, %f112;
	shl.b32 	%r314, %r96, 6;
	mov.u32 	%r315, _ZZ24marlin_gemm_int4_zp_bf16E11smem_weight;
	add.s32 	%r316, %r315, %r314;
	shl.b32 	%r317, %r97, 2;
	add.s32 	%r318, %r316, %r317;
	st.shared.f32 	[%r318], %f113;
$L__BB2_60:
	add.s32 	%r100, %r95, %r9;
	shr.u32 	%r101, %r100, 4;
	and.b32  	%r102, %r100, 15;
	add.s32 	%r103, %r101, %r492;
	add.s32 	%r104, %r102, %r1;
	setp.lt.s32 	%p59, %r103, %r145;
	setp.lt.s32 	%p60, %r104, %r144;
	and.pred  	%p61, %p59, %p60;
	@%p61 bra 	$L__BB2_62;
	shl.b32 	%r319, %r101, 6;
	mov.u32 	%r320, _ZZ24marlin_gemm_int4_zp_bf16E11smem_weight;
	add.s32 	%r321, %r320, %r319;
	shl.b32 	%r322, %r102, 2;
	add.s32 	%r323, %r321, %r322;
	mov.b32 	%r324, 0;
	st.shared.u32 	[%r323], %r324;
	bra.uni 	$L__BB2_63;
$L__BB2_62:
	shr.u32 	%r325, %r103, 3;
	mad.lo.s32 	%r326, %r325, %r144, %r104;
	mul.wide.s32 	%rd47, %r326, 4;
	add.s64 	%rd48, %rd4, %rd47;
	ld.global.nc.u32 	%r327, [%rd48];
	div.s32 	%r328, %r103, %r491;
	setp.lt.s32 	%p62, %r328, %r6;
	selp.b32 	%r329, %r328, %r10, %p62;
	mad.lo.s32 	%r330, %r329, %r144, %r104;
	mul.wide.s32 	%rd49, %r330, 2;
	add.s64 	%rd50, %rd3, %rd49;
	ld.global.nc.u16 	%rs13, [%rd50];
	// begin inline asm
	{ cvt.f32.bf16 %f114, %rs13;}

	// end inline asm
	shl.b32 	%r331, %r101, 2;
	and.b32  	%r332, %r331, 28;
	shr.u32 	%r333, %r327, %r332;
	and.b32  	%r334, %r333, 15;
	add.s32 	%r335, %r334, -8;
	cvt.rn.f32.s32 	%f115, %r335;
	mul.f32 	%f116, %f114, %f115;
	shl.b32 	%r336, %r101, 6;
	mov.u32 	%r337, _ZZ24marlin_gemm_int4_zp_bf16E11smem_weight;
	add.s32 	%r338, %r337, %r336;
	shl.b32 	%r339, %r102, 2;
	add.s32 	%r340, %r338, %r339;
	st.shared.f32 	[%r340], %f116;
$L__BB2_63:
	add.s32 	%r105, %r100, %r9;
	shr.u32 	%r106, %r105, 4;
	and.b32  	%r107, %r105, 15;
	add.s32 	%r108, %r106, %r492;
	add.s32 	%r109, %r107, %r1;
	setp.lt.s32 	%p63, %r108, %r145;
	setp.lt.s32 	%p64, %r109, %r144;
	and.pred  	%p65, %p63, %p64;
	@%p65 bra 	$L__BB2_65;
	shl.b32 	%r341, %r106, 6;
	mov.u32 	%r342, _ZZ24marlin_gemm_int4_zp_bf16E11smem_weight;
	add.s32 	%r343, %r342, %r341;
	shl.b32 	%r344, %r107, 2;
	add.s32 	%r345, %r343, %r344;
	mov.b32 	%r346, 0;
	st.shared.u32 	[%r345], %r346;
	bra.uni 	$L__BB2_66;
$L__BB2_65:
	shr.u32 	%r347, %r108, 3;
	mad.lo.s32 	%r348, %r347, %r144, %r109;
	mul.wide.s32 	%rd51, %r348, 4;
	add.s64 	%rd52, %rd4, %rd51;
	ld.global.nc.u32 	%r349, [%rd52];
	div.s32 	%r350, %r108, %r491;
	setp.lt.s32 	%p66, %r350, %r6;
	selp.b32 	%r351, %r350, %r10, %p66;
	mad.lo.s32 	%r352, %r351, %r144, %r109;
	mul.wide.s32 	%rd53, %r352, 2;
	add.s64 	%rd54, %rd3, %rd53;
	ld.global.nc.u16 	%rs14, [%rd54];
	// begin inline asm
	{ cvt.f32.bf16 %f117, %rs14;}

	// end inline asm
	shl.b32 	%r353, %r106, 2;
	and.b32  	%r354, %r353, 28;
	shr.u32 	%r355, %r349, %r354;
	and.b32  	%r356, %r355, 15;
	add.s32 	%r357, %r356, -8;
	cvt.rn.f32.s32 	%f118, %r357;
	mul.f32 	%f119, %f117, %f118;
	shl.b32 	%r358, %r106, 6;
	mov.u32 	%r359, _ZZ24marlin_gemm_int4_zp_bf16E11smem_weight;
	add.s32 	%r360, %r359, %r358;
	shl.b32 	%r361, %r107, 2;
	add.s32 	%r362, %r360, %r361;
	st.shared.f32 	[%r362], %f119;
$L__BB2_66:
	add.s32 	%r496, %r105, %r9;
	setp.lt.u32 	%p67, %r496, 256;
	@%p67 bra 	$L__BB2_43;
$L__BB2_67:
	setp.ge.s32 	%p83, %r11, %r144;
	bar.sync 	0;
	@%p83 bra 	$L__BB2_100;
	setp.ge.s32 	%p84, %r2, %r143;
	@%p84 bra 	$L__BB2_70;
	ld.shared.f32 	%f129, [_ZZ24marlin_gemm_int4_zp_bf16E10smem_input];
	ld.shared.f32 	%f130, [%r12];
	fma.rn.f32 	%f131, %f129, %f130, 0f00000000;
	ld.shared.f32 	%f132, [_ZZ24marlin_gemm_int4_zp_bf16E10smem_input+4];
	ld.shared.f32 	%f133, [%r12+64];
	fma.rn.f32 	%f134, %f132, %f133, %f131;
	ld.shared.f32 	%f135, [_ZZ24marlin_gemm_int4_zp_bf16E10smem_input+8];
	ld.shared.f32 	%f136, [%r12+128];
	fma.rn.f32 	%f137, %f135, %f136, %f134;
	ld.shared.f32 	%f138, [_ZZ24marlin_gemm_int4_zp_bf16E10smem_input+12];
	ld.shared.f32 	%f139, [%r12+192];
	fma.rn.f32 	%f140, %f138, %f139, %f137;
	ld.shared.f32 	%f141, [_ZZ24marlin_gemm_int4_zp_bf16E10smem_input+16];
	ld.shared.f32 	%f142, [%r12+256];
	fma.rn.f32 	%f143, %f141, %f142, %f140;
	ld.shared.f32 	%f144, [_ZZ24marlin_gemm_int4_zp_bf16E10smem_input+20];
	ld.shared.f32 	%f145, [%r12+320];
	fma.rn.f32 	%f146, %f144, %f145, %f143;
	ld.shared.f32 	%f147, [_ZZ24marlin_gemm_int4_zp_bf16E10smem_input+24];
	ld.shared.f32 	%f148, [%r12+384];
	fma.rn.f32 	%f149, %f147, %f148, %f146;
	ld.shared.f32 	%f150, [_ZZ24marlin_gemm_int4_zp_bf16E10smem_input+28];
	ld.shared.f32 	%f151, [%r12+448];
	fma.rn.f32 	%f152, %f150, %f151, %f149;
	ld.shared.f32 	%f153, [_ZZ24marlin_gemm_int4_zp_bf16E10smem_input+32];
	ld.shared.f32 	%f154, [%r12+512];
	fma.rn.f32 	%f155, %f153, %f154, %f152;
	ld.shared.f32 	%f156, [_ZZ24marlin_gemm_int4_zp_bf16E10smem_input+36];
	ld.shared.f32 	%f157, [%r12+576];
	fma.rn.f32 	%f158, %f156, %f157, %f155;
	ld.shared.f32 	%f159, [_ZZ24marlin_gemm_int4_zp_bf16E10smem_input+40];
	ld.shared.f32 	%f160, [%r12+640];
	fma.rn.f32 	%f161, %f159, %f160, %f158;
	ld.shared.f32 	%f162, [_ZZ24marlin_gemm_int4_zp_bf16E10smem_input+44];
	ld.shared.f32 	%f163, [%r12+704];
	fma.rn.f32 	%f164, %f162, %f163, %f161;
	ld.shared.f32 	%f165, [_ZZ24marlin_gemm_int4_zp_bf16E10smem_input+48];
	ld.shared.f32 	%f166, [%r12+768];
	fma.rn.f32 	%f167, %f165, %f166, %f164;
	ld.shared.f32 	%f168, [_ZZ24marlin_gemm_int4_zp_bf16E10smem_input+52];
	ld.shared.f32 	%f169, [%r12+832];
	fma.rn.f32 	%f170, %f168, %f169, %f167;
	ld.shared.f32 	%f171, [_ZZ24marlin_gemm_int4_zp_bf16E10smem_input+56];
	ld.shared.f32 	%f172, [%r12+896];
	fma.rn.f32 	%f173, %f171, %f172, %f170;
	ld.shared.f32 	%f174, [_ZZ24marlin_gemm_int4_zp_bf16E10smem_input+60];
	ld.shared.f32 	%f175, [%r12+960];
	fma.rn.f32 	%f176, %f174, %f175, %f173;
	add.f32 	%f960, %f176, %f960;
$L__BB2_70:
	add.s32 	%r444, %r2, 1;
	setp.ge.s32 	%p85, %r444, %r143;
	@%p85 bra 	$L__BB2_72;
	ld.shared.f32 	%f177, [_ZZ24marlin_gemm_int4_zp_bf16E10smem_input+64];
	ld.shared.f32 	%f178, [%r12];
	fma.rn.f32 	%f179, %f177, %f178, 0f00000000;
	ld.shared.f32 	%f180, [_ZZ24marlin_gemm_int4_zp_bf16E10smem_input+68];
	ld.shared.f32 	%f181, [%r12+64];
	fma.rn.f32 	%f182, %f180, %f181, %f179;
	ld.shared.f32 	%f183, [_ZZ24marlin_gemm_int4_zp_bf16E10smem_input+72];
	ld.shared.f32 	%f184, [%r12+128];
	fma.rn.f32 	%f185, %f183, %f184, %f182;
	ld.shared.f32 	%f186, [_ZZ24marlin_gemm_int4_zp_bf16E10smem_input+76];
	ld.shared.f32 	%f187, [%r12+192];
	fma.rn.f32 	%f188, %f186, %f187, %f185;
	ld.shared.f32 	%f189, [_ZZ24marlin_gemm_int4_zp_bf16E10smem_input+80];
	ld.shared.f32 	%f190, [%r12+256];
	fma.rn.f32 	%f191, %f189, %f190, %f188;
	ld.shared.f32 	%f192, [_ZZ24marlin_gemm_int4_zp_bf16E10smem_input+84];
	ld.shared.f32 	%f193, [%r12+320];
	fma.rn.f32 	%f194, %f192, %f193, %f191;
	ld.shared.f32 	%f195, [_ZZ24marlin_gemm_int4_zp_bf16E10smem_input+88];
	ld.shared.f32 	%f196, [%r12+384];
	fma.rn.f32 	%f197, %f195, %f196, %f194;
	ld.shared.f32 	%f198, [_ZZ24marlin_gemm_int4_zp_bf16E10smem_input+92];
	ld.shared.f32 	%f199, [%r12+448];
	fma.rn.f32 	%f200, %f198, %f199, %f197;
	ld.shared.f32 	%f201, [_ZZ24marlin_gemm_int4_zp_bf16E10smem_input+96];
	ld.shared.f32 	%f202, [%r12+512];
	fma.rn.f32 	%f203, %f201, %f202, %f200;
	ld.shared.f32 	%f204, [_ZZ24marlin_gemm_int4_zp_bf16E10smem_input+100];
	ld.shared.f32 	%f205, [%r12+576];
	fma.rn.f32 	%f206, %f204, %f205, %f203;
	ld.shared.f32 	%f207, [_ZZ24marlin_gemm_int4_zp_bf16E10smem_input+104];
	ld.shared.f32 	%f208, [%r12+640];
	fma.rn.f32 	%f209, %f207, %f208, %f206;
	ld.shared.f32 	%f210, [_ZZ24marlin_gemm_int4_zp_bf16E10smem_input+108];
	ld.shared.f32 	%f211, [%r12+704];
	fma.rn.f32 	%f212, %f210, %f211, %f209;
	ld.shared.f32 	%f213, [_ZZ24marlin_gemm_int4_zp_bf16E10smem_input+112];
	ld.shared.f32 	%f214, [%r12+768];
	fma.rn.f32 	%f215, %f213, %f214, %f212;
	ld.shared.f32 	%f216, [_ZZ24marlin_gemm_int4_zp_bf16E10smem_input+116];
	ld.shared.f32 	%f217, [%r12+832];
	fma.rn.f32 	%f218, %f216, %f217, %f215;
	ld.shared.f32 	%f219, [_ZZ24marlin_gemm_int4_zp_bf16E10smem_input+120];
	ld.shared.f32 	%f220, [%r12+896];
	fma.rn.f32 	%f221, %f219, %f220, %f218;
	ld.shared.f32 	%f222, [_ZZ24marlin_gemm_int4_zp_bf16E10smem_input+124];
	ld.shared.f32 	%f223, [%r12+960];
	fma.rn.f32 	%f224, %f222, %f223, %f221;
	add.f32 	%f959, %f224, %f959;
$L__BB2_72:
	add.s32 	%r445, %r2, 2;
	setp.ge.s32 	%p86, %r445, %r143;
	@%p86 bra 	$L__BB2_74;
	ld.shared.f32 	%f225, [_ZZ24marlin_gemm_int4_zp_bf16E10smem_input+128];
	ld.shared.f32 	%f226, [%r12];
	fma.rn.f32 	%f227, %f225, %f226, 0f00000000;
	ld.shared.f32 	%f228, [_ZZ24marlin_gemm_int4_zp_bf16E10smem_input+132];
	ld.shared.f32 	%f229, [%r12+64];
	fma.rn.f32 	%f230, %f228, %f229, %f227;
	ld.shared.f32 	%f231, [_ZZ24marlin_gemm_int4_zp_bf16E10smem_input+136];
	ld.shared.f32 	%f232, [%r12+128];
	fma.rn.f32 	%f233, %f231, %f232, %f230;
	ld.shared.f32 	%f234, [_ZZ24marlin_gemm_int4_zp_bf16E10smem_input+140];
	ld.shared.f32 	%f235, [%r12+192];
	fma.rn.f32 	%f236, %f234, %f235, %f233;
	ld.shared.f32 	%f237, [_ZZ24marlin_gemm_int4_zp_bf16E10smem_input+144];
	ld.shared.f32 	%f238, [%r12+256];
	fma.rn.f32 	%f239, %f237, %f238, %f236;
	ld.shared.f32 	%f240, [_ZZ24marlin_gemm_int4_zp_bf16E10smem_input+148];
	ld.shared.f32 	%f241, [%r12+320];
	fma.rn.f32 	%f242, %f240, %f241, %f239;
	ld.shared.f32 	%f243, [_ZZ24marlin_gemm_int4_zp_bf16E10smem_input+152];
	ld.shared.f32 	%f244, [%r12+384];
	fma.rn.f32 	%f245, %f243, %f244, %f242;
	ld.shared.f32 	%f246, [_ZZ24marlin_gemm_int4_zp_bf16E10smem_input+156];
	ld.shared.f32 	%f247, [%r12+448];
	fma.rn.f32 	%f248, %f246, %f247, %f245;
	ld.shared.f32 	%f249, [_ZZ24marlin_gemm_int4_zp_bf16E10smem_input+160];
	ld.shared.f32 	%f250, [%r12+512];
	fma.rn.f32 	%f251, %f249, %f250, %f248;
	ld.shared.f32 	%f252, [_ZZ24marlin_gemm_int4_zp_bf16E10smem_input+164];
	ld.shared.f32 	%f253, [%r12+576];
	fma.rn.f32 	%f254, %f252, %f253, %f251;
	ld.shared.f32 	%f255, [_ZZ24marlin_gemm_int4_zp_bf16E10smem_input+168];
	ld.shared.f32 	%f256, [%r12+640];
	fma.rn.f32 	%f257, %f255, %f256, %f254;
	ld.shared.f32 	%f258, [_ZZ24marlin_gemm_int4_zp_bf16E10smem_input+172];
	ld.shared.f32 	%f259, [%r12+704];
	fma.rn.f32 	%f260, %f258, %f259, %f257;
	ld.shared.f32 	%f261, [_ZZ24marlin_gemm_int4_zp_bf16E10smem_input+176];
	ld.shared.f32 	%f262, [%r12+768];
	fma.rn.f32 	%f263, %f261, %f262, %f260;
	ld.shared.f32 	%f264, [_ZZ24marlin_gemm_int4_zp_bf16E10smem_input+180];
	ld.shared.f32 	%f265, [%r12+832];
	fma.rn.f32 	%f266, %f264, %f265, %f263;
	ld.shared.f32 	%f267, [_ZZ24marlin_gemm_int4_zp_bf16E10smem_input+184];
	ld.shared.f32 	%f268, [%r12+896];
	fma.rn.f32 	%f269, %f267, %f268, %f266;
	ld.shared.f32 	%f270, [_ZZ24marlin_gemm_int4_zp_bf16E10smem_input+188];
	ld.shared.f32 	%f271, [%r12+960];
	fma.rn.f32 	%f272, %f270, %f271, %f269;
	add.f32 	%f958, %f272, %f958;
$L__BB2_74:
	add.s32 	%r446, %r2, 3;
	setp.ge.s32 	%p87, %r446, %r143;
	@%p87 bra 	$L__BB2_76;
	ld.shared.f32 	%f273, [_ZZ24marlin_gemm_int4_zp_bf16E10smem_input+192];
	ld.shared.f32 	%f274, [%r12];
	fma.rn.f32 	%f275, %f273, %f274, 0f00000000;
	ld.shared.f32 	%f276, [_ZZ24marlin_gemm_int4_zp_bf16E10smem_input+196];
	ld.shared.f32 	%f277, [%r12+64];
	fma.rn.f32 	%f278, %f276, %f277, %f275;
	ld.shared.f32 	%f279, [_ZZ24marlin_gemm_int4_zp_bf16E10smem_input+200];
	ld.shared.f32 	%f280, [%r12+128];
	fma.rn.f32 	%f281, %f279, %f280, %f278;
	ld.shared.f32 	%f282, [_ZZ24marlin_gemm_int4_zp_bf16E10smem_input+204];
	ld.shared.f32 	%f283, [%r12+192];
	fma.rn.f32 	%f284, %f282, %f283, %f281;
	ld.shared.f32 	%f285, [_ZZ24marlin_gemm_int4_zp_bf16E10smem_input+208];
	ld.shared.f32 	%f286, [%r12+256];
	fma.rn.f32 	%f287, %f285, %f286, %f284;
	ld.shared.f32 	%f288, [_ZZ24marlin_gemm_int4_zp_bf16E10smem_input+212];
	ld.shared.f32 	%f289, [%r12+320];
	fma.rn.f32 	%f290, %f288, %f289, %f287;
	ld.shared.f32 	%f291, [_ZZ24marlin_gemm_int4_zp_bf16E10smem_input+216];
	ld.shared.f32 	%f292, [%r12+384];
	fma.rn.f32 	%f293, %f291, %f292, %f290;
	ld.shared.f32 	%f294, [_ZZ24marlin_gemm_int4_zp_bf16E10smem_input+220];
	ld.shared.f32 	%f295, [%r12+448];
	fma.rn.f32 	%f296, %f294, %f295, %f293;
	ld.shared.f32 	%f297, [_ZZ24marlin_gemm_int4_zp_bf16E10smem_input+224];
	ld.shared.f32 	%f298, [%r12+512];
	fma.rn.f32 	%f299, %f297, %f298, %f296;
	ld.shared.f32 	%f300, [_ZZ24marlin_gemm_int4_zp_bf16E10smem_input+228];
	ld.shared.f32 	%f301, [%r12+576];
	fma.rn.f32 	%f302, %f300, %f301, %f299;
	ld.shared.f32 	%f303, [_ZZ24marlin_gemm_int4_zp_bf16E10smem_input+232];
	ld.shared.f32 	%f304, [%r12+640];
	fma.rn.f32 	%f305, %f303, %f304, %f302;
	ld.shared.f32 	%f306, [_ZZ24marlin_gemm_int4_zp_bf16E10smem_input+236];
	ld.shared.f32 	%f307, [%r12+704];
	fma.rn.f32 	%f308, %f306, %f307, %f305;
	ld.shared.f32 	%f309, [_ZZ24marlin_gemm_int4_zp_bf16E10smem_input+240];
	ld.shared.f32 	%f310, [%r12+768];
	fma.rn.f32 	%f311, %f309, %f310, %f308;
	ld.shared.f32 	%f312, [_ZZ24marlin_gemm_int4_zp_bf16E10smem_input+244];
	ld.shared.f32 	%f313, [%r12+832];
	fma.rn.f32 	%f314, %f312, %f313, %f311;
	ld.shared.f32 	%f315, [_ZZ24marlin_gemm_int4_zp_bf16E10smem_input+248];
	ld.shared.f32 	%f316, [%r12+896];
	fma.rn.f32 	%f317, %f315, %f316, %f314;
	ld.shared.f32 	%f318, [_ZZ24marlin_gemm_int4_zp_bf16E10smem_input+252];
	ld.shared.f32 	%f319, [%r12+960];
	fma.rn.f32 	%f320, %f318, %f319, %f317;
	add.f32 	%f957, %f320, %f957;
$L__BB2_76:
	add.s32 	%r447, %r2, 4;
	setp.ge.s32 	%p88, %r447, %r143;
	@%p88 bra 	$L__BB2_78;
	ld.shared.f32 	%f321, [_ZZ24marlin_gemm_int4_zp_bf16E10smem_input+256];
	ld.shared.f32 	%f322, [%r12];
	fma.rn.f32 	%f323, %f321, %f322, 0f00000000;
	ld.shared.f32 	%f324, [_ZZ24marlin_gemm_int4_zp_bf16E10smem_input+260];
	ld.shared.f32 	%f325, [%r12+64];
	fma.rn.f32 	%f326, %f324, %f325, %f323;
	ld.shared.f32 	%f327, [_ZZ24marlin_gemm_int4_zp_bf16E10smem_input+264];
	ld.shared.f32 	%f328, [%r12+128];
	fma.rn.f32 	%f329, %f327, %f328, %f326;
	ld.shared.f32 	%f330, [_ZZ24marlin_gemm_int4_zp_bf16E10smem_input+268];
	ld.shared.f32 	%f331, [%r12+192];
	fma.rn.f32 	%f332, %f330, %f331, %f329;
	ld.shared.f32 	%f333, [_ZZ24marlin_gemm_int4_zp_bf16E10smem_input+272];
	ld.shared.f32 	%f334, [%r12+256];
	fma.rn.f32 	%f335, %f333, %f334, %f332;
	ld.shared.f32 	%f336, [_ZZ24marlin_gemm_int4_zp_bf16E10smem_input+276];
	ld.shared.f32 	%f337, [%r12+320];
	fma.rn.f32 	%f338, %f336, %f337, %f335;
	ld.shared.f32 	%f339, [_ZZ24marlin_gemm_int4_zp_bf16E10smem_input+280];
	ld.shared.f32 	%f340, [%r12+384];
	fma.rn.f32 	%f341, %f339, %f340, %f338;
	ld.shared.f32 	%f342, [_ZZ24marlin_gemm_int4_zp_bf16E10smem_input+284];
	ld.shared.f32 	%f343, [%r12+448];
	fma.rn.f32 	%f344, %f342, %f343, %f341;
	ld.shared.f32 	%f345, [_ZZ24marlin_gemm_int4_zp_bf16E10smem_input+288];
	ld.shared.f32 	%f346, [%r12+512];
	fma.rn.f32 	%f347, %f345, %f346, %f344;
	ld.shared.f32 	%f348, [_ZZ24marlin_gemm_int4_zp_bf16E10smem_input+292];
	ld.shared.f32 	%f349, [%r12+576];
	fma.rn.f32 	%f350, %f348, %f349, %f347;
	ld.shared.f32 	%f351, [_ZZ24marlin_gemm_int4_zp_bf16E10smem_input+296];
	ld.shared.f32 	%f352, [%r12+640];
	fma.rn.f32 	%f353, %f351, %f352, %f350;
	ld.shared.f32 	%f354, [_ZZ24marlin_gemm_int4_zp_bf16E10smem_input+300];
	ld.shared.f32 	%f355, [%r12+704];
	fma.rn.f32 	%f356, %f354, %f355, %f353;
	ld.shared.f32 	%f357, [_ZZ24marlin_gemm_int4_zp_bf16E10smem_input+304];
	ld.shared.f32 	%f358, [%r12+768];
	fma.rn.f32 	%f359, %f357, %f358, %f356;
	ld.shared.f32 	%f360, [_ZZ24marlin_gemm_int4_zp_bf16E10smem_input+308];
	ld.shared.f32 	%f361, [%r12+832];
	fma.rn.f32 	%f362, %f360, %f361, %f359;
	ld.shared.f32 	%f363, [_ZZ24marlin_gemm_int4_zp_bf16E10smem_input+312];
	ld.shared.f32 	%f364, [%r12+896];
	fma.rn.f32 	%f365, %f363, %f364, %f362;
	ld.shared.f32 	%f366, [_ZZ24marlin_gemm_int4_zp_bf16E10smem_input+316];
	ld.shared.f32 	%f367, [%r12+960];
	fma.rn.f32 	%f368, %f366, %f367, %f365;
	add.f32 	%f956, %f368, %f956;
$L__BB2_78:
	add.s32 	%r448, %r2, 5;
	setp.ge.s32 	%p89, %r448, %r143;
	@%p89 bra 	$L__BB2_80;
	ld.shared.f32 	%f369, [_ZZ24marlin_gemm_int4_zp_bf16E10smem_input+320];
	ld.shared.f32 	%f370, [%r12];
	fma.rn.f32 	%f371, %f369, %f370, 0f00000000;
	ld.shared.f32 	%f372, [_ZZ24marlin_gemm_int4_zp_bf16E10smem_input+324];
	ld.shared.f32 	%f373, [%r12+64];
	fma.rn.f32 	%f374, %f372, %f373, %f371;
	ld.shared.f32 	%f375, [_ZZ24marlin_gemm_int4_zp_bf16E10smem_input+328];
	ld.shared.f32 	%f376, [%r12+128];
	fma.rn.f32 	%f377, %f375, %f376, %f374;
	ld.shared.f32 	%f378, [_ZZ24marlin_gemm_int4_zp_bf16E10smem_input+332];
	ld.shared.f32 	%f379, [%r12+192];
	fma.rn.f32 	%f380, %f378, %f379, %f377;
	ld.shared.f32 	%f381, [_ZZ24marlin_gemm_int4_zp_bf16E10smem_input+336];
	ld.shared.f32 	%f382, [%r12+256];
	fma.rn.f32 	%f383, %f381, %f382, %f380;
	ld.shared.f32 	%f384, [_ZZ24marlin_gemm_int4_zp_bf16E10smem_input+340];
	ld.shared.f32 	%f385, [%r12+320];
	fma.rn.f32 	%f386, %f384, %f385, %f383;
	ld.shared.f32 	%f387, [_ZZ24marlin_gemm_int4_zp_bf16E10smem_input+344];
	ld.shared.f32 	%f388, [%r12+384];
	fma.rn.f32 	%f389, %f387, %f388, %f386;
	ld.shared.f32 	%f390, [_ZZ24marlin_gemm_int4_zp_bf16E10smem_input+348];
	ld.shared.f32 	%f391, [%r12+448];
	fma.rn.f32 	%f392, %f390, %f391, %f389;
	ld.shared.f32 	%f393, [_ZZ24marlin_gemm_int4_zp_bf16E10smem_input+352];
	ld.shared.f32 	%f394, [%r12+512];
	fma.rn.f32 	%f395, %f393, %f394, %f392;
	ld.shared.f32 	%f396, [_ZZ24marlin_gemm_int4_zp_bf16E10smem_input+356];
	ld.shared.f32 	%f397, [%r12+576];
	fma.rn.f32 	%f398, %f396, %f397, %f395;
	ld.shared.f32 	%f399, [_ZZ24marlin_gemm_int4_zp_bf16E10smem_input+360];
	ld.shared.f32 	%f400, [%r12+640];
	fma.rn.f32 	%f401, %f399, %f400, %f398;
	ld.shared.f32 	%f402, [_ZZ24marlin_gemm_int4_zp_bf16E10smem_input+364];
	ld.shared.f32 	%f403, [%r12+704];
	fma.rn.f32 	%f404, %f402, %f403, %f401;
	ld.shared.f32 	%f405, [_ZZ24marlin_gemm_int4_zp_bf16E10smem_input+368];
	ld.shared.f32 	%f406, [%r12+768];
	fma.rn.f32 	%f407, %f405, %f406, %f404;
	ld.shared.f32 	%f408, [_ZZ24marlin_gemm_int4_zp_bf16E10smem_input+372];
	ld.shared.f32 	%f409, [%r12+832];
	fma.rn.f32 	%f410, %f408, %f409, %f407;
	ld.shared.f32 	%f411, [_ZZ24marlin_gemm_int4_zp_bf16E10smem_input+376];
	ld.shared.f32 	%f412, [%r12+896];
	fma.rn.f32 	%f413, %f411, %f412, %f410;
	ld.shared.f32 	%f414, [_ZZ24marlin_gemm_int4_zp_bf16E10smem_input+380];
	ld.shared.f32 	%f415, [%r12+960];
	fma.rn.f32 	%f416, %f414, %f415, %f413;
	add.f32 	%f955, %f416, %f955;
$L__BB2_80:
	add.s32 	%r449, %r2, 6;
	setp.ge.s32 	%p90, %r449, %r143;
	@%p90 bra 	$L__BB2_82;
	ld.shared.f32 	%f417, [_ZZ24marlin_gemm_int4_zp_bf16E10smem_input+384];
	ld.shared.f32 	%f418, [%r12];
	fma.rn.f32 	%f419, %f417, %f418, 0f00000000;
	ld.shared.f32 	%f420, [_ZZ24marlin_gemm_int4_zp_bf16E10smem_input+388];
	ld.shared.f32 	%f421, [%r12+64];
	fma.rn.f32 	%f422, %f420, %f421, %f419;
	ld.shared.f32 	%f423, [_ZZ24marlin_gemm_int4_zp_bf16E10smem_input+392];
	ld.shared.f32 	%f424, [%r12+128];
	fma.rn.f32 	%f425, %f423, %f424, %f422;
	ld.shared.f32 	%f426, [_ZZ24marlin_gemm_int4_zp_bf16E10smem_input+396];
	ld.shared.f32 	%f427, [%r12+192];
	fma.rn.f32 	%f428, %f426, %f427, %f425;
	ld.shared.f32 	%f429, [_ZZ24marlin_gemm_int4_zp_bf16E10smem_input+400];
	ld.shared.f32 	%f430, [%r12+256];
	fma.rn.f32 	%f431, %f429, %f430, %f428;
	ld.shared.f32 	%f432, [_ZZ24marlin_gemm_int4_zp_bf16E10smem_input+404];
	ld.shared.f32 	%f433, [%r12+320];
	fma.rn.f32 	%f434, %f432, %f433, %f431;
	ld.shared.f32 	%f435, [_ZZ24marlin_gemm_int4_zp_bf16E10smem_input+408];
	ld.shared.f32 	%f436, [%r12+384];
	fma.rn.f32 	%f437, %f435, %f436, %f434;
	ld.shared.f32 	%f438, [_ZZ24marlin_gemm_int4_zp_bf16E10smem_input+412];
	ld.shared.f32 	%f439, [%r12+448];
	fma.rn.f32 	%f440, %f438, %f439, %f437;
	ld.shared.f32 	%f441, [_ZZ24marlin_gemm_int4_zp_bf16E10smem_input+416];
	ld.shared.f32 	%f442, [%r12+512];
	fma.rn.f32 	%f443, %f441, %f442, %f440;
	ld.shared.f32 	%f444, [_ZZ24marlin_gemm_int4_zp_bf16E10smem_input+420];
	ld.shared.f32 	%f445, [%r12+576];
	fma.rn.f32 	%f446, %f444, %f445, %f443;
	ld.shared.f32 	%f447, [_ZZ24marlin_gemm_int4_zp_bf16E10smem_input+424];
	ld.shared.f32 	%f448, [%r12+640];
	fma.rn.f32 	%f449, %f447, %f448, %f446;
	ld.shared.f32 	%f450, [_ZZ24marlin_gemm_int4_zp_bf16E10smem_input+428];
	ld.shared.f32 	%f451, [%r12+704];
	fma.rn.f32 	%f452, %f450, %f451, %f449;
	ld.shared.f32 	%f453, [_ZZ24marlin_gemm_int4_zp_bf16E10smem_input+432];
	ld.shared.f32 	%f454, [%r12+768];
	fma.rn.f32 	%f455, %f453, %f454, %f452;
	ld.shared.f32 	%f456, [_ZZ24marlin_gemm_int4_zp_bf16E10smem_input+436];
	ld.shared.f32 	%f457, [%r12+832];
	fma.rn.f32 	%f458, %f456, %f457, %f455;
	ld.shared.f32 	%f459, [_ZZ24marlin_gemm_int4_zp_bf16E10smem_input+440];
	ld.shared.f32 	%f460, [%r12+896];
	fma.rn.f32 	%f461, %f459, %f460, %f458;
	ld.shared.f32 	%f462, [_ZZ24marlin_gemm_int4_zp_bf16E10smem_input+444];
	ld.shared.f32 	%f463, [%r12+960];
	fma.rn.f32 	%f464, %f462, %f463, %f461;
	add.f32 	%f954, %f464, %f954;
$L__BB2_82:
	add.s32 	%r450, %r2, 7;
	setp.ge.s32 	%p91, %r450, %r143;
	@%p91 bra 	$L__BB2_84;
	ld.shared.f32 	%f465, [_ZZ24marlin_gemm_int4_zp_bf16E10smem_input+448];
	ld.shared.f32 	%f466, [%r12];
	fma.rn.f32 	%f467, %f465, %f466, 0f00000000;
	ld.shared.f32 	%f468, [_ZZ24marlin_gemm_int4_zp_bf16E10smem_input+452];
	ld.shared.f32 	%f469, [%r12+64];
	fma.rn.f32 	%f470, %f468, %f469, %f467;
	ld.shared.f32 	%f471, [_ZZ24marlin_gemm_int4_zp_bf16E10smem_input+456];
	ld.shared.f32 	%f472, [%r12+128];
	fma.rn.f32 	%f473, %f471, %f472, %f470;
	ld.shared.f32 	%f474, [_ZZ24marlin_gemm_int4_zp_bf16E10smem_input+460];
	ld.shared.f32 	%f475, [%r12+192];
	fma.rn.f32 	%f476, %f474, %f475, %f473;
	ld.shared.f32 	%f477, [_ZZ24marlin_gemm_int4_zp_bf16E10smem_input+464];
	ld.shared.f32 	%f478, [%r12+256];
	fma.rn.f32 	%f479, %f477, %f478, %f476;
	ld.shared.f32 	%f480, [_ZZ24marlin_gemm_int4_zp_bf16E10smem_input+468];
	ld.shared.f32 	%f481, [%r12+320];
	fma.rn.f32 	%f482, %f480, %f481, %f479;
	ld.shared.f32 	%f483, [_ZZ24marlin_gemm_int4_zp_bf16E10smem_input+472];
	ld.shared.f32 	%f484, [%r12+384];
	fma.rn.f32 	%f485, %f483, %f484, %f482;
	ld.shared.f32 	%f486, [_ZZ24marlin_gemm_int4_zp_bf16E10smem_input+476];
	ld.shared.f32 	%f487, [%r12+448];
	fma.rn.f32 	%f488, %f486, %f487, %f485;
	ld.shared.f32 	%f489, [_ZZ24marlin_gemm_int4_zp_bf16E10smem_input+480];
	ld.shared.f32 	%f490, [%r12+512];
	fma.rn.f32 	%f491, %f489, %f490, %f488;
	ld.shared.f32 	%f492, [_ZZ24marlin_gemm_int4_zp_bf16E10smem_input+484];
	ld.shared.f32 	%f493, [%r12+576];
	fma.rn.f32 	%f494, %f492, %f493, %f491;
	ld.shared.f32 	%f495, [_ZZ24marlin_gemm_int4_zp_bf16E10smem_input+488];
	ld.shared.f32 	%f496, [%r12+640];
	fma.rn.f32 	%f497, %f495, %f496, %f494;
	ld.shared.f32 	%f498, [_ZZ24marlin_gemm_int4_zp_bf16E10smem_input+492];
	ld.shared.f32 	%f499, [%r12+704];
	fma.rn.f32 	%f500, %f498, %f499, %f497;
	ld.shared.f32 	%f501, [_ZZ24marlin_gemm_int4_zp_bf16E10smem_input+496];
	ld.shared.f32 	%f502, [%r12+768];
	fma.rn.f32 	%f503, %f501, %f502, %f500;
	ld.shared.f32 	%f504, [_ZZ24marlin_gemm_int4_zp_bf16E10smem_input+500];
	ld.shared.f32 	%f505, [%r12+832];
	fma.rn.f32 	%f506, %f504, %f505, %f503;
	ld.shared.f32 	%f507, [_ZZ24marlin_gemm_int4_zp_bf16E10smem_input+504];
	ld.shared.f32 	%f508, [%r12+896];
	fma.rn.f32 	%f509, %f507, %f508, %f506;
	ld.shared.f32 	%f510, [_ZZ24marlin_gemm_int4_zp_bf16E10smem_input+508];
	ld.shared.f32 	%f511, [%r12+960];
	fma.rn.f32 	%f512, %f510, %f511, %f509;
	add.f32 	%f953, %f512, %f953;
$L__BB2_84:
	add.s32 	%r451, %r2, 8;
	setp.ge.s32 	%p92, %r451, %r143;
	@%p92 bra 	$L__BB2_86;
	ld.shared.f32 	%f513, [_ZZ24marlin_gemm_int4_zp_bf16E10smem_input+512];
	ld.shared.f32 	%f514, [%r12];
	fma.rn.f32 	%f515, %f513, %f514, 0f00000000;
	ld.shared.f32 	%f516, [_ZZ24marlin_gemm_int4_zp_bf16E10smem_input+516];
	ld.shared.f32 	%f517, [%r12+64];
	fma.rn.f32 	%f518, %f516, %f517, %f515;
	ld.shared.f32 	%f519, [_ZZ24marlin_gemm_int4_zp_bf16E10smem_input+520];
	ld.shared.f32 	%f520, [%r12+128];
	fma.rn.f32 	%f521, %f519, %f520, %f518;
	ld.shared.f32 	%f522, [_ZZ24marlin_gemm_int4_zp_bf16E10smem_input+524];
	ld.shared.f32 	%f523, [%r12+192];
	fma.rn.f32 	%f524, %f522, %f523, %f521;
	ld.shared.f32 	%f525, [_ZZ24marlin_gemm_int4_zp_bf16E10smem_input+528];
	ld.shared.f32 	%f526, [%r12+256];
	fma.rn.f32 	%f527, %f525, %f526, %f524;
	ld.shared.f32 	%f528, [_ZZ24marlin_gemm_int4_zp_bf16E10smem_input+532];
	ld.shared.f32 	%f529, [%r12+320];
	fma.rn.f32 	%f530, %f528, %f529, %f527;
	ld.shared.f32 	%f531, [_ZZ24marlin_gemm_int4_zp_bf16E10smem_input+536];
	ld.shared.f32 	%f532, [%r12+384];
	fma.rn.f32 	%f533, %f531, %f532, %f530;
	ld.shared.f32 	%f534, [_ZZ24marlin_gemm_int4_zp_bf16E10smem_input+540];
	ld.shared.f32 	%f535, [%r12+448];
	fma.rn.f32 	%f536, %f534, %f535, %f533;
	ld.shared.f32 	%f537, [_ZZ24marlin_gemm_int4_zp_bf16E10smem_input+544];
	ld.shared.f32 	%f538, [%r12+512];
	fma.rn.f32 	%f539, %f537, %f538, %f536;
	ld.shared.f32 	%f540, [_ZZ24marlin_gemm_int4_zp_bf16E10smem_input+548];
	ld.shared.f32 	%f541, [%r12+576];
	fma.rn.f32 	%f542, %f540, %f541, %f539;
	ld.shared.f32 	%f543, [_ZZ24marlin_gemm_int4_zp_bf16E10smem_input+552];
	ld.shared.f32 	%f544, [%r12+640];
	fma.rn.f32 	%f545, %f543, %f544, %f542;
	ld.shared.f32 	%f546, [_ZZ24marlin_gemm_int4_zp_bf16E10smem_input+556];
	ld.shared.f32 	%f547, [%r12+704];
	fma.rn.f32 	%f548, %f546, %f547, %f545;
	ld.shared.f32 	%f549, [_ZZ24marlin_gemm_int4_zp_bf16E10smem_input+560];
	ld.shared.f32 	%f550, [%r12+768];
	fma.rn.f32 	%f551, %f549, %f550, %f548;
	ld.shared.f32 	%f552, [_ZZ24marlin_gemm_int4_zp_bf16E10smem_input+564];
	ld.shared.f32 	%f553, [%r12+832];
	fma.rn.f32 	%f554, %f552, %f553, %f551;
	ld.shared.f32 	%f555, [_ZZ24marlin_gemm_int4_zp_bf16E10smem_input+568];
	ld.shared.f32 	%f556, [%r12+896];
	fma.rn.f32 	%f557, %f555, %f556, %f554;
	ld.shared.f32 	%f558, [_ZZ24marlin_gemm_int4_zp_bf16E10smem_input+572];
	ld.shared.f32 	%f559, [%r12+960];
	fma.rn.f32 	%f560, %f558, %f559, %f557;
	add.f32 	%f952, %f560, %f952;
$L__BB2_86:
	add.s32 	%r452, %r2, 9;
	setp.ge.s32 	%p93, %r452, %r143;
	@%p93 bra 	$L__BB2_88;
	ld.shared.f32 	%f561, [_ZZ24marlin_gemm_int4_zp_bf16E10smem_input+576];
	ld.shared.f32 	%f562, [%r12];
	fma.rn.f32 	%f563, %f561, %f562, 0f00000000;
	ld.shared.f32 	%f564, [_ZZ24marlin_gemm_int4_zp_bf16E10smem_input+580];
	ld.shared.f32 	%f565, [%r12+64];
	fma.rn.f32 	%f566, %f564, %f565, %f563;
	ld.shared.f32 	%f567, [_ZZ24marlin_gemm_int4_zp_bf16E10smem_input+584];
	ld.shared.f32 	%f568, [%r12+128];
	fma.rn.f32 	%f569, %f567, %f568, %f566;
	ld.shared.f32 	%f570, [_ZZ24marlin_gemm_int4_zp_bf16E10smem_input+588];
	ld.shared.f32 	%f571, [%r12+192];
	fma.rn.f32 	%f572, %f570, %f571, %f569;
	ld.shared.f32 	%f573, [_ZZ24marlin_gemm_int4_zp_bf16E10smem_input+592];
	ld.shared.f32 	%f574, [%r12+256];
	fma.rn.f32 	%f575, %f573, %f574, %f572;
	ld.shared.f32 	%f576, [_ZZ24marlin_gemm_int4_zp_bf16E10smem_input+596];
	ld.shared.f32 	%f577, [%r12+320];
	fma.rn.f32 	%f578, %f576, %f577, %f575;
	ld.shared.f32 	%f579, [_ZZ24marlin_gemm_int4_zp_bf16E10smem_input+600];
	ld.shared.f32 	%f580, [%r12+384];
	fma.rn.f32 	%f581, %f579, %f580, %f578;
	ld.shared.f32 	%f582, [_ZZ24marlin_gemm_int4_zp_bf16E10smem_input+604];
	ld.shared.f32 	%f583, [%r12+448];
	fma.rn.f32 	%f584, %f582, %f583, %f581;
	ld.shared.f32 	%f585, [_ZZ24marlin_gemm_int4_zp_bf16E10smem_input+608];
	ld.shared.f32 	%f586, [%r12+512];
	fma.rn.f32 	%f587, %f585, %f586, %f584;
	ld.shared.f32 	%f588, [_ZZ24marlin_gemm_int4_zp_bf16E10smem_input+612];
	ld.shared.f32 	%f589, [%r12+576];
	fma.rn.f32 	%f590, %f588, %f589, %f587;
	ld.shared.f32 	%f591, [_ZZ24marlin_gemm_int4_zp_bf16E10smem_input+616];
	ld.shared.f32 	%f592, [%r12+640];
	fma.rn.f32 	%f593, %f591, %f592, %f590;
	ld.shared.f32 	%f594, [_ZZ24marlin_gemm_int4_zp_bf16E10smem_input+620];
	ld.shared.f32 	%f595, [%r12+704];
	fma.rn.f32 	%f596, %f594, %f595, %f593;
	ld.shared.f32 	%f597, [_ZZ24marlin_gemm_int4_zp_bf16E10smem_input+624];
	ld.shared.f32 	%f598, [%r12+768];
	fma.rn.f32 	%f599, %f597, %f598, %f596;
	ld.shared.f32 	%f600, [_ZZ24marlin_gemm_int4_zp_bf16E10smem_input+628];
	ld.shared.f32 	%f601, [%r12+832];
	fma.rn.f32 	%f602, %f600, %f601, %f599;
	ld.shared.f32 	%f603, [_ZZ24marlin_gemm_int4_zp_bf16E10smem_input+632];
	ld.shared.f32 	%f604, [%r12+896];
	fma.rn.f32 	%f605, %f603, %f604, %f602;
	ld.shared.f32 	%f606, [_ZZ24marlin_gemm_int4_zp_bf16E10smem_input+636];
	ld.shared.f32 	%f607, [%r12+960];
	fma.rn.f32 	%f608, %f606, %f607, %f605;
	add.f32 	%f951, %f608, %f951;
$L__BB2_88:
	add.s32 	%r453, %r2, 10;
	setp.ge.s32 	%p94, %r453, %r143;
	@%p94 bra 	$L__BB2_90;
	ld.shared.f32 	%f609, [_ZZ24marlin_gemm_int4_zp_bf16E10smem_input+640];
	ld.shared.f32 	%f610, [%r12];
	fma.rn.f32 	%f611, %f609, %f610, 0f00000000;
	ld.shared.f32 	%f612, [_ZZ24marlin_gemm_int4_zp_bf16E10smem_input+644];
	ld.shared.f32 	%f613, [%r12+64];
	fma.rn.f32 	%f614, %f612, %f613, %f611;
	ld.shared.f32 	%f615, [_ZZ24marlin_gemm_int4_zp_bf16E10smem_input+648];
	ld.shared.f32 	%f616, [%r12+128];
	fma.rn.f32 	%f617, %f615, %f616, %f614;
	ld.shared.f32 	%f618, [_ZZ24marlin_gemm_int4_zp_bf16E10smem_input+652];
	ld.shared.f32 	%f619, [%r12+192];
	fma.rn.f32 	%f620, %f618, %f619, %f617;
	ld.shared.f32 	%f621, [_ZZ24marlin_gemm_int4_zp_bf16E10smem_input+656];
	ld.shared.f32 	%f622, [%r12+256];
	fma.rn.f32 	%f623, %f621, %f622, %f620;
	ld.shared.f32 	%f624, [_ZZ24marlin_gemm_int4_zp_bf16E10smem_input+660];
	ld.shared.f32 	%f625, [%r12+320];
	fma.rn.f32 	%f626, %f624, %f625, %f623;
	ld.shared.f32 	%f627, [_ZZ24marlin_gemm_int4_zp_bf16E10smem_input+664];
	ld.shared.f32 	%f628, [%r12+384];
	fma.rn.f32 	%f629, %f627, %f628, %f626;
	ld.shared.f32 	%f630, [_ZZ24marlin_gemm_int4_zp_bf16E10smem_input+668];
	ld.shared.f32 	%f631, [%r12+448];
	fma.rn.f32 	%f632, %f630, %f631, %f629;
	ld.shared.f32 	%f633, [_ZZ24marlin_gemm_int4_zp_bf16E10smem_input+672];
	ld.shared.f32 	%f634, [%r12+512];
	fma.rn.f32 	%f635, %f633, %f634, %f632;
	ld.shared.f32 	%f636, [_ZZ24marlin_gemm_int4_zp_bf16E10smem_input+676];
	ld.shared.f32 	%f637, [%r12+576];
	fma.rn.f32 	%f638, %f636, %f637, %f635;
	ld.shared.f32 	%f639, [_ZZ24marlin_gemm_int4_zp_bf16E10smem_input+680];
	ld.shared.f32 	%f640, [%r12+640];
	fma.rn.f32 	%f641, %f639, %f640, %f638;
	ld.shared.f32 	%f642, [_ZZ24marlin_gemm_int4_zp_bf16E10smem_input+684];
	ld.shared.f32 	%f643, [%r12+704];
	fma.rn.f32 	%f644, %f642, %f643, %f641;
	ld.shared.f32 	%f645, [_ZZ24marlin_gemm_int4_zp_bf16E10smem_input+688];
	ld.shared.f32 	%f646, [%r12+768];
	fma.rn.f32 	%f647, %f645, %f646, %f644;
	ld.shared.f32 	%f648, [_ZZ24marlin_gemm_int4_zp_bf16E10smem_input+692];
	ld.shared.f32 	%f649, [%r12+832];
	fma.rn.f32 	%f650, %f648, %f649, %f647;
	ld.shared.f32 	%f651, [_ZZ24marlin_gemm_int4_zp_bf16E10smem_input+696];
	ld.shared.f32 	%f652, [%r12+896];
	fma.rn.f32 	%f653, %f651, %f652, %f650;
	ld.shared.f32 	%f654, [_ZZ24marlin_gemm_int4_zp_bf16E10smem_input+700];
	ld.shared.f32 	%f655, [%r12+960];
	fma.rn.f32 	%f656, %f654, %f655, %f653;
	add.f32 	%f950, %f656, %f950;
$L__BB2_90:
	add.s32 	%r454, %r2, 11;
	setp.ge.s32 	%p95, %r454, %r143;
	@%p95 bra 	$L__BB2_92;
	ld.shared.f32 	%f657, [_ZZ24marlin_gemm_int4_zp_bf16E10smem_input+704];
	ld.shared.f32 	%f658, [%r12];
	fma.rn.f32 	%f659, %f657, %f658, 0f00000000;
	ld.shared.f32 	%f660, [_ZZ24marlin_gemm_int4_zp_bf16E10smem_input+708];
	ld.shared.f32 	%f661, [%r12+64];
	fma.rn.f32 	%f662, %f660, %f661, %f659;
	ld.shared.f32 	%f663, [_ZZ24marlin_gemm_int4_zp_bf16E10smem_input+712];
	ld.shared.f32 	%f664, [%r12+128];
	fma.rn.f32 	%f665, %f663, %f664, %f662;
	ld.shared.f32 	%f666, [_ZZ24marlin_gemm_int4_zp_bf16E10smem_input+716];
	ld.shared.f32 	%f667, [%r12+192];
	fma.rn.f32 	%f668, %f666, %f667, %f665;
	ld.shared.f32 	%f669, [_ZZ24marlin_gemm_int4_zp_bf16E10smem_input+720];
	ld.shared.f32 	%f670, [%r12+256];
	fma.rn.f32 	%f671, %f669, %f670, %f668;
	ld.shared.f32 	%f672, [_ZZ24marlin_gemm_int4_zp_bf16E10smem_input+724];
	ld.shared.f32 	%f673, [%r12+320];
	fma.rn.f32 	%f674, %f672, %f673, %f671;
	ld.shared.f32 	%f675, [_ZZ24marlin_gemm_int4_zp_bf16E10smem_input+728];
	ld.shared.f32 	%f676, [%r12+384];
	fma.rn.f32 	%f677, %f675, %f676, %f674;
	ld.shared.f32 	%f678, [_ZZ24marlin_gemm_int4_zp_bf16E10smem_input+732];
	ld.shared.f32 	%f679, [%r12+448];
	fma.rn.f32 	%f680, %f678, %f679, %f677;
	ld.shared.f32 	%f681, [_ZZ24marlin_gemm_int4_zp_bf16E10smem_input+736];
	ld.shared.f32 	%f682, [%r12+512];
	fma.rn.f32 	%f683, %f681, %f682, %f680;
	ld.shared.f32 	%f684, [_ZZ24marlin_gemm_int4_zp_bf16E10smem_input+740];
	ld.shared.f32 	%f685, [%r12+576];
	fma.rn.f32 	%f686, %f684, %f685, %f683;
	ld.shared.f32 	%f687, [_ZZ24marlin_gemm_int4_zp_bf16E10smem_input+744];
	ld.shared.f32 	%f688, [%r12+640];
	fma.rn.f32 	%f689, %f687, %f688, %f686;
	ld.shared.f32 	%f690, [_ZZ24marlin_gemm_int4_zp_bf16E10smem_input+748];
	ld.shared.f32 	%f691, [%r12+704];
	fma.rn.f32 	%f692, %f690, %f691, %f689;
	ld.shared.f32 	%f693, [_ZZ24marlin_gemm_int4_zp_bf16E10smem_input+752];
	ld.shared.f32 	%f694, [%r12+768];
	fma.rn.f32 	%f695, %f693, %f694, %f692;
	ld.shared.f32 	%f696, [_ZZ24marlin_gemm_int4_zp_bf16E10smem_input+756];
	ld.shared.f32 	%f697, [%r12+832];
	fma.rn.f32 	%f698, %f696, %f697, %f695;
	ld.shared.f32 	%f699, [_ZZ24marlin_gemm_int4_zp_bf16E10smem_input+760];
	ld.shared.f32 	%f700, [%r12+896];
	fma.rn.f32 	%f701, %f699, %f700, %f698;
	ld.shared.f32 	%f702, [_ZZ24marlin_gemm_int4_zp_bf16E10smem_input+764];
	ld.shared.f32 	%f703, [%r12+960];
	fma.rn.f32 	%f704, %f702, %f703, %f701;
	add.f32 	%f949, %f704, %f949;
$L__BB2_92:
	add.s32 	%r455, %r2, 12;
	setp.ge.s32 	%p96, %r455, %r143;
	@%p96 bra 	$L__BB2_94;
	ld.shared.f32 	%f705, [_ZZ24marlin_gemm_int4_zp_bf16E10smem_input+768];
	ld.shared.f32 	%f706, [%r12];
	fma.rn.f32 	%f707, %f705, %f706, 0f00000000;
	ld.shared.f32 	%f708, [_ZZ24marlin_gemm_int4_zp_bf16E10smem_input+772];
	ld.shared.f32 	%f709, [%r12+64];
	fma.rn.f32 	%f710, %f708, %f709, %f707;
	ld.shared.f32 	%f711, [_ZZ24marlin_gemm_int4_zp_bf16E10smem_input+776];
	ld.shared.f32 	%f712, [%r12+128];
	fma.rn.f32 	%f713, %f711, %f712, %f710;
	ld.shared.f32 	%f714, [_ZZ24marlin_gemm_int4_zp_bf16E10smem_input+780];
	ld.shared.f32 	%f715, [%r12+192];
	fma.rn.f32 	%f716, %f714, %f715, %f713;
	ld.shared.f32 	%f717, [_ZZ24marlin_gemm_int4_zp_bf16E10smem_input+784];
	ld.shared.f32 	%f718, [%r12+256];
	fma.rn.f32 	%f719, %f717, %f718, %f716;
	ld.shared.f32 	%f720, [_ZZ24marlin_gemm_int4_zp_bf16E10smem_input+788];
	ld.shared.f32 	%f721, [%r12+320];
	fma.rn.f32 	%f722, %f720, %f721, %f719;
	ld.shared.f32 	%f723, [_ZZ24marlin_gemm_int4_zp_bf16E10smem_input+792];
	ld.shared.f32 	%f724, [%r12+384];
	fma.rn.f32 	%f725, %f723, %f724, %f722;
	ld.shared.f32 	%f726, [_ZZ24marlin_gemm_int4_zp_bf16E10smem_input+796];
	ld.shared.f32 	%f727, [%r12+448];
	fma.rn.f32 	%f728, %f726, %f727, %f725;
	ld.shared.f32 	%f729, [_ZZ24marlin_gemm_int4_zp_bf16E10smem_input+800];
	ld.shared.f32 	%f730, [%r12+512];
	fma.rn.f32 	%f731, %f729, %f730, %f728;
	ld.shared.f32 	%f732, [_ZZ24marlin_gemm_int4_zp_bf16E10smem_input+804];
	ld.shared.f32 	%f733, [%r12+576];
	fma.rn.f32 	%f734, %f732, %f733, %f731;
	ld.shared.f32 	%f735, [_ZZ24marlin_gemm_int4_zp_bf16E10smem_input+808];
	ld.shared.f32 	%f736, [%r12+640];
	fma.rn.f32 	%f737, %f735, %f736, %f734;
	ld.shared.f32 	%f738, [_ZZ24marlin_gemm_int4_zp_bf16E10smem_input+812];
	ld.shared.f32 	%f739, [%r12+704];
	fma.rn.f32 	%f740, %f738, %f739, %f737;
	ld.shared.f32 	%f741, [_ZZ24marlin_gemm_int4_zp_bf16E10smem_input+816];
	ld.shared.f32 	%f742, [%r12+768];
	fma.rn.f32 	%f743, %f741, %f742, %f740;
	ld.shared.f32 	%f744, [_ZZ24marlin_gemm_int4_zp_bf16E10smem_input+820];
	ld.shared.f32 	%f745, [%r12+832];
	fma.rn.f32 	%f746, %f744, %f745, %f743;
	ld.shared.f32 	%f747, [_ZZ24marlin_gemm_int4_zp_bf16E10smem_input+824];
	ld.shared.f32 	%f748, [%r12+896];
	fma.rn.f32 	%f749, %f747, %f748, %f746;
	ld.shared.f32 	%f750, [_ZZ24marlin_gemm_int4_zp_bf16E10smem_input+828];
	ld.shared.f32 	%f751, [%r12+960];
	fma.rn.f32 	%f752, %f750, %f751, %f749;
	add.f32 	%f948, %f752, %f948;
$L__BB2_94:
	add.s32 	%r456, %r2, 13;
	setp.ge.s32 	%p97, %r456, %r143;
	@%p97 bra 	$L__BB2_96;
	ld.shared.f32 	%f753, [_ZZ24marlin_gemm_int4_zp_bf16E10smem_input+832];
	ld.shared.f32 	%f754, [%r12];
	fma.rn.f32 	%f755, %f753, %f754, 0f00000000;
	ld.shared.f32 	%f756, [_ZZ24marlin_gemm_int4_zp_bf16E10smem_input+836];
	ld.shared.f32 	%f757, [%r12+64];
	fma.rn.f32 	%f758, %f756, %f757, %f755;
	ld.shared.f32 	%f759, [_ZZ24marlin_gemm_int4_zp_bf16E10smem_input+840];
	ld.shared.f32 	%f760, [%r12+128];
	fma.rn.f32 	%f761, %f759, %f760, %f758;
	ld.shared.f32 	%f762, [_ZZ24marlin_gemm_int4_zp_bf16E10smem_input+844];
	ld.shared.f32 	%f763, [%r12+192];
	fma.rn.f32 	%f764, %f762, %f763, %f761;
	ld.shared.f32 	%f765, [_ZZ24marlin_gemm_int4_zp_bf16E10smem_input+848];
	ld.shared.f32 	%f766, [%r12+256];
	fma.rn.f32 	%f767, %f765, %f766, %f764;
	ld.shared.f32 	%f768, [_ZZ24marlin_gemm_int4_zp_bf16E10smem_input+852];
	ld.shared.f32 	%f769, [%r12+320];
	fma.rn.f32 	%f770, %f768, %f769, %f767;
	ld.shared.f32 	%f771, [_ZZ24marlin_gemm_int4_zp_bf16E10smem_input+856];
	ld.shared.f32 	%f772, [%r12+384];
	fma.rn.f32 	%f773, %f771, %f772, %f770;
	ld.shared.f32 	%f774, [_ZZ24marlin_gemm_int4_zp_bf16E10smem_input+860];
	ld.shared.f32 	%f775, [%r12+448];
	fma.rn.f32 	%f776, %f774, %f775, %f773;
	ld.shared.f32 	%f777, [_ZZ24marlin_gemm_int4_zp_bf16E10smem_input+864];
	ld.shared.f32 	%f778, [%r12+512];
	fma.rn.f32 	%f779, %f777, %f778, %f776;
	ld.shared.f32 	%f780, [_ZZ24marlin_gemm_int4_zp_bf16E10smem_input+868];
	ld.shared.f32 	%f781, [%r12+576];
	fma.rn.f32 	%f782, %f780, %f781, %f779;
	ld.shared.f32 	%f783, [_ZZ24marlin_gemm_int4_zp_bf16E10smem_input+872];
	ld.shared.f32 	%f784, [%r12+640];
	fma.rn.f32 	%f785, %f783, %f784, %f782;
	ld.shared.f32 	%f786, [_ZZ24marlin_gemm_int4_zp_bf16E10smem_input+876];
	ld.shared.f32 	%f787, [%r12+704];
	fma.rn.f32 	%f788, %f786, %f787, %f785;
	ld.shared.f32 	%f789, [_ZZ24marlin_gemm_int4_zp_bf16E10smem_input+880];
	ld.shared.f32 	%f790, [%r12+768];
	fma.rn.f32 	%f791, %f789, %f790, %f788;
	ld.shared.f32 	%f792, [_ZZ24marlin_gemm_int4_zp_bf16E10smem_input+884];
	ld.shared.f32 	%f793, [%r12+832];
	fma.rn.f32 	%f794, %f792, %f793, %f791;
	ld.shared.f32 	%f795, [_ZZ24marlin_gemm_int4_zp_bf16E10smem_input+888];
	ld.shared.f32 	%f796, [%r12+896];
	fma.rn.f32 	%f797, %f795, %f796, %f794;
	ld.shared.f32 	%f798, [_ZZ24marlin_gemm_int4_zp_bf16E10smem_input+892];
	ld.shared.f32 	%f799, [%r12+960];
	fma.rn.f32 	%f800, %f798, %f799, %f797;
	add.f32 	%f947, %f800, %f947;
$L__BB2_96:
	add.s32 	%r457, %r2, 14;
	setp.ge.s32 	%p98, %r457, %r143;
	@%p98 bra 	$L__BB2_98;
	ld.shared.f32 	%f801, [_ZZ24marlin_gemm_int4_zp_bf16E10smem_input+896];
	ld.shared.f32 	%f802, [%r12];
	fma.rn.f32 	%f803, %f801, %f802, 0f00000000;
	ld.shared.f32 	%f804, [_ZZ24marlin_gemm_int4_zp_bf16E10smem_input+900];
	ld.shared.f32 	%f805, [%r12+64];
	fma.rn.f32 	%f806, %f804, %f805, %f803;
	ld.shared.f32 	%f807, [_ZZ24marlin_gemm_int4_zp_bf16E10smem_input+904];
	ld.shared.f32 	%f808, [%r12+128];
	fma.rn.f32 	%f809, %f807, %f808, %f806;
	ld.shared.f32 	%f810, [_ZZ24marlin_gemm_int4_zp_bf16E10smem_input+908];
	ld.shared.f32 	%f811, [%r12+192];
	fma.rn.f32 	%f812, %f810, %f811, %f809;
	ld.shared.f32 	%f813, [_ZZ24marlin_gemm_int4_zp_bf16E10smem_input+912];
	ld.shared.f32 	%f814, [%r12+256];
	fma.rn.f32 	%f815, %f813, %f814, %f812;
	ld.shared.f32 	%f816, [_ZZ24marlin_gemm_int4_zp_bf16E10smem_input+916];
	ld.shared.f32 	%f817, [%r12+320];
	fma.rn.f32 	%f818, %f816, %f817, %f815;
	ld.shared.f32 	%f819, [_ZZ24marlin_gemm_int4_zp_bf16E10smem_input+920];
	ld.shared.f32 	%f820, [%r12+384];
	fma.rn.f32 	%f821, %f819, %f820, %f818;
	ld.shared.f32 	%f822, [_ZZ24marlin_gemm_int4_zp_bf16E10smem_input+924];
	ld.shared.f32 	%f823, [%r12+448];
	fma.rn.f32 	%f824, %f822, %f823, %f821;
	ld.shared.f32 	%f825, [_ZZ24marlin_gemm_int4_zp_bf16E10smem_input+928];
	ld.shared.f32 	%f826, [%r12+512];
	fma.rn.f32 	%f827, %f825, %f826, %f824;
	ld.shared.f32 	%f828, [_ZZ24marlin_gemm_int4_zp_bf16E10smem_input+932];
	ld.shared.f32 	%f829, [%r12+576];
	fma.rn.f32 	%f830, %f828, %f829, %f827;
	ld.shared.f32 	%f831, [_ZZ24marlin_gemm_int4_zp_bf16E10smem_input+936];
	ld.shared.f32 	%f832, [%r12+640];
	fma.rn.f32 	%f833, %f831, %f832, %f830;
	ld.shared.f32 	%f834, [_ZZ24marlin_gemm_int4_zp_bf16E10smem_input+940];
	ld.shared.f32 	%f835, [%r12+704];
	fma.rn.f32 	%f836, %f834, %f835, %f833;
	ld.shared.f32 	%f837, [_ZZ24marlin_gemm_int4_zp_bf16E10smem_input+944];
	ld.shared.f32 	%f838, [%r12+768];
	fma.rn.f32 	%f839, %f837, %f838, %f836;
	ld.shared.f32 	%f840, [_ZZ24marlin_gemm_int4_zp_bf16E10smem_input+948];
	ld.shared.f32 	%f841, [%r12+832];
	fma.rn.f32 	%f842, %f840, %f841, %f839;
	ld.shared.f32 	%f843, [_ZZ24marlin_gemm_int4_zp_bf16E10smem_input+952];
	ld.shared.f32 	%f844, [%r12+896];
	fma.rn.f32 	%f845, %f843, %f844, %f842;
	ld.shared.f32 	%f846, [_ZZ24marlin_gemm_int4_zp_bf16E10smem_input+956];
	ld.shared.f32 	%f847, [%r12+960];
	fma.rn.f32 	%f848, %f846, %f847, %f845;
	add.f32 	%f946, %f848, %f946;
$L__BB2_98:
	add.s32 	%r458, %r2, 15;
	setp.ge.s32 	%p99, %r458, %r143;
	@%p99 bra 	$L__BB2_100;
	ld.shared.f32 	%f849, [_ZZ24marlin_gemm_int4_zp_bf16E10smem_input+960];
	ld.shared.f32 	%f850, [%r12];
	fma.rn.f32 	%f851, %f849, %f850, 0f00000000;
	ld.shared.f32 	%f852, [_ZZ24marlin_gemm_int4_zp_bf16E10smem_input+964];
	ld.shared.f32 	%f853, [%r12+64];
	fma.rn.f32 	%f854, %f852, %f853, %f851;
	ld.shared.f32 	%f855, [_ZZ24marlin_gemm_int4_zp_bf16E10smem_input+968];
	ld.shared.f32 	%f856, [%r12+128];
	fma.rn.f32 	%f857, %f855, %f856, %f854;
	ld.shared.f32 	%f858, [_ZZ24marlin_gemm_int4_zp_bf16E10smem_input+972];
	ld.shared.f32 	%f859, [%r12+192];
	fma.rn.f32 	%f860, %f858, %f859, %f857;
	ld.shared.f32 	%f861, [_ZZ24marlin_gemm_int4_zp_bf16E10smem_input+976];
	ld.shared.f32 	%f862, [%r12+256];
	fma.rn.f32 	%f863, %f861, %f862, %f860;
	ld.shared.f32 	%f864, [_ZZ24marlin_gemm_int4_zp_bf16E10smem_input+980];
	ld.shared.f32 	%f865, [%r12+320];
	fma.rn.f32 	%f866, %f864, %f865, %f863;
	ld.shared.f32 	%f867, [_ZZ24marlin_gemm_int4_zp_bf16E10smem_input+984];
	ld.shared.f32 	%f868, [%r12+384];
	fma.rn.f32 	%f869, %f867, %f868, %f866;
	ld.shared.f32 	%f870, [_ZZ24marlin_gemm_int4_zp_bf16E10smem_input+988];
	ld.shared.f32 	%f871, [%r12+448];
	fma.rn.f32 	%f872, %f870, %f871, %f869;
	ld.shared.f32 	%f873, [_ZZ24marlin_gemm_int4_zp_bf16E10smem_input+992];
	ld.shared.f32 	%f874, [%r12+512];
	fma.rn.f32 	%f875, %f873, %f874, %f872;
	ld.shared.f32 	%f876, [_ZZ24marlin_gemm_int4_zp_bf16E10smem_input+996];
	ld.shared.f32 	%f877, [%r12+576];
	fma.rn.f32 	%f878, %f876, %f877, %f875;
	ld.shared.f32 	%f879, [_ZZ24marlin_gemm_int4_zp_bf16E10smem_input+1000];
	ld.shared.f32 	%f880, [%r12+640];
	fma.rn.f32 	%f881, %f879, %f880, %f878;
	ld.shared.f32 	%f882, [_ZZ24marlin_gemm_int4_zp_bf16E10smem_input+1004];
	ld.shared.f32 	%f883, [%r12+704];
	fma.rn.f32 	%f884, %f882, %f883, %f881;
	ld.shared.f32 	%f885, [_ZZ24marlin_gemm_int4_zp_bf16E10smem_input+1008];
	ld.shared.f32 	%f886, [%r12+768];
	fma.rn.f32 	%f887, %f885, %f886, %f884;
	ld.shared.f32 	%f888, [_ZZ24marlin_gemm_int4_zp_bf16E10smem_input+1012];
	ld.shared.f32 	%f889, [%r12+832];
	fma.rn.f32 	%f890, %f888, %f889, %f887;
	ld.shared.f32 	%f891, [_ZZ24marlin_gemm_int4_zp_bf16E10smem_input+1016];
	ld.shared.f32 	%f892, [%r12+896];
	fma.rn.f32 	%f893, %f891, %f892, %f890;
	ld.shared.f32 	%f894, [_ZZ24marlin_gemm_int4_zp_bf16E10smem_input+1020];
	ld.shared.f32 	%f895, [%r12+960];
	fma.rn.f32 	%f896, %f894, %f895, %f893;
	add.f32 	%f945, %f896, %f945;
$L__BB2_100:
	bar.sync 	0;
	add.s32 	%r492, %r492, 16;
	setp.lt.s32 	%p100, %r492, %r145;
	@%p100 bra 	$L__BB2_4;
$L__BB2_101:
	add.s32 	%r112, %r1, %r7;
	setp.ge.s32 	%p101, %r112, %r144;
	@%p101 bra 	$L__BB2_167;
	setp.eq.s32 	%p102, %r147, 0;
	setp.eq.s64 	%p103, %rd8, 0;
	or.pred  	%p104, %p102, %p103;
	@%p104 bra 	$L__BB2_135;
	cvta.to.global.u64 	%rd105, %rd8;
	mul.wide.s32 	%rd106, %r112, 2;
	add.s64 	%rd6, %rd105, %rd106;
	setp.ge.s32 	%p121, %r2, %r143;
	@%p121 bra 	$L__BB2_105;
	ld.global.nc.u16 	%rs34, [%rd6];
	// begin inline asm
	{ cvt.f32.bf16 %f913, %rs34;}

	// end inline asm
	add.f32 	%f914, %f960, %f913;
	// begin inline asm
	{  cvt.rn.bf16.f32 %rs35, %f914;}

	// end inline asm
	mad.lo.s32 	%r475, %r2, %r144, %r112;
	mul.wide.s32 	%rd107, %r475, 2;
	add.s64 	%rd108, %rd5, %rd107;
	st.global.u16 	[%rd108], %rs35;
$L__BB2_105:
	add.s32 	%r113, %r2, 1;
	setp.ge.s32 	%p122, %r113, %r143;
	@%p122 bra 	$L__BB2_107;
	ld.global.nc.u16 	%rs36, [%rd6];
	// begin inline asm
	{ cvt.f32.bf16 %f915, %rs36;}

	// end inline asm
	add.f32 	%f916, %f959, %f915;
	// begin inline asm
	{  cvt.rn.bf16.f32 %rs37, %f916;}

	// end inline asm
	mad.lo.s32 	%r476, %r113, %r144, %r112;
	mul.wide.s32 	%rd109, %r476, 2;
	add.s64 	%rd110, %rd5, %rd109;
	st.global.u16 	[%rd110], %rs37;
$L__BB2_107:
	add.s32 	%r114, %r2, 2;
	setp.ge.s32 	%p123, %r114, %r143;
	@%p123 bra 	$L__BB2_109;
	ld.global.nc.u16 	%rs38, [%rd6];
	// begin inline asm
	{ cvt.f32.bf16 %f917, %rs38;}

	// end inline asm
	add.f32 	%f918, %f958, %f917;
	// begin inline asm
	{  cvt.rn.bf16.f32 %rs39, %f918;}

	// end inline asm
	mad.lo.s32 	%r477, %r114, %r144, %r112;
	mul.wide.s32 	%rd111, %r477, 2;
	add.s64 	%rd112, %rd5, %rd111;
	st.global.u16 	[%rd112], %rs39;
$L__BB2_109:
	add.s32 	%r115, %r2, 3;
	setp.ge.s32 	%p124, %r115, %r143;
	@%p124 bra 	$L__BB2_111;
	ld.global.nc.u16 	%rs40, [%rd6];
	// begin inline asm
	{ cvt.f32.bf16 %f919, %rs40;}

	// end inline asm
	add.f32 	%f920, %f957, %f919;
	// begin inline asm
	{  cvt.rn.bf16.f32 %rs41, %f920;}

	// end inline asm
	mad.lo.s32 	%r478, %r115, %r144, %r112;
	mul.wide.s32 	%rd113, %r478, 2;
	add.s64 	%rd114, %rd5, %rd113;
	st.global.u16 	[%rd114], %rs41;
$L__BB2_111:
	add.s32 	%r116, %r2, 4;
	setp.ge.s32 	%p125, %r116, %r143;
	@%p125 bra 	$L__BB2_113;
	ld.global.nc.u16 	%rs42, [%rd6];
	// begin inline asm
	{ cvt.f32.bf16 %f921, %rs42;}

	// end inline asm
	add.f32 	%f922, %f956, %f921;
	// begin inline asm
	{  cvt.rn.bf16.f32 %rs43, %f922;}

	// end inline asm
	mad.lo.s32 	%r479, %r116, %r144, %r112;
	mul.wide.s32 	%rd115, %r479, 2;
	add.s64 	%rd116, %rd5, %rd115;
	st.global.u16 	[%rd116], %rs43;
$L__BB2_113:
	add.s32 	%r117, %r2, 5;
	setp.ge.s32 	%p126, %r117, %r143;
	@%p126 bra 	$L__BB2_115;
	ld.global.nc.u16 	%rs44, [%rd6];
	// begin inline asm
	{ cvt.f32.bf16 %f923, %rs44;}

	// end inline asm
	add.f32 	%f924, %f955, %f923;
	// begin inline asm
	{  cvt.rn.bf16.f32 %rs45, %f924;}

	// end inline asm
	mad.lo.s32 	%r480, %r117, %r144, %r112;
	mul.wide.s32 	%rd117, %r480, 2;
	add.s64 	%rd118, %rd5, %rd117;
	st.global.u16 	[%rd118], %rs45;
$L__BB2_115:
	add.s32 	%r118, %r2, 6;
	setp.ge.s32 	%p127, %r118, %r143;
	@%p127 bra 	$L__BB2_117;
	ld.global.nc.u16 	%rs46, [%rd6];
	// begin inline asm
	{ cvt.f32.bf16 %f925, %rs46;}

	// end inline asm
	add.f32 	%f926, %f954, %f925;
	// begin inline asm
	{  cvt.rn.bf16.f32 %rs47, %f926;}

	// end inline asm
	mad.lo.s32 	%r481, %r118, %r144, %r112;
	mul.wide.s32 	%rd119, %r481, 2;
	add.s64 	%rd120, %rd5, %rd119;
	st.global.u16 	[%rd120], %rs47;
$L__BB2_117:
	add.s32 	%r119, %r2, 7;
	setp.ge.s32 	%p128, %r119, %r143;
	@%p128 bra 	$L__BB2_119;
	ld.global.nc.u16 	%rs48, [%rd6];
	// begin inline asm
	{ cvt.f32.bf16 %f927, %rs48;}

	// end inline asm
	add.f32 	%f928, %f953, %f927;
	// begin inline asm
	{  cvt.rn.bf16.f32 %rs49, %f928;}

	// end inline asm
	mad.lo.s32 	%r482, %r119, %r144, %r112;
	mul.wide.s32 	%rd121, %r482, 2;
	add.s64 	%rd122, %rd5, %rd121;
	st.global.u16 	[%rd122], %rs49;
$L__BB2_119:
	add.s32 	%r120, %r2, 8;
	setp.ge.s32 	%p129, %r120, %r143;
	@%p129 bra 	$L__BB2_121;
	ld.global.nc.u16 	%rs50, [%rd6];
	// begin inline asm
	{ cvt.f32.bf16 %f929, %rs50;}

	// end inline asm
	add.f32 	%f930, %f952, %f929;
	// begin inline asm
	{  cvt.rn.bf16.f32 %rs51, %f930;}

	// end inline asm
	mad.lo.s32 	%r483, %r120, %r144, %r112;
	mul.wide.s32 	%rd123, %r483, 2;
	add.s64 	%rd124, %rd5, %rd123;
	st.global.u16 	[%rd124], %rs51;
$L__BB2_121:
	add.s32 	%r121, %r2, 9;
	setp.ge.s32 	%p130, %r121, %r143;
	@%p130 bra 	$L__BB2_123;
	ld.global.nc.u16 	%rs52, [%rd6];
	// begin inline asm
	{ cvt.f32.bf16 %f931, %rs52;}

	// end inline asm
	add.f32 	%f932, %f951, %f931;
	// begin inline asm
	{  cvt.rn.bf16.f32 %rs53, %f932;}

	// end inline asm
	mad.lo.s32 	%r484, %r121, %r144, %r112;
	mul.wide.s32 	%rd125, %r484, 2;
	add.s64 	%rd126, %rd5, %rd125;
	st.global.u16 	[%rd126], %rs53;
$L__BB2_123:
	add.s32 	%r122, %r2, 10;
	setp.ge.s32 	%p131, %r122, %r143;
	@%p131 bra 	$L__BB2_125;
	ld.global.nc.u16 	%rs54, [%rd6];
	// begin inline asm
	{ cvt.f32.bf16 %f933, %rs54;}

	// end inline asm
	add.f32 	%f934, %f950, %f933;
	// begin inline asm
	{  cvt.rn.bf16.f32 %rs55, %f934;}

	// end inline asm
	mad.lo.s32 	%r485, %r122, %r144, %r112;
	mul.wide.s32 	%rd127, %r485, 2;
	add.s64 	%rd128, %rd5, %rd127;
	st.global.u16 	[%rd128], %rs55;
$L__BB2_125:
	add.s32 	%r123, %r2, 11;
	setp.ge.s32 	%p132, %r123, %r143;
	@%p132 bra 	$L__BB2_127;
	ld.global.nc.u16 	%rs56, [%rd6];
	// begin inline asm
	{ cvt.f32.bf16 %f935, %rs56;}

	// end inline asm
	add.f32 	%f936, %f949, %f935;
	// begin inline asm
	{  cvt.rn.bf16.f32 %rs57, %f936;}

	// end inline asm
	mad.lo.s32 	%r486, %r123, %r144, %r112;
	mul.wide.s32 	%rd129, %r486, 2;
	add.s64 	%rd130, %rd5, %rd129;
	st.global.u16 	[%rd130], %rs57;
$L__BB2_127:
	add.s32 	%r124, %r2, 12;
	setp.ge.s32 	%p133, %r124, %r143;
	@%p133 bra 	$L__BB2_129;
	ld.global.nc.u16 	%rs58, [%rd6];
	// begin inline asm
	{ cvt.f32.bf16 %f937, %rs58;}

	// end inline asm
	add.f32 	%f938, %f948, %f937;
	// begin inline asm
	{  cvt.rn.bf16.f32 %rs59, %f938;}

	// end inline asm
	mad.lo.s32 	%r487, %r124, %r144, %r112;
	mul.wide.s32 	%rd131, %r487, 2;
	add.s64 	%rd132, %rd5, %rd131;
	st.global.u16 	[%rd132], %rs59;
$L__BB2_129:
	add.s32 	%r125, %r2, 13;
	setp.ge.s32 	%p134, %r125, %r143;
	@%p134 bra 	$L__BB2_131;
	ld.global.nc.u16 	%rs60, [%rd6];
	// begin inline asm
	{ cvt.f32.bf16 %f939, %rs60;}

	// end inline asm
	add.f32 	%f940, %f947, %f939;
	// begin inline asm
	{  cvt.rn.bf16.f32 %rs61, %f940;}

	// end inline asm
	mad.lo.s32 	%r488, %r125, %r144, %r112;
	mul.wide.s32 	%rd133, %r488, 2;
	add.s64 	%rd134, %rd5, %rd133;
	st.global.u16 	[%rd134], %rs61;
$L__BB2_131:
	add.s32 	%r126, %r2, 14;
	setp.ge.s32 	%p135, %r126, %r143;
	@%p135 bra 	$L__BB2_133;
	ld.global.nc.u16 	%rs62, [%rd6];
	// begin inline asm
	{ cvt.f32.bf16 %f941, %rs62;}

	// end inline asm
	add.f32 	%f942, %f946, %f941;
	// begin inline asm
	{  cvt.rn.bf16.f32 %rs63, %f942;}

	// end inline asm
	mad.lo.s32 	%r489, %r126, %r144, %r112;
	mul.wide.s32 	%rd135, %r489, 2;
	add.s64 	%rd136, %rd5, %rd135;
	st.global.u16 	[%rd136], %rs63;
$L__BB2_133:
	add.s32 	%r127, %r2, 15;
	setp.ge.s32 	%p136, %r127, %r143;
	@%p136 bra 	$L__BB2_167;
	ld.global.nc.u16 	%rs64, [%rd6];
	// begin inline asm
	{ cvt.f32.bf16 %f943, %rs64;}

	// end inline asm
	add.f32 	%f944, %f945, %f943;
	// begin inline asm
	{  cvt.rn.bf16.f32 %rs65, %f944;}

	// end inline asm
	mad.lo.s32 	%r490, %r127, %r144, %r112;
	mul.wide.s32 	%rd137, %r490, 2;
	add.s64 	%rd138, %rd5, %rd137;
	st.global.u16 	[%rd138], %rs65;
	bra.uni 	$L__BB2_167;
$L__BB2_135:
	setp.ge.s32 	%p105, %r2, %r143;
	@%p105 bra 	$L__BB2_137;
	// begin inline asm
	{  cvt.rn.bf16.f32 %rs18, %f960;}

	// end inline asm
	mad.lo.s32 	%r459, %r2, %r144, %r112;
	mul.wide.s32 	%rd73, %r459, 2;
	add.s64 	%rd74, %rd5, %rd73;
	st.global.u16 	[%rd74], %rs18;
$L__BB2_137:
	add.s32 	%r128, %r2, 1;
	setp.ge.s32 	%p106, %r128, %r143;
	@%p106 bra 	$L__BB2_139;
	// begin inline asm
	{  cvt.rn.bf16.f32 %rs19, %f959;}

	// end inline asm
	mad.lo.s32 	%r460, %r128, %r144, %r112;
	mul.wide.s32 	%rd75, %r460, 2;
	add.s64 	%rd76, %rd5, %rd75;
	st.global.u16 	[%rd76], %rs19;
$L__BB2_139:
	add.s32 	%r129, %r2, 2;
	setp.ge.s32 	%p107, %r129, %r143;
	@%p107 bra 	$L__BB2_141;
	// begin inline asm
	{  cvt.rn.bf16.f32 %rs20, %f958;}

	// end inline asm
	mad.lo.s32 	%r461, %r129, %r144, %r112;
	mul.wide.s32 	%rd77, %r461, 2;
	add.s64 	%rd78, %rd5, %rd77;
	st.global.u16 	[%rd78], %rs20;
$L__BB2_141:
	add.s32 	%r130, %r2, 3;
	setp.ge.s32 	%p108, %r130, %r143;
	@%p108 bra 	$L__BB2_143;
	// begin inline asm
	{  cvt.rn.bf16.f32 %rs21, %f957;}

	// end inline asm
	mad.lo.s32 	%r462, %r130, %r144, %r112;
	mul.wide.s32 	%rd79, %r462, 2;
	add.s64 	%rd80, %rd5, %rd79;
	st.global.u16 	[%rd80], %rs21;
$L__BB2_143:
	add.s32 	%r131, %r2, 4;
	setp.ge.s32 	%p109, %r131, %r143;
	@%p109 bra 	$L__BB2_145;
	// begin inline asm
	{  cvt.rn.bf16.f32 %rs22, %f956;}

	// end inline asm
	mad.lo.s32 	%r463, %r131, %r144, %r112;
	mul.wide.s32 	%rd81, %r463, 2;
	add.s64 	%rd82, %rd5, %rd81;
	st.global.u16 	[%rd82], %rs22;
$L__BB2_145:
	add.s32 	%r132, %r2, 5;
	setp.ge.s32 	%p110, %r132, %r143;
	@%p110 bra 	$L__BB2_147;
	// begin inline asm
	{  cvt.rn.bf16.f32 %rs23, %f955;}

	// end inline asm
	mad.lo.s32 	%r464, %r132, %r144, %r112;
	mul.wide.s32 	%rd83, %r464, 2;
	add.s64 	%rd84, %rd5, %rd83;
	st.global.u16 	[%rd84], %rs23;
$L__BB2_147:
	add.s32 	%r133, %r2, 6;
	setp.ge.s32 	%p111, %r133, %r143;
	@%p111 bra 	$L__BB2_149;
	// begin inline asm
	{  cvt.rn.bf16.f32 %rs24, %f954;}

	// end inline asm
	mad.lo.s32 	%r465, %r133, %r144, %r112;
	mul.wide.s32 	%rd85, %r465, 2;
	add.s64 	%rd86, %rd5, %rd85;
	st.global.u16 	[%rd86], %rs24;
$L__BB2_149:
	add.s32 	%r134, %r2, 7;
	setp.ge.s32 	%p112, %r134, %r143;
	@%p112 bra 	$L__BB2_151;
	// begin inline asm
	{  cvt.rn.bf16.f32 %rs25, %f953;}

	// end inline asm
	mad.lo.s32 	%r466, %r134, %r144, %r112;
	mul.wide.s32 	%rd87, %r466, 2;
	add.s64 	%rd88, %rd5, %rd87;
	st.global.u16 	[%rd88], %rs25;
$L__BB2_151:
	add.s32 	%r135, %r2, 8;
	setp.ge.s32 	%p113, %r135, %r143;
	@%p113 bra 	$L__BB2_153;
	// begin inline asm
	{  cvt.rn.bf16.f32 %rs26, %f952;}

	// end inline asm
	mad.lo.s32 	%r467, %r135, %r144, %r112;
	mul.wide.s32 	%rd89, %r467, 2;
	add.s64 	%rd90, %rd5, %rd89;
	st.global.u16 	[%rd90], %rs26;
$L__BB2_153:
	add.s32 	%r136, %r2, 9;
	setp.ge.s32 	%p114, %r136, %r143;
	@%p114 bra 	$L__BB2_155;
	// begin inline asm
	{  cvt.rn.bf16.f32 %rs27, %f951;}

	// end inline asm
	mad.lo.s32 	%r468, %r136, %r144, %r112;
	mul.wide.s32 	%rd91, %r468, 2;
	add.s64 	%rd92, %rd5, %rd91;
	st.global.u16 	[%rd92], %rs27;
$L__BB2_155:
	add.s32 	%r137, %r2, 10;
	setp.ge.s32 	%p115, %r137, %r143;
	@%p115 bra 	$L__BB2_157;
	// begin inline asm
	{  cvt.rn.bf16.f32 %rs28, %f950;}

	// end inline asm
	mad.lo.s32 	%r469, %r137, %r144, %r112;
	mul.wide.s32 	%rd93, %r469, 2;
	add.s64 	%rd94, %rd5, %rd93;
	st.global.u16 	[%rd94], %rs28;
$L__BB2_157:
	add.s32 	%r138, %r2, 11;
	setp.ge.s32 	%p116, %r138, %r143;
	@%p116 bra 	$L__BB2_159;
	// begin inline asm
	{  cvt.rn.bf16.f32 %rs29, %f949;}

	// end inline asm
	mad.lo.s32 	%r470, %r138, %r144, %r112;
	mul.wide.s32 	%rd95, %r470, 2;
	add.s64 	%rd96, %rd5, %rd95;
	st.global.u16 	[%rd96], %rs29;
$L__BB2_159:
	add.s32 	%r139, %r2, 12;
	setp.ge.s32 	%p117, %r139, %r143;
	@%p117 bra 	$L__BB2_161;
	// begin inline asm
	{  cvt.rn.bf16.f32 %rs30, %f948;}

	// end inline asm
	mad.lo.s32 	%r471, %r139, %r144, %r112;
	mul.wide.s32 	%rd97, %r471, 2;
	add.s64 	%rd98, %rd5, %rd97;
	st.global.u16 	[%rd98], %rs30;
$L__BB2_161:
	add.s32 	%r140, %r2, 13;
	setp.ge.s32 	%p118, %r140, %r143;
	@%p118 bra 	$L__BB2_163;
	// begin inline asm
	{  cvt.rn.bf16.f32 %rs31, %f947;}

	// end inline asm
	mad.lo.s32 	%r472, %r140, %r144, %r112;
	mul.wide.s32 	%rd99, %r472, 2;
	add.s64 	%rd100, %rd5, %rd99;
	st.global.u16 	[%rd100], %rs31;
$L__BB2_163:
	add.s32 	%r141, %r2, 14;
	setp.ge.s32 	%p119, %r141, %r143;
	@%p119 bra 	$L__BB2_165;
	// begin inline asm
	{  cvt.rn.bf16.f32 %rs32, %f946;}

	// end inline asm
	mad.lo.s32 	%r473, %r141, %r144, %r112;
	mul.wide.s32 	%rd101, %r473, 2;
	add.s64 	%rd102, %rd5, %rd101;
	st.global.u16 	[%rd102], %rs32;
$L__BB2_165:
	add.s32 	%r142, %r2, 15;
	setp.ge.s32 	%p120, %r142, %r143;
	@%p120 bra 	$L__BB2_167;
	// begin inline asm
	{  cvt.rn.bf16.f32 %rs33, %f945;}

	// end inline asm
	mad.lo.s32 	%r474, %r142, %r144, %r112;
	mul.wide.s32 	%rd103, %r474, 2;
	add.s64 	%rd104, %rd5, %rd103;
	st.global.u16 	[%rd104], %rs33;
$L__BB2_167:
	ret;

}


// ===== COMPILED SASS (sm_100) =====

	.target	sm_100

	.elftype	@"ET_EXEC"


//--------------------- .note.nv.tkinfo           --------------------------
	.section	.note.nv.tkinfo,"",@"SHT_NOTE"
	.sectionflags	@"SHF_NOTE_NV_TKINFO"
	.tkinfo
        /*0018*/ 	.word	0x00000002
        /*0030*/ 	.string	""
        /*0030*/ 	.string	"ptxas"
        /*0030*/ 	.string	"Cuda compilation tools, release 13.0, V13.0.88"
        /*0030*/ 	.string	"Build cuda_13.0.r13.0/compiler.36424714_0"
        /*0030*/ 	.string	"-arch sm_100 -m 64 "



//--------------------- .note.nv.cuinfo           --------------------------
	.section	.note.nv.cuinfo,"",@"SHT_NOTE"
	.sectionflags	@"SHF_NOTE_NV_CUINFO"
        /*0018*/ 	.short	0x0002
        /*001a*/ 	.short	0x0064
        /*001c*/ 	.short	0x0082
	.zero		2


//--------------------- .nv.info                  --------------------------
	.section	.nv.info,"",@"SHT_CUDA_INFO"
	.align	4


	//----- nvinfo : EIATTR_REGCOUNT
	.align		4
        /*0000*/ 	.byte	0x04, 0x2f
        /*0002*/ 	.short	(.L_1 - .L_0)
	.align		4
.L_0:
        /*0004*/ 	.word	index@(marlin_gemm_int4_bf16)
        /*0008*/ 	.word	0x00000038


	//----- nvinfo : EIATTR_FRAME_SIZE
	.align		4
.L_1:
        /*000c*/ 	.byte	0x04, 0x11
        /*000e*/ 	.short	(.L_3 - .L_2)
	.align		4
.L_2:
        /*0010*/ 	.word	index@(marlin_gemm_int4_bf16)
        /*0014*/ 	.word	0x00000000


	//----- nvinfo : EIATTR_REGCOUNT
	.align		4
.L_3:
        /*0018*/ 	.byte	0x04, 0x2f
        /*001a*/ 	.short	(.L_5 - .L_4)
	.align		4
.L_4:
        /*001c*/ 	.word	index@(marlin_gemm_int8_bf16)
        /*0020*/ 	.word	0x00000038


	//----- nvinfo : EIATTR_FRAME_SIZE
	.align		4
.L_5:
        /*0024*/ 	.byte	0x04, 0x11
        /*0026*/ 	.short	(.L_7 - .L_6)
	.align		4
.L_6:
        /*0028*/ 	.word	index@(marlin_gemm_int8_bf16)
        /*002c*/ 	.word	0x00000000


	//----- nvinfo : EIATTR_REGCOUNT
	.align		4
.L_7:
        /*0030*/ 	.byte	0x04, 0x2f
        /*0032*/ 	.short	(.L_9 - .L_8)
	.align		4
.L_8:
        /*0034*/ 	.word	index@(marlin_gemm_int4_zp_bf16)
        /*0038*/ 	.word	0x00000038


	//----- nvinfo : EIATTR_FRAME_SIZE
	.align		4
.L_9:
        /*003c*/ 	.byte	0x04, 0x11
        /*003e*/ 	.short	(.L_11 - .L_10)
	.align		4
.L_10:
        /*0040*/ 	.word	index@(marlin_gemm_int4_zp_bf16)
        /*0044*/ 	.word	0x00000000


	//----- nvinfo : EIATTR_MIN_STACK_SIZE
	.align		4
.L_11:
        /*0048*/ 	.byte	0x04, 0x12
        /*004a*/ 	.short	(.L_13 - .L_12)
	.align		4
.L_12:
        /*004c*/ 	.word	index@(marlin_gemm_int4_zp_bf16)
        /*0050*/ 	.word	0x00000000


	//----- nvinfo : EIATTR_MIN_STACK_SIZE
	.align		4
.L_13:
        /*0054*/ 	.byte	0x04, 0x12
        /*0056*/ 	.short	(.L_15 - .L_14)
	.align		4
.L_14:
        /*0058*/ 	.word	index@(marlin_gemm_int8_bf16)
        /*005c*/ 	.word	0x00000000


	//----- nvinfo : EIATTR_MIN_STACK_SIZE
	.align		4
.L_15:
        /*0060*/ 	.byte	0x04, 0x12
        /*0062*/ 	.short	(.L_17 - .L_16)
	.align		4
.L_16:
        /*0064*/ 	.word	index@(marlin_gemm_int4_bf16)
        /*0068*/ 	.word	0x00000000
.L_17:


//--------------------- .nv.compat                --------------------------
	.section	.nv.compat,"",@"SHT_CUDA_COMPAT_INFO"
	.align	4
        /*0000*/ 	.byte	0x02, 0x09, 0x00, 0x00, 0x02, 0x02, 0x01, 0x00, 0x02, 0x05, 0x05, 0x00, 0x03, 0x07, 0x01, 0x01
        /*0010*/ 	.byte	0x02, 0x03, 0x00, 0x00, 0x02, 0x06, 0x01, 0x00, 0x04, 0x0b, 0x08, 0x00, 0x09, 0x00, 0x00, 0x00
        /*0020*/ 	.byte	0x00, 0x00, 0x00, 0x00


//--------------------- .nv.info.marlin_gemm_int4_zp_bf16 --------------------------
	.section	.nv.info.marlin_gemm_int4_zp_bf16,"",@"SHT_CUDA_INFO"
	.sectionflags	@""
	.align	4


	//----- nvinfo : EIATTR_CUDA_API_VERSION
	.align		4
        /*0000*/ 	.byte	0x04, 0x37
        /*0002*/ 	.short	(.L_19 - .L_18)
.L_18:
        /*0004*/ 	.word	0x00000082


	//----- nvinfo : EIATTR_KPARAM_INFO
	.align		4
.L_19:
        /*0008*/ 	.byte	0x04, 0x17
        /*000a*/ 	.short	(.L_21 - .L_20)
.L_20:
        /*000c*/ 	.word	0x00000000
        /*0010*/ 	.short	0x0011
        /*0012*/ 	.short	0x0068
        /*0014*/ 	.byte	0x00, 0xf5, 0x21, 0x00


	//----- nvinfo : EIATTR_KPARAM_INFO
	.align		4
.L_21:
        /*0018*/ 	.byte	0x04, 0x17
        /*001a*/ 	.short	(.L_23 - .L_22)
.L_22:
        /*001c*/ 	.word	0x00000000
        /*0020*/ 	.short	0x0010
        /*0022*/ 	.short	0x0060
        /*0024*/ 	.byte	0x00, 0xf5, 0x21, 0x00


	//----- nvinfo : EIATTR_KPARAM_INFO
	.align		4
.L_23:
        /*0028*/ 	.byte	0x04, 0x17
        /*002a*/ 	.short	(.L_25 - .L_24)
.L_24:
        /*002c*/ 	.word	0x00000000
        /*0030*/ 	.short	0x000f
        /*0032*/ 	.short	0x0058
        /*0034*/ 	.byte	0x00, 0xf5, 0x21, 0x00


	//----- nvinfo : EIATTR_KPARAM_INFO
	.align		4
.L_25:
        /*0038*/ 	.byte	0x04, 0x17
        /*003a*/ 	.short	(.L_27 - .L_26)
.L_26:
        /*003c*/ 	.word	0x00000000
        /*0040*/ 	.short	0x000e
        /*0042*/ 	.short	0x0050
        /*0044*/ 	.byte	0x00, 0xf5, 0x21, 0x00


	//----- nvinfo : EIATTR_KPARAM_INFO
	.align		4
.L_27:
        /*0048*/ 	.byte	0x04, 0x17
        /*004a*/ 	.short	(.L_29 - .L_28)
.L_28:
        /*004c*/ 	.word	0x00000000
        /*0050*/ 	.short	0x000d
        /*0052*/ 	.short	0x0048
        /*0054*/ 	.byte	0x00, 0xf0, 0x11, 0x00


	//----- nvinfo : EIATTR_KPARAM_INFO
	.align		4
.L_29:
        /*0058*/ 	.byte	0x04, 0x17
        /*005a*/ 	.short	(.L_31 - .L_30)
.L_30:
        /*005c*/ 	.word	0x00000000
        /*0060*/ 	.short	0x000c
        /*0062*/ 	.short	0x0044
        /*0064*/ 	.byte	0x00, 0xf0, 0x11, 0x00


	//----- nvinfo : EIATTR_KPARAM_INFO
	.align		4
.L_31:
        /*0068*/ 	.byte	0x04, 0x17
        /*006a*/ 	.short	(.L_33 - .L_32)
.L_32:
        /*006c*/ 	.word	0x00000000
        /*0070*/ 	.short	0x000b
        /*0072*/ 	.short	0x0040
        /*0074*/ 	.byte	0x00, 0xf0, 0x11, 0x00


	//----- nvinfo : EIATTR_KPARAM_INFO
	.align		4
.L_33:
        /*0078*/ 	.byte	0x04, 0x17
        /*007a*/ 	.short	(.L_35 - .L_34)
.L_34:
        /*007c*/ 	.word	0x00000000
        /*0080*/ 	.short	0x000a
        /*0082*/ 	.short	0x003c
        /*0084*/ 	.byte	0x00, 0xf0, 0x11, 0x00


	//----- nvinfo : EIATTR_KPARAM_INFO
	.align		4
.L_35:
        /*0088*/ 	.byte	0x04, 0x17
        /*008a*/ 	.short	(.L_37 - .L_36)
.L_36:
        /*008c*/ 	.word	0x00000000
        /*0090*/ 	.short	0x0009
        /*0092*/ 	.short	0x0038
        /*0094*/ 	.byte	0x00, 0xf0, 0x11, 0x00


	//----- nvinfo : EIATTR_KPARAM_INFO
	.align		4
.L_37:
        /*0098*/ 	.byte	0x04, 0x17
        /*009a*/ 	.short	(.L_39 - .L_38)
.L_38:
        /*009c*/ 	.word	0x00000000
        /*00a0*/ 	.short	0x0008
        /*00a2*/ 	.short	0x0034
        /*00a4*/ 	.byte	0x00, 0xf0, 0x11, 0x00


	//----- nvinfo : EIATTR_KPARAM_INFO
	.align		4
.L_39:
        /*00a8*/ 	.byte	0x04, 0x17
        /*00aa*/ 	.short	(.L_41 - .L_40)
.L_40:
        /*00ac*/ 	.word	0x00000000
        /*00b0*/ 	.short	0x0007
        /*00b2*/ 	.short	0x0030
        /*00b4*/ 	.byte	0x00, 0xf0, 0x11, 0x00


	//----- nvinfo : EIATTR_KPARAM_INFO
	.align		4
.L_41:
        /*00b8*/ 	.byte	0x04, 0x17
        /*00ba*/ 	.short	(.L_43 - .L_42)
.L_42:
        /*00bc*/ 	.word	0x00000000
        /*00c0*/ 	.short	0x0006
        /*00c2*/ 	.short	0x002c
        /*00c4*/ 	.byte	0x00, 0xf0, 0x11, 0x00


	//----- nvinfo : EIATTR_KPARAM_INFO
	.align		4
.L_43:
        /*00c8*/ 	.byte	0x04, 0x17
        /*00ca*/ 	.short	(.L_45 - .L_44)
.L_44:
        /*00cc*/ 	.word	0x00000000
        /*00d0*/ 	.short	0x0005
        /*00d2*/ 	.short	0x0028
        /*00d4*/ 	.byte	0x00, 0xf0, 0x11, 0x00


	//----- nvinfo : EIATTR_KPARAM_INFO
	.align		4
.L_45:
        /*00d8*/ 	.byte	0x04, 0x17
        /*00da*/ 	.short	(.L_47 - .L_46)
.L_46:
        /*00dc*/ 	.word	0x00000000
        /*00e0*/ 	.short	0x0004
        /*00e2*/ 	.short	0x0020
        /*00e4*/ 	.byte	0x00, 0xf5, 0x21, 0x00


	//----- nvinfo : EIATTR_KPARAM_INFO
	.align		4
.L_47:
        /*00e8*/ 	.byte	0x04, 0x17
        /*00ea*/ 	.short	(.L_49 - .L_48)
.L_48:
        /*00ec*/ 	.word	0x00000000
        /*00f0*/ 	.short	0x0003
        /*00f2*/ 	.short	0x0018
        /*00f4*/ 	.byte	0x00, 0xf5, 0x21, 0x00


	//----- nvinfo : EIATTR_KPARAM_INFO
	.align		4
.L_49:
        /*00f8*/ 	.byte	0x04, 0x17
        /*00fa*/ 	.short	(.L_51 - .L_50)
.L_50:
        /*00fc*/ 	.word	0x00000000
        /*0100*/ 	.short	0x0002
        /*0102*/ 	.short	0x0010
        /*0104*/ 	.byte	0x00, 0xf5, 0x21, 0x00


	//----- nvinfo : EIATTR_KPARAM_INFO
	.align		4
.L_51:
        /*0108*/ 	.byte	0x04, 0x17
        /*010a*/ 	.short	(.L_53 - .L_52)
.L_52:
        /*010c*/ 	.word	0x00000000
        /*0110*/ 	.short	0x0001
        /*0112*/ 	.short	0x0008
        /*0114*/ 	.byte	0x00, 0xf5, 0x21, 0x00


	//----- nvinfo : EIATTR_KPARAM_INFO
	.align		4
.L_53:
        /*0118*/ 	.byte	0x04, 0x17
        /*011a*/ 	.short	(.L_55 - .L_54)
.L_54:
        /*011c*/ 	.word	0x00000000
        /*0120*/ 	.short	0x0000
        /*0122*/ 	.short	0x0000
        /*0124*/ 	.byte	0x00, 0xf5, 0x21, 0x00


	//----- nvinfo : EIATTR_SPARSE_MMA_MASK
	.align		4
.L_55:
        /*0128*/ 	.byte	0x03, 0x50
        /*012a*/ 	.short	0x0000


	//----- nvinfo : EIATTR_MAXREG_COUNT
	.align		4
        /*012c*/ 	.byte	0x03, 0x1b
        /*012e*/ 	.short	0x00ff


	//----- nvinfo : EIATTR_NUM_BARRIERS
	.align		4
        /*0130*/ 	.byte	0x02, 0x4c
        /*0132*/ 	.byte	0x01
	.zero		1


	//----- nvinfo : EIATTR_MERCURY_ISA_VERSION
	.align		4
        /*0134*/ 	.byte	0x03, 0x5f
        /*0136*/ 	.short	0x0101


	//----- nvinfo : EIATTR_VRC_CTA_INIT_COUNT
	.align		4
        /*0138*/ 	.byte	0x02, 0x4a
	.zero		1
	.zero		1


	//----- nvinfo : EIATTR_EXIT_INSTR_OFFSETS
	.align		4
        /*013c*/ 	.byte	0x04, 0x1c
        /*013e*/ 	.short	(.L_57 - .L_56)


	//   ....[0]....
.L_56:
        /*0140*/ 	.word	0x000066a0


	//   ....[1]....
        /*0144*/ 	.word	0x000070b0


	//   ....[2]....
        /*0148*/ 	.word	0x00007140


	//   ....[3]....
        /*014c*/ 	.word	0x00007800


	//   ....[4]....
        /*0150*/ 	.word	0x00007860


	//----- nvinfo : EIATTR_CRS_STACK_SIZE
	.align		4
.L_57:
        /*0154*/ 	.byte	0x04, 0x1e
        /*0156*/ 	.short	(.L_59 - .L_58)
.L_58:
        /*0158*/ 	.word	0x00000000


	//----- nvinfo : EIATTR_CBANK_PARAM_SIZE
	.align		4
.L_59:
        /*015c*/ 	.byte	0x03, 0x19
        /*015e*/ 	.short	0x0070


	//----- nvinfo : EIATTR_PARAM_CBANK
	.align		4
        /*0160*/ 	.byte	0x04, 0x0a
        /*0162*/ 	.short	(.L_61 - .L_60)
	.align		4
.L_60:
        /*0164*/ 	.word	index@(.nv.constant0.marlin_gemm_int4_zp_bf16)
        /*0168*/ 	.short	0x0380
        /*016a*/ 	.short	0x0070


	//----- nvinfo : EIATTR_SW_WAR
	.align		4
.L_61:
        /*016c*/ 	.byte	0x04, 0x36
        /*016e*/ 	.short	(.L_63 - .L_62)
.L_62:
        /*0170*/ 	.word	0x00000008
.L_63:


//--------------------- .nv.info.marlin_gemm_int8_bf16 --------------------------
	.section	.nv.info.marlin_gemm_int8_bf16,"",@"SHT_CUDA_INFO"
	.sectionflags	@""
	.align	4


	//----- nvinfo : EIATTR_CUDA_API_VERSION
	.align		4
        /*0000*/ 	.byte	0x04, 0x37
        /*0002*/ 	.short	(.L_65 - .L_64)
.L_64:
        /*0004*/ 	.word	0x00000082


	//----- nvinfo : EIATTR_KPARAM_INFO
	.align		4
.L_65:
        /*0008*/ 	.byte	0x04, 0x17
        /*000a*/ 	.short	(.L_67 - .L_66)
.L_66:
        /*000c*/ 	.word	0x00000000
        /*0010*/ 	.short	0x0011
        /*0012*/ 	.short	0x0068
        /*0014*/ 	.byte	0x00, 0xf5, 0x21, 0x00


	//----- nvinfo : EIATTR_KPARAM_INFO
	.align		4
.L_67:
        /*0018*/ 	.byte	0x04, 0x17
        /*001a*/ 	.short	(.L_69 - .L_68)
.L_68:
        /*001c*/ 	.word	0x00000000
        /*0020*/ 	.short	0x0010
        /*0022*/ 	.short	0x0060
        /*0024*/ 	.byte	0x00, 0xf5, 0x21, 0x00


	//----- nvinfo : EIATTR_KPARAM_INFO
	.align		4
.L_69:
        /*0028*/ 	.byte	0x04, 0x17
        /*002a*/ 	.short	(.L_71 - .L_70)
.L_70:
        /*002c*/ 	.word	0x00000000
        /*0030*/ 	.short	0x000f
        /*0032*/ 	.short	0x0058
        /*0034*/ 	.byte	0x00, 0xf5, 0x21, 0x00


	//----- nvinfo : EIATTR_KPARAM_INFO
	.align		4
.L_71:
        /*0038*/ 	.byte	0x04, 0x17
        /*003a*/ 	.short	(.L_73 - .L_72)
.L_72:
        /*003c*/ 	.word	0x00000000
        /*0040*/ 	.short	0x000e
        /*0042*/ 	.short	0x0050
        /*0044*/ 	.byte	0x00, 0xf5, 0x21, 0x00


	//----- nvinfo : EIATTR_KPARAM_INFO
	.align		4
.L_73:
        /*0048*/ 	.byte	0x04, 0x17
        /*004a*/ 	.short	(.L_75 - .L_74)
.L_74:
        /*004c*/ 	.word	0x00000000
        /*0050*/ 	.short	0x000d
        /*0052*/ 	.short	0x0048
        /*0054*/ 	.byte	0x00, 0xf0, 0x11, 0x00


	//----- nvinfo : EIATTR_KPARAM_INFO
	.align		4
.L_75:
        /*0058*/ 	.byte	0x04, 0x17
        /*005a*/ 	.short	(.L_77 - .L_76)
.L_76:
        /*005c*/ 	.word	0x00000000
        /*0060*/ 	.short	0x000c
        /*0062*/ 	.short	0x0044
        /*0064*/ 	.byte	0x00, 0xf0, 0x11, 0x00


	//----- nvinfo : EIATTR_KPARAM_INFO
	.align		4
.L_77:
        /*0068*/ 	.byte	0x04, 0x17
        /*006a*/ 	.short	(.L_79 - .L_78)
.L_78:
        /*006c*/ 	.word	0x00000000
        /*0070*/ 	.short	0x000b
        /*0072*/ 	.short	0x0040
        /*0074*/ 	.byte	0x00, 0xf0, 0x11, 0x00


	//----- nvinfo : EIATTR_KPARAM_INFO
	.align		4
.L_79:
        /*0078*/ 	.byte	0x04, 0x17
        /*007a*/ 	.short	(.L_81 - .L_80)
.L_80:
        /*007c*/ 	.word	0x00000000
        /*0080*/ 	.short	0x000a
        /*0082*/ 	.short	0x003c
        /*0084*/ 	.byte	0x00, 0xf0, 0x11, 0x00


	//----- nvinfo : EIATTR_KPARAM_INFO
	.align		4
.L_81:
        /*0088*/ 	.byte	0x04, 0x17
        /*008a*/ 	.short	(.L_83 - .L_82)
.L_82:
        /*008c*/ 	.word	0x00000000
        /*0090*/ 	.short	0x0009
        /*0092*/ 	.short	0x0038
        /*0094*/ 	.byte	0x00, 0xf0, 0x11, 0x00


	//----- nvinfo : EIATTR_KPARAM_INFO
	.align		4
.L_83:
        /*0098*/ 	.byte	0x04, 0x17
        /*009a*/ 	.short	(.L_85 - .L_84)
.L_84:
        /*009c*/ 	.word	0x00000000
        /*00a0*/ 	.short	0x0008
        /*00a2*/ 	.short	0x0034
        /*00a4*/ 	.byte	0x00, 0xf0, 0x11, 0x00


	//----- nvinfo : EIATTR_KPARAM_INFO
	.align		4
.L_85:
        /*00a8*/ 	.byte	0x04, 0x17
        /*00aa*/ 	.short	(.L_87 - .L_86)
.L_86:
        /*00ac*/ 	.word	0x00000000
        /*00b0*/ 	.short	0x0007
        /*00b2*/ 	.short	0x0030
        /*00b4*/ 	.byte	0x00, 0xf0, 0x11, 0x00


	//----- nvinfo : EIATTR_KPARAM_INFO
	.align		4
.L_87:
        /*00b8*/ 	.byte	0x04, 0x17
        /*00ba*/ 	.short	(.L_89 - .L_88)
.L_88:
        /*00bc*/ 	.word	0x00000000
        /*00c0*/ 	.short	0x0006
        /*00c2*/ 	.short	0x002c
        /*00c4*/ 	.byte	0x00, 0xf0, 0x11, 0x00


	//----- nvinfo : EIATTR_KPARAM_INFO
	.align		4
.L_89:
        /*00c8*/ 	.byte	0x04, 0x17
        /*00ca*/ 	.short	(.L_91 - .L_90)
.L_90:
        /*00cc*/ 	.word	0x00000000
        /*00d0*/ 	.short	0x0005
        /*00d2*/ 	.short	0x0028
        /*00d4*/ 	.byte	0x00, 0xf0, 0x11, 0x00


	//----- nvinfo : EIATTR_KPARAM_INFO
	.align		4
.L_91:
        /*00d8*/ 	.byte	0x04, 0x17
        /*00da*/ 	.short	(.L_93 - .L_92)
.L_92:
        /*00dc*/ 	.word	0x00000000
        /*00e0*/ 	.short	0x0004
        /*00e2*/ 	.short	0x0020
        /*00e4*/ 	.byte	0x00, 0xf5, 0x21, 0x00


	//----- nvinfo : EIATTR_KPARAM_INFO
	.align		4
.L_93:
        /*00e8*/ 	.byte	0x04, 0x17
        /*00ea*/ 	.short	(.L_95 - .L_94)
.L_94:
        /*00ec*/ 	.word	0x00000000
        /*00f0*/ 	.short	0x0003
        /*00f2*/ 	.short	0x0018
        /*00f4*/ 	.byte	0x00, 0xf5, 0x21, 0x00


	//----- nvinfo : EIATTR_KPARAM_INFO
	.align		4
.L_95:
        /*00f8*/ 	.byte	0x04, 0x17
        /*00fa*/ 	.short	(.L_97 - .L_96)
.L_96:
        /*00fc*/ 	.word	0x00000000
        /*0100*/ 	.short	0x0002
        /*0102*/ 	.short	0x0010
        /*0104*/ 	.byte	0x00, 0xf5, 0x21, 0x00


	//----- nvinfo : EIATTR_KPARAM_INFO
	.align		4
.L_97:
        /*0108*/ 	.byte	0x04, 0x17
        /*010a*/ 	.short	(.L_99 - .L_98)
.L_98:
        /*010c*/ 	.word	0x00000000
        /*0110*/ 	.short	0x0001
        /*0112*/ 	.short	0x0008
        /*0114*/ 	.byte	0x00, 0xf5, 0x21, 0x00


	//----- nvinfo : EIATTR_KPARAM_INFO
	.align		4
.L_99:
        /*0118*/ 	.byte	0x04, 0x17
        /*011a*/ 	.short	(.L_101 - .L_100)
.L_100:
        /*011c*/ 	.word	0x00000000
        /*0120*/ 	.short	0x0000
        /*0122*/ 	.short	0x0000
        /*0124*/ 	.byte	0x00, 0xf5, 0x21, 0x00


	//----- nvinfo : EIATTR_SPARSE_MMA_MASK
	.align		4
.L_101:
        /*0128*/ 	.byte	0x03, 0x50
        /*012a*/ 	.short	0x0000


	//----- nvinfo : EIATTR_MAXREG_COUNT
	.align		4
        /*012c*/ 	.byte	0x03, 0x1b
        /*012e*/ 	.short	0x00ff


	//----- nvinfo : EIATTR_NUM_BARRIERS
	.align		4
        /*0130*/ 	.byte	0x02, 0x4c
        /*0132*/ 	.byte	0x01
	.zero		1


	//----- nvinfo : EIATTR_MERCURY_ISA_VERSION
	.align		4
        /*0134*/ 	.byte	0x03, 0x5f
        /*0136*/ 	.short	0x0101


	//----- nvinfo : EIATTR_VRC_CTA_INIT_COUNT
	.align		4
        /*0138*/ 	.byte	0x02, 0x4a
	.zero		1
	.zero		1


	//----- nvinfo : EIATTR_EXIT_INSTR_OFFSETS
	.align		4
        /*013c*/ 	.byte	0x04, 0x1c
        /*013e*/ 	.short	(.L_103 - .L_102)


	//   ....[0]....
.L_102:
        /*0140*/ 	.word	0x00005750


	//   ....[1]....
        /*0144*/ 	.word	0x00006160


	//   ....[2]....
        /*0148*/ 	.word	0x000061f0


	//   ....[3]....
        /*014c*/ 	.word	0x000068b0


	//   ....[4]....
        /*0150*/ 	.word	0x00006910


	//----- nvinfo : EIATTR_CRS_STACK_SIZE
	.align		4
.L_103:
        /*0154*/ 	.byte	0x04, 0x1e
        /*0156*/ 	.short	(.L_105 - .L_104)
.L_104:
        /*0158*/ 	.word	0x00000000


	//----- nvinfo : EIATTR_CBANK_PARAM_SIZE
	.align		4
.L_105:
        /*015c*/ 	.byte	0x03, 0x19
        /*015e*/ 	.short	0x0070


	//----- nvinfo : EIATTR_PARAM_CBANK
	.align		4
        /*0160*/ 	.byte	0x04, 0x0a
        /*0162*/ 	.short	(.L_107 - .L_106)
	.align		4
.L_106:
        /*0164*/ 	.word	index@(.nv.constant0.marlin_gemm_int8_bf16)
        /*0168*/ 	.short	0x0380
        /*016a*/ 	.short	0x0070


	//----- nvinfo : EIATTR_SW_WAR
	.align		4
.L_107:
        /*016c*/ 	.byte	0x04, 0x36
        /*016e*/ 	.short	(.L_109 - .L_108)
.L_108:
        /*0170*/ 	.word	0x00000008
.L_109:


//--------------------- .nv.info.marlin_gemm_int4_bf16 --------------------------
	.section	.nv.info.marlin_gemm_int4_bf16,"",@"SHT_CUDA_INFO"
	.sectionflags	@""
	.align	4


	//----- nvinfo : EIATTR_CUDA_API_VERSION
	.align		4
        /*0000*/ 	.byte	0x04, 0x37
        /*0002*/ 	.short	(.L_111 - .L_110)
.L_110:
        /*0004*/ 	.word	0x00000082


	//----- nvinfo : EIATTR_KPARAM_INFO
	.align		4
.L_111:
        /*0008*/ 	.byte	0x04, 0x17
        /*000a*/ 	.short	(.L_113 - .L_112)
.L_112:
        /*000c*/ 	.word	0x00000000
        /*0010*/ 	.short	0x0011
        /*0012*/ 	.short	0x0068
        /*0014*/ 	.byte	0x00, 0xf5, 0x21, 0x00


	//----- nvinfo : EIATTR_KPARAM_INFO
	.align		4
.L_113:
        /*0018*/ 	.byte	0x04, 0x17
        /*001a*/ 	.short	(.L_115 - .L_114)
.L_114:
        /*001c*/ 	.word	0x00000000
        /*0020*/ 	.short	0x0010
        /*0022*/ 	.short	0x0060
        /*0024*/ 	.byte	0x00, 0xf5, 0x21, 0x00


	//----- nvinfo : EIATTR_KPARAM_INFO
	.align		4
.L_115:
        /*0028*/ 	.byte	0x04, 0x17
        /*002a*/ 	.short	(.L_117 - .L_116)
.L_116:
        /*002c*/ 	.word	0x00000000
        /*0030*/ 	.short	0x000f
        /*0032*/ 	.short	0x0058
        /*0034*/ 	.byte	0x00, 0xf5, 0x21, 0x00


	//----- nvinfo : EIATTR_KPARAM_INFO
	.align		4
.L_117:
        /*0038*/ 	.byte	0x04, 0x17
        /*003a*/ 	.short	(.L_119 - .L_118)
.L_118:
        /*003c*/ 	.word	0x00000000
        /*0040*/ 	.short	0x000e
        /*0042*/ 	.short	0x0050
        /*0044*/ 	.byte	0x00, 0xf5, 0x21, 0x00


	//----- nvinfo : EIATTR_KPARAM_INFO
	.align		4
.L_119:
        /*0048*/ 	.byte	0x04, 0x17
        /*004a*/ 	.short	(.L_121 - .L_120)
.L_120:
        /*004c*/ 	.word	0x00000000
        /*0050*/ 	.short	0x000d
        /*0052*/ 	.short	0x0048
        /*0054*/ 	.byte	0x00, 0xf0, 0x11, 0x00


	//----- nvinfo : EIATTR_KPARAM_INFO
	.align		4
.L_121:
        /*0058*/ 	.byte	0x04, 0x17
        /*005a*/ 	.short	(.L_123 - .L_122)
.L_122:
        /*005c*/ 	.word	0x00000000
        /*0060*/ 	.short	0x000c
        /*0062*/ 	.short	0x0044
        /*0064*/ 	.byte	0x00, 0xf0, 0x11, 0x00


	//----- nvinfo : EIATTR_KPARAM_INFO
	.align		4
.L_123:
        /*0068*/ 	.byte	0x04, 0x17
        /*006a*/ 	.short	(.L_125 - .L_124)
.L_124:
        /*006c*/ 	.word	0x00000000
        /*0070*/ 	.short	0x000b
        /*0072*/ 	.short	0x0040
        /*0074*/ 	.byte	0x00, 0xf0, 0x11, 0x00


	//----- nvinfo : EIATTR_KPARAM_INFO
	.align		4
.L_125:
        /*0078*/ 	.byte	0x04, 0x17
        /*007a*/ 	.short	(.L_127 - .L_126)
.L_126:
        /*007c*/ 	.word	0x00000000
        /*0080*/ 	.short	0x000a
        /*0082*/ 	.short	0x003c
        /*0084*/ 	.byte	0x00, 0xf0, 0x11, 0x00


	//----- nvinfo : EIATTR_KPARAM_INFO
	.align		4
.L_127:
        /*0088*/ 	.byte	0x04, 0x17
        /*008a*/ 	.short	(.L_129 - .L_128)
.L_128:
        /*008c*/ 	.word	0x00000000
        /*0090*/ 	.short	0x0009
        /*0092*/ 	.short	0x0038
        /*0094*/ 	.byte	0x00, 0xf0, 0x11, 0x00


	//----- nvinfo : EIATTR_KPARAM_INFO
	.align		4
.L_129:
        /*0098*/ 	.byte	0x04, 0x17
        /*009a*/ 	.short	(.L_131 - .L_130)
.L_130:
        /*009c*/ 	.word	0x00000000
        /*00a0*/ 	.short	0x0008
        /*00a2*/ 	.short	0x0034
        /*00a4*/ 	.byte	0x00, 0xf0, 0x11, 0x00


	//----- nvinfo : EIATTR_KPARAM_INFO
	.align		4
.L_131:
        /*00a8*/ 	.byte	0x04, 0x17
        /*00aa*/ 	.short	(.L_133 - .L_132)
.L_132:
        /*00ac*/ 	.word	0x00000000
        /*00b0*/ 	.short	0x0007
        /*00b2*/ 	.short	0x0030
        /*00b4*/ 	.byte	0x00, 0xf0, 0x11, 0x00


	//----- nvinfo : EIATTR_KPARAM_INFO
	.align		4
.L_133:
        /*00b8*/ 	.byte	0x04, 0x17
        /*00ba*/ 	.short	(.L_135 - .L_134)
.L_134:
        /*00bc*/ 	.word	0x00000000
        /*00c0*/ 	.short	0x0006
        /*00c2*/ 	.short	0x002c
        /*00c4*/ 	.byte	0x00, 0xf0, 0x11, 0x00


	//----- nvinfo : EIATTR_KPARAM_INFO
	.align		4
.L_135:
        /*00c8*/ 	.byte	0x04, 0x17
        /*00ca*/ 	.short	(.L_137 - .L_136)
.L_136:
        /*00cc*/ 	.word	0x00000000
        /*00d0*/ 	.short	0x0005
        /*00d2*/ 	.short	0x0028
        /*00d4*/ 	.byte	0x00, 0xf0, 0x11, 0x00


	//----- nvinfo : EIATTR_KPARAM_INFO
	.align		4
.L_137:
        /*00d8*/ 	.byte	0x04, 0x17
        /*00da*/ 	.short	(.L_139 - .L_138)
.L_138:
        /*00dc*/ 	.word	0x00000000
        /*00e0*/ 	.short	0x0004
        /*00e2*/ 	.short	0x0020
        /*00e4*/ 	.byte	0x00, 0xf5, 0x21, 0x00


	//----- nvinfo : EIATTR_KPARAM_INFO
	.align		4
.L_139:
        /*00e8*/ 	.byte	0x04, 0x17
        /*00ea*/ 	.short	(.L_141 - .L_140)
.L_140:
        /*00ec*/ 	.word	0x00000000
        /*00f0*/ 	.short	0x0003
        /*00f2*/ 	.short	0x0018
        /*00f4*/ 	.byte	0x00, 0xf5, 0x21, 0x00


	//----- nvinfo : EIATTR_KPARAM_INFO
	.align		4
.L_141:
        /*00f8*/ 	.byte	0x04, 0x17
        /*00fa*/ 	.short	(.L_143 - .L_142)
.L_142:
        /*00fc*/ 	.word	0x00000000
        /*0100*/ 	.short	0x0002
        /*0102*/ 	.short	0x0010
        /*0104*/ 	.byte	0x00, 0xf5, 0x21, 0x00


	//----- nvinfo : EIATTR_KPARAM_INFO
	.align		4
.L_143:
        /*0108*/ 	.byte	0x04, 0x17
        /*010a*/ 	.short	(.L_145 - .L_144)
.L_144:
        /*010c*/ 	.word	0x00000000
        /*0110*/ 	.short	0x0001
        /*0112*/ 	.short	0x0008
        /*0114*/ 	.byte	0x00, 0xf5, 0x21, 0x00


	//----- nvinfo : EIATTR_KPARAM_INFO
	.align		4
.L_145:
        /*0118*/ 	.byte	0x04, 0x17
        /*011a*/ 	.short	(.L_147 - .L_146)
.L_146:
        /*011c*/ 	.word	0x00000000
        /*0120*/ 	.short	0x0000
        /*0122*/ 	.short	0x0000
        /*0124*/ 	.byte	0x00, 0xf5, 0x21, 0x00


	//----- nvinfo : EIATTR_SPARSE_MMA_MASK
	.align		4
.L_147:
        /*0128*/ 	.byte	0x03, 0x50
        /*012a*/ 	.short	0x0000


	//----- nvinfo : EIATTR_MAXREG_COUNT
	.align		4
        /*012c*/ 	.byte	0x03, 0x1b
        /*012e*/ 	.short	0x00ff


	//----- nvinfo : EIATTR_NUM_BARRIERS
	.align		4
        /*0130*/ 	.byte	0x02, 0x4c
        /*0132*/ 	.byte	0x01
	.zero		1


	//----- nvinfo : EIATTR_MERCURY_ISA_VERSION
	.align		4
        /*0134*/ 	.byte	0x03, 0x5f
        /*0136*/ 	.short	0x0101


	//----- nvinfo : EIATTR_VRC_CTA_INIT_COUNT
	.align		4
        /*0138*/ 	.byte	0x02, 0x4a
	.zero		1
	.zero		1


	//----- nvinfo : EIATTR_EXIT_INSTR_OFFSETS
	.align		4
        /*013c*/ 	.byte	0x04, 0x1c
        /*013e*/ 	.short	(.L_149 - .L_148)


	//   ....[0]....
.L_148:
        /*0140*/ 	.word	0x00005750


	//   ....[1]....
        /*0144*/ 	.word	0x00006160


	//   ....[2]....
        /*0148*/ 	.word	0x000061f0


	//   ....[3]....
        /*014c*/ 	.word	0x000068b0


	//   ....[4]....
        /*0150*/ 	.word	0x00006910


	//----- nvinfo : EIATTR_CRS_STACK_SIZE
	.align		4
.L_149:
        /*0154*/ 	.byte	0x04, 0x1e
        /*0156*/ 	.short	(.L_151 - .L_150)
.L_150:
        /*0158*/ 	.word	0x00000000


	//----- nvinfo : EIATTR_CBANK_PARAM_SIZE
	.align		4
.L_151:
        /*015c*/ 	.byte	0x03, 0x19
        /*015e*/ 	.short	0x0070


	//----- nvinfo : EIATTR_PARAM_CBANK
	.align		4
        /*0160*/ 	.byte	0x04, 0x0a
        /*0162*/ 	.short	(.L_153 - .L_152)
	.align		4
.L_152:
        /*0164*/ 	.word	index@(.nv.constant0.marlin_gemm_int4_bf16)
        /*0168*/ 	.short	0x0380
        /*016a*/ 	.short	0x0070


	//----- nvinfo : EIATTR_SW_WAR
	.align		4
.L_153:
        /*016c*/ 	.byte	0x04, 0x36
        /*016e*/ 	.short	(.L_155 - .L_154)
.L_154:
        /*0170*/ 	.word	0x00000008
.L_155:


//--------------------- .nv.callgraph             --------------------------
	.section	.nv.callgraph,"",@"SHT_CUDA_CALLGRAPH"
	.align	4
	.sectionentsize	8
	.align		4
        /*0000*/ 	.word	0x00000000
	.align		4
        /*0004*/ 	.word	0xffffffff
	.align		4
        /*0008*/ 	.word	0x00000000
	.align		4
        /*000c*/ 	.word	0xfffffffe
	.align		4
        /*0010*/ 	.word	0x00000000
	.align		4
        /*0014*/ 	.word	0xfffffffd
	.align		4
        /*0018*/ 	.word	0x00000000
	.align		4
        /*001c*/ 	.word	0xfffffffc


//--------------------- .text.marlin_gemm_int4_zp_bf16 --------------------------
	.section	.text.marlin_gemm_int4_zp_bf16,"ax",@progbits
	.align	128
        .global         marlin_gemm_int4_zp_bf16
        .type           marlin_gemm_int4_zp_bf16,@function
        .size           marlin_gemm_int4_zp_bf16,(.L_x_154 - marlin_gemm_int4_zp_bf16)
        .other          marlin_gemm_int4_zp_bf16,@"STO_CUDA_ENTRY STV_DEFAULT"
marlin_gemm_int4_zp_bf16:
.text.marlin_gemm_int4_zp_bf16:
[----:B------:R-:W-:Y:S01]  /*0000*/  LDC R1, c[0x0][0x37c] ;  /* 0x0000df00ff017b82 */ /* 0x000fe20000000800 */
[----:B------:R-:W0:Y:S07]  /*0010*/  LDCU UR9, c[0x0][0x3b4] ;  /* 0x00007680ff0977ac */ /* 0x000e2e0008000800 */
[----:B------:R-:W1:Y:S01]  /*0020*/  S2UR UR5, SR_CTAID.Y ;  /* 0x00000000000579c3 */ /* 0x000e620000002600 */
[----:B------:R-:W2:Y:S01]  /*0030*/  S2R R0, SR_TID.X ;  /* 0x0000000000007919 */ /* 0x000ea20000002100 */
[----:B------:R-:W-:Y:S01]  /*0040*/  HFMA2 R27, -RZ, RZ, 0, 0 ;  /* 0x00000000ff1b7431 */ /* 0x000fe200000001ff */
[----:B------:R-:W3:Y:S01]  /*0050*/  LDCU UR4, c[0x0][0x3b0] ;  /* 0x00007600ff0477ac */ /* 0x000ee20008000800 */
[----:B------:R-:W-:Y:S01]  /*0060*/  CS2R R40, SRZ ;  /* 0x0000000000287805 */ /* 0x000fe2000001ff00 */
[----:B------:R-:W4:Y:S01]  /*0070*/  S2R R2, SR_CTAID.X ;  /* 0x0000000000027919 */ /* 0x000f220000002500 */
[----:B------:R-:W-:Y:S01]  /*0080*/  CS2R R38, SRZ ;  /* 0x0000000000267805 */ /* 0x000fe2000001ff00 */
[----:B------:R-:W5:Y:S01]  /*0090*/  LDCU UR6, c[0x0][0x3b0] ;  /* 0x00007600ff0677ac */ /* 0x000f620008000800 */
[----:B------:R-:W-:-:S02]  /*00a0*/  CS2R R36, SRZ ;  /* 0x0000000000247805 */ /* 0x000fc4000001ff00 */
[----:B------:R-:W-:Y:S02]  /*00b0*/  CS2R R34, SRZ ;  /* 0x0000000000227805 */ /* 0x000fe4000001ff00 */
[----:B------:R-:W-:Y:S02]  /*00c0*/  CS2R R32, SRZ ;  /* 0x0000000000207805 */ /* 0x000fe4000001ff00 */
[----:B------:R-:W-:Y:S02]  /*00d0*/  CS2R R30, SRZ ;  /* 0x00000000001e7805 */ /* 0x000fe4000001ff00 */
[----:B------:R-:W-:Y:S01]  /*00e0*/  CS2R R28, SRZ ;  /* 0x00000000001c7805 */ /* 0x000fe2000001ff00 */
[----:B------:R-:W2:Y:S01]  /*00f0*/  LDCU.64 UR12, c[0x0][0x358] ;  /* 0x00006b00ff0c77ac */ /* 0x000ea20008000a00 */
[----:B0-----:R-:W-:Y:S01]  /*0100*/  UISETP.GE.AND UP0, UPT, UR9, 0x1, UPT ;  /* 0x000000010900788c */ /* 0x001fe2000bf06270 */
[----:B---3--:R-:W-:Y:S01]  /*0110*/  MOV R42, UR4 ;  /* 0x00000004002a7c02 */ /* 0x008fe20008000f00 */
[----:B-1----:R-:W-:-:S02]  /*0120*/  USHF.L.U32 UR5, UR5, 0x4, URZ ;  /* 0x0000000405057899 */ /* 0x002fc400080006ff */
[----:B-----5:R-:W-:-:S05]  /*0130*/  UISETP.GE.AND UP1, UPT, UR6, 0x1, UPT ;  /* 0x000000010600788c */ /* 0x020fca000bf26270 */
[----:B------:R-:W-:Y:S06]  /*0140*/  BRA.U !UP0, `(.L_x_0) ;  /* 0x00000001086c7547 */ /* 0x000fec000b800000 */
[----:B------:R-:W-:Y:S01]  /*0150*/  IMAD.U32 R3, RZ, RZ, UR9 ;  /* 0x00000009ff037e24 */ /* 0x000fe2000f8e00ff */
[----:B------:R-:W0:Y:S04]  /*0160*/  LDC R8, c[0x0][0x3b0] ;  /* 0x0000ec00ff087b82 */ /* 0x000e280000000800 */
[----:B------:R-:W-:-:S04]  /*0170*/  IABS R6, R3 ;  /* 0x0000000300067213 */ /* 0x000fc80000000000 */
[----:B------:R-:W1:Y:S08]  /*0180*/  I2F.RP R3, R6 ;  /* 0x0000000600037306 */ /* 0x000e700000209400 */
[----:B-1----:R-:W1:Y:S01]  /*0190*/  MUFU.RCP R3, R3 ;  /* 0x0000000300037308 */ /* 0x002e620000001000 */
[----:B0-----:R-:W-:Y:S02]  /*01a0*/  IABS R9, R8 ;  /* 0x0000000800097213 */ /* 0x001fe40000000000 */
[----:B-1----:R-:W-:-:S05]  /*01b0*/  IADD3 R4, PT, PT, R3, 0xffffffe, RZ ;  /* 0x0ffffffe03047810 */ /* 0x002fca0007ffe0ff */
[----:B------:R0:W1:Y:S02]  /*01c0*/  F2I.FTZ.U32.TRUNC.NTZ R5, R4 ;  /* 0x0000000400057305 */ /* 0x000064000021f000 */
[----:B0-----:R-:W-:Y:S01]  /*01d0*/  IMAD.MOV.U32 R4, RZ, RZ, RZ ;  /* 0x000000ffff047224 */ /* 0x001fe200078e00ff */
[----:B-1----:R-:W-:-:S05]  /*01e0*/  IADD3 R7, PT, PT, RZ, -R5, RZ ;  /* 0x80000005ff077210 */ /* 0x002fca0007ffe0ff */
[----:B------:R-:W-:-:S04]  /*01f0*/  IMAD R7, R7, R6, RZ ;  /* 0x0000000607077224 */ /* 0x000fc800078e02ff */
[----:B------:R-:W-:Y:S01]  /*0200*/  IMAD.HI.U32 R5, R5, R7, R4 ;  /* 0x0000000705057227 */ /* 0x000fe200078e0004 */
[----:B------:R-:W-:-:S05]  /*0210*/  MOV R7, R9 ;  /* 0x0000000900077202 */ /* 0x000fca0000000f00 */
[----:B------:R-:W-:-:S05]  /*0220*/  IMAD.HI.U32 R5, R5, R7, RZ ;  /* 0x0000000705057227 */ /* 0x000fca00078e00ff */
[----:B------:R-:W-:-:S05]  /*0230*/  IADD3 R3, PT, PT, -R5, RZ, RZ ;  /* 0x000000ff05037210 */ /* 0x000fca0007ffe1ff */
[----:B------:R-:W-:-:S05]  /*0240*/  IMAD R3, R6, R3, R7 ;  /* 0x0000000306037224 */ /* 0x000fca00078e0207 */
[----:B------:R-:W-:-:S13]  /*0250*/  ISETP.GT.U32.AND P1, PT, R6, R3, PT ;  /* 0x000000030600720c */ /* 0x000fda0003f24070 */
[----:B------:R-:W-:Y:S01]  /*0260*/  @!P1 IMAD.IADD R3, R3, 0x1, -R6 ;  /* 0x0000000103039824 */ /* 0x000fe200078e0a06 */
[----:B------:R-:W-:Y:S02]  /*0270*/  @!P1 IADD3 R5, PT, PT, R5, 0x1, RZ ;  /* 0x0000000105059810 */ /* 0x000fe40007ffe0ff */
[----:B------:R-:W-:Y:S02]  /*0280*/  ISETP.NE.AND P1, PT, RZ, UR9, PT ;  /* 0x00000009ff007c0c */ /* 0x000fe4000bf25270 */
[----:B------:R-:W-:Y:S02]  /*0290*/  ISETP.GE.U32.AND P0, PT, R3, R6, PT ;  /* 0x000000060300720c */ /* 0x000fe40003f06070 */
[----:B------:R-:W-:-:S04]  /*02a0*/  LOP3.LUT R3, R8, UR9, RZ, 0x3c, !PT ;  /* 0x0000000908037c12 */ /* 0x000fc8000f8e3cff */
[----:B------:R-:W-:-:S07]  /*02b0*/  ISETP.GE.AND P2, PT, R3, RZ, PT ;  /* 0x000000ff0300720c */ /* 0x000fce0003f46270 */
[----:B------:R-:W-:-:S06]  /*02c0*/  @P0 IADD3 R5, PT, PT, R5, 0x1, RZ ;  /* 0x0000000105050810 */ /* 0x000fcc0007ffe0ff */
[----:B------:R-:W-:Y:S01]  /*02d0*/  @!P2 IMAD.MOV R5, RZ, RZ, -R5 ;  /* 0x000000ffff05a224 */ /* 0x000fe200078e0a05 */
[----:B------:R-:W-:-:S04]  /*02e0*/  @!P1 LOP3.LUT R5, RZ, UR9, RZ, 0x33, !PT ;  /* 0x00000009ff059c12 */ /* 0x000fc8000f8e33ff */
[----:B------:R-:W-:-:S07]  /*02f0*/  MOV R42, R5 ;  /* 0x00000005002a7202 */ /* 0x000fce0000000f00 */
.L_x_0:
[----:B------:R-:W-:Y:S02]  /*0300*/  MOV R26, RZ ;  /* 0x000000ff001a7202 */ /* 0x000fe40000000f00 */
[----:B--2---:R-:W-:Y:S01]  /*0310*/  LOP3.LUT R43, R0, 0xf, RZ, 0xc0, !PT ;  /* 0x0000000f002b7812 */ /* 0x004fe200078ec0ff */
[----:B------:R-:W-:Y:S06]  /*0320*/  BRA.U !UP1, `(.L_x_1) ;  /* 0x0000006109d07547 */ /* 0x000fec000b800000 */
[----:B------:R-:W0:Y:S01]  /*0330*/  LDCU UR11, c[0x0][0x360] ;  /* 0x00006c00ff0b77ac */ /* 0x000e220008000800 */
[----:B------:R-:W1:Y:S01]  /*0340*/  S2UR UR8, SR_CgaCtaId ;  /* 0x00000000000879c3 */ /* 0x000e620000008800 */
[----:B----4-:R-:W-:Y:S01]  /*0350*/  IMAD R25, R2, 0x10, R43 ;  /* 0x0000001002197824 */ /* 0x010fe200078e022b */
[----:B------:R-:W-:Y:S01]  /*0360*/  SHF.R.U32.HI R21, RZ, 0x4, R0 ;  /* 0x00000004ff157819 */ /* 0x000fe20000011600 */
[----:B------:R-:W-:Y:S01]  /*0370*/  UMOV UR4, 0x400 ;  /* 0x0000040000047882 */ /* 0x000fe20000000000 */
[----:B------:R-:W2:Y:S01]  /*0380*/  LDCU.64 UR14, c[0x0][0x3d0] ;  /* 0x00007a00ff0e77ac */ /* 0x000ea20008000a00 */
[----:B------:R-:W-:Y:S01]  /*0390*/  IMAD.MOV.U32 R41, RZ, RZ, RZ ;  /* 0x000000ffff297224 */ /* 0x000fe200078e00ff */
[----:B------:R-:W-:Y:S01]  /*03a0*/  UIADD3 UR6, UPT, UPT, UR4, 0x400, URZ ;  /* 0x0000040004067890 */ /* 0x000fe2000fffe0ff */
[----:B------:R-:W3:Y:S01]  /*03b0*/  LDCU UR10, c[0x0][0x3ac] ;  /* 0x00007580ff0a77ac */ /* 0x000ee20008000800 */
[----:B------:R-:W-:Y:S01]  /*03c0*/  UISETP.LT.AND UP1, UPT, UR9, 0x1, UPT ;  /* 0x000000010900788c */ /* 0x000fe2000bf21270 */
[----:B0-----:R-:W0:Y:S01]  /*03d0*/  I2F.U32.RP R3, UR11 ;  /* 0x0000000b00037d06 */ /* 0x001e220008209000 */
[----:B------:R-:W-:-:S02]  /*03e0*/  IADD3 R23, PT, PT, R0, UR11, RZ ;  /* 0x0000000b00177c10 */ /* 0x000fc4000fffe0ff */
[----:B------:R-:W-:Y:S02]  /*03f0*/  ISETP.NE.U32.AND P2, PT, RZ, UR11, PT ;  /* 0x0000000bff007c0c */ /* 0x000fe4000bf45070 */
[C---:B------:R-:W-:Y:S01]  /*0400*/  ISETP.GE.U32.AND P0, PT, R23.reuse, 0x100, PT ;  /* 0x000001001700780c */ /* 0x040fe20003f06070 */
[----:B--2---:R-:W-:Y:S01]  /*0410*/  UISETP.NE.U32.AND UP0, UPT, UR14, URZ, UPT ;  /* 0x000000ff0e00728c */ /* 0x004fe2000bf05070 */
[C---:B------:R-:W-:Y:S01]  /*0420*/  VIMNMX.U32 R6, PT, PT, R23.reuse, 0x100, !PT ;  /* 0x0000010017067848 */ /* 0x040fe20007fe0000 */
[----:B-1----:R-:W-:Y:S01]  /*0430*/  ULEA UR7, UR8, UR4, 0x18 ;  /* 0x0000000408077291 */ /* 0x002fe2000f8ec0ff */
[----:B------:R-:W-:Y:S01]  /*0440*/  SEL R22, RZ, 0x1, P0 ;  /* 0x00000001ff167807 */ /* 0x000fe20000000000 */
[----:B------:R-:W-:Y:S01]  /*0450*/  ULEA UR4, UR8, UR6, 0x18 ;  /* 0x0000000608047291 */ /* 0x000fe2000f8ec0ff */
[----:B------:R-:W-:Y:S01]  /*0460*/  IADD3 R8, PT, PT, R23, UR11, RZ ;  /* 0x0000000b17087c10 */ /* 0x000fe2000fffe0ff */
[----:B------:R-:W1:Y:S01]  /*0470*/  LDCU UR8, c[0x0][0x3c4] ;  /* 0x00007880ff0877ac */ /* 0x000e620008000800 */
[----:B------:R-:W-:Y:S01]  /*0480*/  IADD3 R6, PT, PT, R6, -R23, -R22 ;  /* 0x8000001706067210 */ /* 0x000fe20007ffe816 */
[----:B0-----:R-:W0:Y:S01]  /*0490*/  MUFU.RCP R3, R3 ;  /* 0x0000000300037308 */ /* 0x001e220000001000 */
[----:B------:R-:W-:Y:S01]  /*04a0*/  SHF.R.U32.HI R9, RZ, 0x4, R8 ;  /* 0x00000004ff097819 */ /* 0x000fe20000011608 */
[----:B------:R-:W-:Y:S01]  /*04b0*/  UISETP.NE.AND.EX UP0, UPT, UR15, URZ, UPT, UP0 ;  /* 0x000000ff0f00728c */ /* 0x000fe2000bf05300 */
[----:B------:R-:W-:Y:S01]  /*04c0*/  SHF.R.U32.HI R20, RZ, 0x4, R23 ;  /* 0x00000004ff147819 */ /* 0x000fe20000011617 */
[----:B------:R-:W-:Y:S01]  /*04d0*/  USEL UR6, UR9, 0x1, !UP1 ;  /* 0x0000000109067887 */ /* 0x000fe2000c800000 */
[----:B------:R-:W-:-:S02]  /*04e0*/  LEA R12, R9, UR7, 0x6 ;  /* 0x00000007090c7c11 */ /* 0x000fc4000f8e30ff */
[----:B------:R-:W-:Y:S01]  /*04f0*/  LEA R10, R20, UR7, 0x6 ;  /* 0x00000007140a7c11 */ /* 0x000fe2000f8e30ff */
[----:B---3--:R-:W-:Y:S01]  /*0500*/  USHF.R.S32.HI UR7, URZ, 0x1f, UR10 ;  /* 0x0000001fff077899 */ /* 0x008fe2000801140a */
[----:B------:R-:W-:Y:S01]  /*0510*/  LOP3.LUT R15, R23, 0xf, RZ, 0xc0, !PT ;  /* 0x0000000f170f7812 */ /* 0x000fe200078ec0ff */
[----:B------:R-:W-:Y:S01]  /*0520*/  UIADD3 UR14, UPT, UPT, UR6, -0x1, URZ ;  /* 0xffffffff060e7890 */ /* 0x000fe2000fffe0ff */
[----:B------:R-:W-:Y:S01]  /*0530*/  LEA R24, R43, UR4, 0x2 ;  /* 0x000000042b187c11 */ /* 0x000fe2000f8e10ff */
[----:B------:R-:W-:Y:S01]  /*0540*/  ULEA.HI UR7, UR7, UR10, URZ, 0x3 ;  /* 0x0000000a07077291 */ /* 0x000fe2000f8f18ff */
[----:B------:R-:W-:Y:S01]  /*0550*/  LEA R14, R2, R15, 0x4 ;  /* 0x0000000f020e7211 */ /* 0x000fe200078e20ff */
[----:B-1----:R-:W-:Y:S01]  /*0560*/  UISETP.NE.AND UP0, UPT, UR8, URZ, UP0 ;  /* 0x000000ff0800728c */ /* 0x002fe20008705270 */
[----:B0-----:R-:W-:Y:S01]  /*0570*/  VIADD R4, R3, 0xffffffe ;  /* 0x0ffffffe03047836 */ /* 0x001fe20000000000 */
[----:B------:R-:W-:Y:S02]  /*0580*/  USHF.R.S32.HI UR7, URZ, 0x3, UR7 ;  /* 0x00000003ff077899 */ /* 0x000fe40008011407 */
[----:B------:R-:W-:Y:S01]  /*0590*/  UP2UR UR10, UPR, URZ, 0x1 ;  /* 0x00000001ff0a7883 */ /* 0x000fe20008000000 */
[----:B------:R0:W1:Y:S02]  /*05a0*/  F2I.FTZ.U32.TRUNC.NTZ R5, R4 ;  /* 0x0000000400057305 */ /* 0x000064000021f000 */
[----:B0-----:R-:W-:Y:S01]  /*05b0*/  IMAD.MOV.U32 R4, RZ, RZ, RZ ;  /* 0x000000ffff047224 */ /* 0x001fe200078e00ff */
[----:B-1----:R-:W-:-:S05]  /*05c0*/  IADD3 R7, PT, PT, RZ, -R5, RZ ;  /* 0x80000005ff077210 */ /* 0x002fca0007ffe0ff */
[----:B------:R-:W-:-:S04]  /*05d0*/  IMAD R7, R7, UR11, RZ ;  /* 0x0000000b07077c24 */ /* 0x000fc8000f8e02ff */
[----:B------:R-:W-:Y:S01]  /*05e0*/  IMAD.HI.U32 R5, R5, R7, R4 ;  /* 0x0000000705057227 */ /* 0x000fe200078e0004 */
[----:B------:R-:W-:-:S04]  /*05f0*/  SHF.L.U32 R4, R8, 0x2, RZ ;  /* 0x0000000208047819 */ /* 0x000fc800000006ff */
[----:B------:R-:W-:Y:S01]  /*0600*/  LOP3.LUT R13, R4, 0x3c, RZ, 0xc0, !PT ;  /* 0x0000003c040d7812 */ /* 0x000fe200078ec0ff */
[----:B------:R-:W-:Y:S01]  /*0610*/  IMAD.HI.U32 R5, R5, R6, RZ ;  /* 0x0000000605057227 */ /* 0x000fe200078e00ff */
[----:B------:R-:W-:-:S03]  /*0620*/  LEA R4, R9, UR4, 0x6 ;  /* 0x0000000409047c11 */ /* 0x000fc6000f8e30ff */
[----:B------:R-:W-:Y:S01]  /*0630*/  IMAD.IADD R12, R12, 0x1, R13 ;  /* 0x000000010c0c7824 */ /* 0x000fe200078e020d */
[----:B------:R-:W-:Y:S02]  /*0640*/  IADD3 R3, PT, PT, -R5, RZ, RZ ;  /* 0x000000ff05037210 */ /* 0x000fe40007ffe1ff */
[----:B------:R-:W-:Y:S02]  /*0650*/  IADD3 R13, PT, PT, R13, R4, RZ ;  /* 0x000000040d0d7210 */ /* 0x000fe40007ffe0ff */
[----:B------:R-:W-:Y:S01]  /*0660*/  SHF.R.S32.HI R4, RZ, 0x1f, R25 ;  /* 0x0000001fff047819 */ /* 0x000fe20000011419 */
[----:B------:R-:W-:Y:S02]  /*0670*/  IMAD R6, R3, UR11, R6 ;  /* 0x0000000b03067c24 */ /* 0x000fe4000f8e0206 */
[----:B------:R-:W-:Y:S01]  /*0680*/  IMAD.SHL.U32 R3, R23, 0x4, RZ ;  /* 0x0000000417037824 */ /* 0x000fe200078e00ff */
[----:B------:R-:W-:Y:S02]  /*0690*/  LEA.HI R4, R4, R25, RZ, 0x3 ;  /* 0x0000001904047211 */ /* 0x000fe400078f18ff */
[----:B------:R-:W-:-:S02]  /*06a0*/  ISETP.GE.U32.AND P0, PT, R6, UR11, PT ;  /* 0x0000000b06007c0c */ /* 0x000fc4000bf06070 */
[----:B------:R-:W-:Y:S02]  /*06b0*/  LOP3.LUT R3, R3, 0x3c, RZ, 0xc0, !PT ;  /* 0x0000003c03037812 */ /* 0x000fe400078ec0ff */
[----:B------:R-:W-:-:S03]  /*06c0*/  LOP3.LUT R4, R4, 0x3ffffff8, RZ, 0xc0, !PT ;  /* 0x3ffffff804047812 */ /* 0x000fc600078ec0ff */
[----:B------:R-:W-:-:S06]  /*06d0*/  IMAD.IADD R10, R10, 0x1, R3 ;  /* 0x000000010a0a7824 */ /* 0x000fcc00078e0203 */
[----:B------:R-:W-:Y:S02]  /*06e0*/  @P0 IADD3 R6, PT, PT, R6, -UR11, RZ ;  /* 0x8000000b06060c10 */ /* 0x000fe4000fffe0ff */
[----:B------:R-:W-:Y:S02]  /*06f0*/  @P0 IADD3 R5, PT, PT, R5, 0x1, RZ ;  /* 0x0000000105050810 */ /* 0x000fe40007ffe0ff */
[----:B------:R-:W-:Y:S02]  /*0700*/  ISETP.GE.U32.AND P1, PT, R6, UR11, PT ;  /* 0x0000000b06007c0c */ /* 0x000fe4000bf26070 */
[----:B------:R-:W-:Y:S01]  /*0710*/  LEA R6, R20, UR4, 0x6 ;  /* 0x0000000414067c11 */ /* 0x000fe2000f8e30ff */
[----:B------:R-:W-:-:S03]  /*0720*/  UMOV UR4, URZ ;  /* 0x000000ff00047c82 */ /* 0x000fc60008000000 */
[----:B------:R-:W-:Y:S02]  /*0730*/  IADD3 R11, PT, PT, R3, R6, RZ ;  /* 0x00000006030b7210 */ /* 0x000fe40007ffe0ff */
[----:B------:R-:W-:-:S04]  /*0740*/  IADD3 R3, PT, PT, R25, -R4, RZ ;  /* 0x8000000419037210 */ /* 0x000fc80007ffe0ff */
[----:B------:R-:W-:Y:S02]  /*0750*/  SHF.L.U32 R3, R3, 0x2, RZ ;  /* 0x0000000203037819 */ /* 0x000fe400000006ff */
[----:B------:R-:W-:Y:S02]  /*0760*/  @P1 IADD3 R5, PT, PT, R5, 0x1, RZ ;  /* 0x0000000105051810 */ /* 0x000fe40007ffe0ff */
[----:B------:R-:W-:-:S04]  /*0770*/  @!P2 LOP3.LUT R5, RZ, UR11, RZ, 0x33, !PT ;  /* 0x0000000bff05ac12 */ /* 0x000fc8000f8e33ff */
[----:B------:R-:W-:-:S07]  /*0780*/  IADD3 R22, PT, PT, R22, R5, RZ ;  /* 0x0000000516167210 */ /* 0x000fce0007ffe0ff */
.L_x_53:
[----:B------:R-:W-:Y:S01]  /*0790*/  ISETP.GT.U32.AND P0, PT, R0, 0xff, PT ;  /* 0x000000ff0000780c */ /* 0x000fe20003f04070 */
[----:B------:R-:W0:Y:S01]  /*07a0*/  LDCU UR15, c[0x0][0x3b0] ;  /* 0x00007600ff0f77ac */ /* 0x000e220008000800 */
[----:B------:R-:W-:Y:S01]  /*07b0*/  BSSY.RECONVERGENT B0, `(.L_x_2) ;  /* 0x0000330000007945 */ /* 0x000fe20003800200 */
[----:B------:R-:W1:Y:S10]  /*07c0*/  LDCU UR16, c[0x0][0x3a8] ;  /* 0x00007500ff1077ac */ /* 0x000e740008000800 */
[----:B--234-:R-:W-:Y:S05]  /*07d0*/  @P0 BRA `(.L_x_3) ;  /* 0x0000003000b40947 */ /* 0x01cfea0003800000 */
[----:B------:R-:W-:Y:S01]  /*07e0*/  LOP3.LUT R44, R22, 0x3, RZ, 0xc0, !PT ;  /* 0x00000003162c7812 */ /* 0x000fe200078ec0ff */
[----:B------:R-:W-:Y:S01]  /*07f0*/  BSSY.RECONVERGENT B1, `(.L_x_4) ;  /* 0x0000038000017945 */ /* 0x000fe20003800200 */
[----:B------:R-:W-:Y:S02]  /*0800*/  IMAD.MOV.U32 R19, RZ, RZ, R0 ;  /* 0x000000ffff137224 */ /* 0x000fe400078e0000 */
[----:B------:R-:W-:-:S13]  /*0810*/  ISETP.NE.AND P1, PT, R44, 0x3, PT ;  /* 0x000000032c00780c */ /* 0x000fda0003f25270 */
[----:B------:R-:W-:Y:S05]  /*0820*/  @!P1 BRA `(.L_x_5) ;  /* 0x0000000000d09947 */ /* 0x000fea0003800000 */
[----:B------:R-:W2:Y:S01]  /*0830*/  LDC R6, c[0x0][0x3b0] ;  /* 0x0000ec00ff067b82 */ /* 0x000ea20000000800 */
[----:B------:R-:W-:Y:S02]  /*0840*/  IADD3 R17, PT, PT, R43, UR4, RZ ;  /* 0x000000042b117c10 */ /* 0x000fe4000fffe0ff */
[----:B------:R-:W-:-:S05]  /*0850*/  IADD3 R16, PT, PT, R21, UR5, RZ ;  /* 0x0000000515107c10 */ /* 0x000fca000fffe0ff */
[----:B------:R-:W3:Y:S01]  /*0860*/  LDC R7, c[0x0][0x3a8] ;  /* 0x0000ea00ff077b82 */ /* 0x000ee20000000800 */
[----:B--2---:R-:W-:-:S04]  /*0870*/  ISETP.GE.AND P0, PT, R17, R6, PT ;  /* 0x000000061100720c */ /* 0x004fc80003f06270 */
[----:B---3--:R-:W-:-:S13]  /*0880*/  ISETP.GE.OR P0, PT, R16, R7, P0 ;  /* 0x000000071000720c */ /* 0x008fda0000706670 */
[----:B------:R-:W2:Y:S01]  /*0890*/  @!P0 LDC.64 R4, c[0x0][0x388] ;  /* 0x0000e200ff048b82 */ /* 0x000ea20000000a00 */
[----:B------:R-:W-:-:S04]  /*08a0*/  @!P0 IMAD R17, R16, R6, R17 ;  /* 0x0000000610118224 */ /* 0x000fc800078e0211 */
[----:B--2---:R-:W-:-:S06]  /*08b0*/  @!P0 IMAD.WIDE.U32 R4, R17, 0x2, R4 ;  /* 0x0000000211048825 */ /* 0x004fcc00078e0004 */
[----:B------:R-:W2:Y:S01]  /*08c0*/  @!P0 LDG.E.U16.CONSTANT R4, desc[UR12][R4.64] ;  /* 0x0000000c04048981 */ /* 0x000ea2000c1e9500 */
[----:B------:R-:W3:Y:S01]  /*08d0*/  S2UR UR9, SR_CgaCtaId ;  /* 0x00000000000979c3 */ /* 0x000ee20000008800 */
[----:B------:R-:W-:Y:S01]  /*08e0*/  UMOV UR8, 0x400 ;  /* 0x0000040000087882 */ /* 0x000fe20000000000 */
[----:B------:R-:W-:Y:S02]  /*08f0*/  IMAD.MOV.U32 R16, RZ, RZ, RZ ;  /* 0x000000ffff107224 */ /* 0x000fe400078e00ff */
[----:B------:R-:W-:Y:S01]  /*0900*/  IMAD.MOV.U32 R19, RZ, RZ, R23 ;  /* 0x000000ffff137224 */ /* 0x000fe200078e0017 */
[----:B---3--:R-:W-:-:S06]  /*0910*/  ULEA UR8, UR9, UR8, 0x18 ;  /* 0x0000000809087291 */ /* 0x008fcc000f8ec0ff */
[----:B------:R-:W-:-:S04]  /*0920*/  LEA R18, R21, UR8, 0x6 ;  /* 0x0000000815127c11 */ /* 0x000fc8000f8e30ff */
[----:B------:R-:W-:Y:S02]  /*0930*/  LEA R17, R43, R18, 0x2 ;  /* 0x000000122b117211 */ /* 0x000fe400078e10ff */
[----:B--2---:R-:W-:Y:S02]  /*0940*/  @!P0 SHF.L.U32 R16, R4, 0x10, RZ ;  /* 0x0000001004108819 */ /* 0x004fe400000006ff */
[----:B------:R-:W-:-:S03]  /*0950*/  ISETP.NE.AND P0, PT, R44, RZ, PT ;  /* 0x000000ff2c00720c */ /* 0x000fc60003f05270 */
[----:B------:R2:W-:Y:S10]  /*0960*/  STS [R17], R16 ;  /* 0x0000001011007388 */ /* 0x0005f40000000800 */
[----:B--2---:R-:W-:Y:S05]  /*0970*/  @!P0 BRA `(.L_x_5) ;  /* 0x00000000007c8947 */ /* 0x004fea0003800000 */
[----:B------:R-:W-:Y:S01]  /*0980*/  IADD3 R19, PT, PT, R15, UR4, RZ ;  /* 0x000000040f137c10 */ /* 0x000fe2000fffe0ff */
[----:B------:R-:W-:Y:S01]  /*0990*/  BSSY.RECONVERGENT B2, `(.L_x_6) ;  /* 0x000000b000027945 */ /* 0x000fe20003800200 */
[----:B------:R-:W-:Y:S01]  /*09a0*/  IADD3 R16, PT, PT, R20, UR5, RZ ;  /* 0x0000000514107c10 */ /* 0x000fe2000fffe0ff */
[----:B------:R-:W-:Y:S01]  /*09b0*/  IMAD.MOV.U32 R17, RZ, RZ, RZ ;  /* 0x000000ffff117224 */ /* 0x000fe200078e00ff */
[----:B------:R-:W-:-:S04]  /*09c0*/  ISETP.GE.AND P0, PT, R19, R6, PT ;  /* 0x000000061300720c */ /* 0x000fc80003f06270 */
[----:B------:R-:W-:-:S13]  /*09d0*/  ISETP.GE.OR P0, PT, R16, R7, P0 ;  /* 0x000000071000720c */ /* 0x000fda0000706670 */
[----:B------:R-:W-:Y:S05]  /*09e0*/  @P0 BRA `(.L_x_7) ;  /* 0x0000000000140947 */ /* 0x000fea0003800000 */
[----:B------:R-:W2:Y:S01]  /*09f0*/  LDC.64 R4, c[0x0][0x388] ;  /* 0x0000e200ff047b82 */ /* 0x000ea20000000a00 */
[----:B------:R-:W-:-:S04]  /*0a00*/  IMAD R17, R16, R6, R19 ;  /* 0x0000000610117224 */ /* 0x000fc800078e0213 */
[----:B--2---:R-:W-:-:S06]  /*0a10*/  IMAD.WIDE.U32 R4, R17, 0x2, R4 ;  /* 0x0000000211047825 */ /* 0x004fcc00078e0004 */
[----:B------:R-:W2:Y:S02]  /*0a20*/  LDG.E.U16.CONSTANT R4, desc[UR12][R4.64] ;  /* 0x0000000c04047981 */ /* 0x000ea4000c1e9500 */
[----:B--2---:R-:W-:-:S07]  /*0a30*/  SHF.L.U32 R17, R4, 0x10, RZ ;  /* 0x0000001004117819 */ /* 0x004fce00000006ff */
.L_x_7:
[----:B01----:R-:W-:Y:S05]  /*0a40*/  BSYNC.RECONVERGENT B2 ;  /* 0x0000000000027941 */ /* 0x003fea0003800200 */
.L_x_6:
[----:B------:R2:W-:Y:S01]  /*0a50*/  STS [R10], R17 ;  /* 0x000000110a007388 */ /* 0x0005e20000000800 */
[----:B------:R-:W-:Y:S02]  /*0a60*/  ISETP.NE.AND P0, PT, R44, 0x1, PT ;  /* 0x000000012c00780c */ /* 0x000fe40003f05270 */
[----:B------:R-:W-:-:S11]  /*0a70*/  MOV R19, R8 ;  /* 0x0000000800137202 */ /* 0x000fd60000000f00 */
[----:B--2---:R-:W-:Y:S05]  /*0a80*/  @!P0 BRA `(.L_x_5) ;  /* 0x0000000000388947 */ /* 0x004fea0003800000 */
[C---:B------:R-:W-:Y:S02]  /*0a90*/  LOP3.LUT R17, R8.reuse, 0xf, RZ, 0xc0, !PT ;  /* 0x0000000f08117812 */ /* 0x040fe400078ec0ff */
[----:B------:R-:W-:Y:S02]  /*0aa0*/  IADD3 R16, PT, PT, R9, UR5, RZ ;  /* 0x0000000509107c10 */ /* 0x000fe4000fffe0ff */
[----:B------:R-:W-:Y:S01]  /*0ab0*/  IADD3 R19, PT, PT, R8, UR11, RZ ;  /* 0x0000000b08137c10 */ /* 0x000fe2000fffe0ff */
[----:B------:R-:W-:-:S05]  /*0ac0*/  VIADD R17, R17, UR4 ;  /* 0x0000000411117c36 */ /* 0x000fca0008000000 */
[----:B------:R-:W-:-:S04]  /*0ad0*/  ISETP.GE.AND P0, PT, R17, R6, PT ;  /* 0x000000061100720c */ /* 0x000fc80003f06270 */
[----:B------:R-:W-:-:S13]  /*0ae0*/  ISETP.LT.AND P0, PT, R16, R7, !P0 ;  /* 0x000000071000720c */ /* 0x000fda0004701270 */
[----:B------:R2:W-:Y:S01]  /*0af0*/  @!P0 STS [R12], RZ ;  /* 0x000000ff0c008388 */ /* 0x0005e20000000800 */
[----:B------:R-:W-:Y:S05]  /*0b00*/  @!P0 BRA `(.L_x_5) ;  /* 0x0000000000188947 */ /* 0x000fea0003800000 */
[----:B------:R-:W0:Y:S01]  /*0b10*/  LDC.64 R4, c[0x0][0x388] ;  /* 0x0000e200ff047b82 */ /* 0x000e220000000a00 */
[----:B------:R-:W-:-:S04]  /*0b20*/  IMAD R7, R16, R6, R17 ;  /* 0x0000000610077224 */ /* 0x000fc800078e0211 */
[----:B0-----:R-:W-:-:S06]  /*0b30*/  IMAD.WIDE.U32 R4, R7, 0x2, R4 ;  /* 0x0000000207047825 */ /* 0x001fcc00078e0004 */
[----:B------:R-:W3:Y:S02]  /*0b40*/  LDG.E.U16.CONSTANT R4, desc[UR12][R4.64] ;  /* 0x0000000c04047981 */ /* 0x000ee4000c1e9500 */
[----:B---3--:R-:W-:-:S05]  /*0b50*/  IMAD.U32 R7, R4, 0x10000, RZ ;  /* 0x0001000004077824 */ /* 0x008fca00078e00ff */
[----:B------:R3:W-:Y:S02]  /*0b60*/  STS [R12], R7 ;  /* 0x000000070c007388 */ /* 0x0007e40000000800 */
.L_x_5:
[----:B01----:R-:W-:Y:S05]  /*0b70*/  BSYNC.RECONVERGENT B1 ;  /* 0x0000000000017941 */ /* 0x003fea0003800200 */
.L_x_4:
[----:B------:R-:W-:Y:S01]  /*0b80*/  ISETP.GE.U32.AND P3, PT, R22, 0x3, PT ;  /* 0x000000031600780c */ /* 0x000fe20003f66070 */
[----:B------:R-:W-:-:S12]  /*0b90*/  BSSY.RECONVERGENT B1, `(.L_x_8) ;  /* 0x000005c000017945 */ /* 0x000fd80003800200 */
[----:B------:R-:W-:Y:S05]  /*0ba0*/  @!P3 BRA `(.L_x_9) ;  /* 0x000000040068b947 */ /* 0x000fea0003800000 */
[----:B------:R-:W-:Y:S01]  /*0bb0*/  MOV R18, UR11 ;  /* 0x0000000b00127c02 */ /* 0x000fe20008000f00 */
[----:B------:R-:W-:Y:S01]  /*0bc0*/  VIADD R17, R19, UR11 ;  /* 0x0000000b13117c36 */ /* 0x000fe20008000000 */
[----:B------:R-:W-:-:S03]  /*0bd0*/  MOV R16, UR11 ;  /* 0x0000000b00107c02 */ /* 0x000fc60008000f00 */
[----:B------:R-:W-:Y:S01]  /*0be0*/  IMAD R18, R18, 0x3, R19 ;  /* 0x0000000312127824 */ /* 0x000fe200078e0213 */
[----:B------:R-:W-:-:S07]  /*0bf0*/  LEA R16, R16, R19, 0x1 ;  /* 0x0000001310107211 */ /* 0x000fce00078e08ff */
.L_x_10:
[----:B------:R-:W-:Y:S02]  /*0c00*/  LOP3.LUT R52, R19, 0xf, RZ, 0xc0, !PT ;  /* 0x0000000f13347812 */ /* 0x000fe400078ec0ff */
[----:B---3--:R-:W-:Y:S02]  /*0c10*/  SHF.R.U32.HI R7, RZ, 0x4, R19 ;  /* 0x00000004ff077819 */ /* 0x008fe40000011613 */
[----:B------:R-:W-:-:S03]  /*0c20*/  IADD3 R6, PT, PT, R52, UR4, RZ ;  /* 0x0000000434067c10 */ /* 0x000fc6000fffe0ff */
[----:B0-----:R-:W-:Y:S01]  /*0c30*/  VIADD R45, R7, UR5 ;  /* 0x00000005072d7c36 */ /* 0x001fe20008000000 */
[----:B------:R-:W-:-:S04]  /*0c40*/  ISETP.GE.AND P0, PT, R6, UR15, PT ;  /* 0x0000000f06007c0c */ /* 0x000fc8000bf06270 */
[----:B------:R-:W-:-:S13]  /*0c50*/  ISETP.GE.OR P2, PT, R45, UR16, P0 ;  /* 0x000000102d007c0c */ /* 0x000fda0008746670 */
[----:B------:R-:W0:Y:S01]  /*0c60*/  @!P2 LDC.64 R4, c[0x0][0x388] ;  /* 0x0000e200ff04ab82 */ /* 0x000e220000000a00 */
[----:B------:R-:W-:-:S04]  /*0c70*/  @!P2 IMAD R45, R45, UR15, R6 ;  /* 0x0000000f2d2dac24 */ /* 0x000fc8000f8e0206 */
[----:B0-----:R-:W-:-:S06]  /*0c80*/  @!P2 IMAD.WIDE.U32 R4, R45, 0x2, R4 ;  /* 0x000000022d04a825 */ /* 0x001fcc00078e0004 */
[----:B------:R0:W3:Y:S01]  /*0c90*/  @!P2 LDG.E.U16.CONSTANT R4, desc[UR12][R4.64] ;  /* 0x0000000c0404a981 */ /* 0x0000e2000c1e9500 */
[----:B------:R-:W1:Y:S01]  /*0ca0*/  S2UR UR9, SR_CgaCtaId ;  /* 0x00000000000979c3 */ /* 0x000e620000008800 */
[----:B------:R-:W-:Y:S01]  /*0cb0*/  LOP3.LUT R44, R17, 0xf, RZ, 0xc0, !PT ;  /* 0x0000000f112c7812 */ /* 0x000fe200078ec0ff */
[----:B------:R-:W-:Y:S01]  /*0cc0*/  UMOV UR8, 0x400 ;  /* 0x0000040000087882 */ /* 0x000fe20000000000 */
[----:B------:R-:W-:Y:S02]  /*0cd0*/  SHF.R.U32.HI R47, RZ, 0x4, R17 ;  /* 0x00000004ff2f7819 */ /* 0x000fe40000011611 */
[----:B------:R-:W-:-:S03]  /*0ce0*/  IADD3 R49, PT, PT, R44, UR4, RZ ;  /* 0x000000042c317c10 */ /* 0x000fc6000fffe0ff */
[----:B------:R-:W-:Y:S01]  /*0cf0*/  VIADD R6, R47, UR5 ;  /* 0x000000052f067c36 */ /* 0x000fe20008000000 */
[----:B------:R-:W-:-:S04]  /*0d00*/  ISETP.GE.AND P0, PT, R49, UR15, PT ;  /* 0x0000000f31007c0c */ /* 0x000fc8000bf06270 */
[----:B------:R-:W-:Y:S01]  /*0d10*/  ISETP.LT.AND P0, PT, R6, UR16, !P0 ;  /* 0x0000001006007c0c */ /* 0x000fe2000c701270 */
[----:B-1----:R-:W-:-:S12]  /*0d20*/  ULEA UR8, UR9, UR8, 0x18 ;  /* 0x0000000809087291 */ /* 0x002fd8000f8ec0ff */
[----:B0-----:R-:W-:Y:S01]  /*0d30*/  @P0 IMAD R5, R6, UR15, R49 ;  /* 0x0000000f06050c24 */ /* 0x001fe2000f8e0231 */
[----:B------:R-:W-:-:S04]  /*0d40*/  @!P2 MOV R46, UR8 ;  /* 0x00000008002eac02 */ /* 0x000fc80008000f00 */
[C---:B------:R-:W-:Y:S02]  /*0d50*/  @!P2 LEA R45, R7.reuse, R46, 0x6 ;  /* 0x0000002e072da211 */ /* 0x040fe400078e30ff */
[----:B------:R-:W-:Y:S02]  /*0d60*/  @P2 MOV R46, UR8 ;  /* 0x00000008002e2c02 */ /* 0x000fe40008000f00 */
[C---:B------:R-:W-:Y:S02]  /*0d70*/  @!P2 LEA R45, R52.reuse, R45, 0x2 ;  /* 0x0000002d342da211 */ /* 0x040fe400078e10ff */
[-C--:B------:R-:W-:Y:S01]  /*0d80*/  @P2 LEA R7, R7, R46.reuse, 0x6 ;  /* 0x0000002e07072211 */ /* 0x080fe200078e30ff */
[C---:B------:R-:W-:Y:S01]  /*0d90*/  @!P0 IMAD R53, R47.reuse, 0x40, R46 ;  /* 0x000000402f358824 */ /* 0x040fe200078e022e */
[----:B------:R-:W-:Y:S02]  /*0da0*/  @P0 LEA R49, R47, R46, 0x6 ;  /* 0x0000002e2f310211 */ /* 0x000fe400078e30ff */
[----:B------:R-:W-:Y:S01]  /*0db0*/  @P2 LEA R52, R52, R7, 0x2 ;  /* 0x0000000734342211 */ /* 0x000fe200078e10ff */
[----:B------:R-:W-:Y:S01]  /*0dc0*/  @!P0 IMAD R53, R44, 0x4, R53 ;  /* 0x000000042c358824 */ /* 0x000fe200078e0235 */
[----:B------:R-:W-:Y:S01]  /*0dd0*/  LOP3.LUT R47, R16, 0xf, RZ, 0xc0, !PT ;  /* 0x0000000f102f7812 */ /* 0x000fe200078ec0ff */
[----:B------:R-:W0:Y:S01]  /*0de0*/  @P0 LDC.64 R6, c[0x0][0x388] ;  /* 0x0000e200ff060b82 */ /* 0x000e220000000a00 */
[----:B------:R-:W-:Y:S01]  /*0df0*/  @P0 LEA R44, R44, R49, 0x2 ;  /* 0x000000312c2c0211 */ /* 0x000fe200078e10ff */
[----:B0-----:R-:W-:Y:S01]  /*0e00*/  @P0 IMAD.WIDE.U32 R6, R5, 0x2, R6 ;  /* 0x0000000205060825 */ /* 0x001fe200078e0006 */
[----:B------:R-:W-:-:S02]  /*0e10*/  LOP3.LUT R50, R18, 0xf, RZ, 0xc0, !PT ;  /* 0x0000000f12327812 */ /* 0x000fc400078ec0ff */
[----:B------:R-:W-:-:S03]  /*0e20*/  SHF.R.U32.HI R51, RZ, 0x4, R18 ;  /* 0x00000004ff337819 */ /* 0x000fc60000011612 */
[----:B------:R0:W4:Y:S01]  /*0e30*/  @P0 LDG.E.U16.CONSTANT R6, desc[UR12][R6.64] ;  /* 0x0000000c06060981 */ /* 0x000122000c1e9500 */
[----:B---3--:R-:W-:-:S05]  /*0e40*/  @!P2 IMAD.U32 R4, R4, 0x10000, RZ ;  /* 0x000100000404a824 */ /* 0x008fca00078e00ff */
[----:B------:R1:W-:Y:S04]  /*0e50*/  @!P2 STS [R45], R4 ;  /* 0x000000042d00a388 */ /* 0x0003e80000000800 */
[----:B------:R3:W-:Y:S04]  /*0e60*/  @P2 STS [R52], RZ ;  /* 0x000000ff34002388 */ /* 0x0007e80000000800 */
[----:B------:R-:W-:Y:S01]  /*0e70*/  @!P0 STS [R53], RZ ;  /* 0x000000ff35008388 */ /* 0x000fe20000000800 */
[----:B-1----:R-:W-:Y:S02]  /*0e80*/  SHF.R.U32.HI R45, RZ, 0x4, R16 ;  /* 0x00000004ff2d7819 */ /* 0x002fe40000011610 */
[----:B------:R-:W-:-:S03]  /*0e90*/  IADD3 R4, PT, PT, R47, UR4, RZ ;  /* 0x000000042f047c10 */ /* 0x000fc6000fffe0ff */
[----:B------:R-:W-:Y:S01]  /*0ea0*/  VIADD R49, R45, UR5 ;  /* 0x000000052d317c36 */ /* 0x000fe20008000000 */
[----:B------:R-:W-:-:S04]  /*0eb0*/  ISETP.GE.AND P4, PT, R4, UR15, PT ;  /* 0x0000000f04007c0c */ /* 0x000fc8000bf86270 */
[----:B------:R-:W-:-:S13]  /*0ec0*/  ISETP.LT.AND P4, PT, R49, UR16, !P4 ;  /* 0x0000001031007c0c */ /* 0x000fda000e781270 */
[----:B------:R-:W-:Y:S02]  /*0ed0*/  @P4 IMAD R49, R49, UR15, R4 ;  /* 0x0000000f31314c24 */ /* 0x000fe4000f8e0204 */
[----:B------:R-:W1:Y:S02]  /*0ee0*/  @P4 LDC.64 R4, c[0x0][0x388] ;  /* 0x0000e200ff044b82 */ /* 0x000e640000000a00 */
[----:B-1----:R-:W-:Y:S01]  /*0ef0*/  @P4 IMAD.WIDE.U32 R48, R49, 0x2, R4 ;  /* 0x0000000231304825 */ /* 0x002fe200078e0004 */
[----:B------:R-:W-:Y:S02]  /*0f00*/  IADD3 R5, PT, PT, R50, UR4, RZ ;  /* 0x0000000432057c10 */ /* 0x000fe4000fffe0ff */
[----:B------:R-:W-:Y:S02]  /*0f10*/  IADD3 R4, PT, PT, R51, UR5, RZ ;  /* 0x0000000533047c10 */ /* 0x000fe4000fffe0ff */
[----:B------:R-:W-:Y:S01]  /*0f20*/  ISETP.GE.AND P2, PT, R5, UR15, PT ;  /* 0x0000000f05007c0c */ /* 0x000fe2000bf46270 */
[----:B------:R-:W5:Y:S03]  /*0f30*/  @P4 LDG.E.U16.CONSTANT R48, desc[UR12][R48.64] ;  /* 0x0000000c30304981 */ /* 0x000f66000c1e9500 */
[----:B------:R-:W-:-:S13]  /*0f40*/  ISETP.LT.AND P2, PT, R4, UR16, !P2 ;  /* 0x0000001004007c0c */ /* 0x000fda000d741270 */
[----:B0-----:R-:W-:Y:S02]  /*0f50*/  @P2 IMAD R7, R4, UR15, R5 ;  /* 0x0000000f04072c24 */ /* 0x001fe4000f8e0205 */
[----:B------:R-:W0:Y:S02]  /*0f60*/  @P2 LDC.64 R4, c[0x0][0x388] ;  /* 0x0000e200ff042b82 */ /* 0x000e240000000a00 */
[----:B0-----:R-:W-:-:S06]  /*0f70*/  @P2 IMAD.WIDE.U32 R4, R7, 0x2, R4 ;  /* 0x0000000207042825 */ /* 0x001fcc00078e0004 */
[----:B------:R0:W2:Y:S01]  /*0f80*/  @P2 LDG.E.U16.CONSTANT R4, desc[UR12][R4.64] ;  /* 0x0000000c04042981 */ /* 0x0000a2000c1e9500 */
[----:B----4-:R-:W-:Y:S01]  /*0f90*/  @P0 IMAD.U32 R7, R6, 0x10000, RZ ;  /* 0x0001000006070824 */ /* 0x010fe200078e00ff */
[CC--:B------:R-:W-:Y:S02]  /*0fa0*/  @!P4 LEA R6, R45.reuse, R46.reuse, 0x6 ;  /* 0x0000002e2d06c211 */ /* 0x0c0fe400078e30ff */
[-C--:B---3--:R-:W-:Y:S01]  /*0fb0*/  @P4 LEA R52, R45, R46.reuse, 0x6 ;  /* 0x0000002e2d344211 */ /* 0x088fe200078e30ff */
[C---:B------:R-:W-:Y:S01]  /*0fc0*/  @!P2 IMAD R45, R51.reuse, 0x40, R46 ;  /* 0x00000040332da824 */ /* 0x040fe200078e022e */
[----:B------:R-:W-:Y:S01]  /*0fd0*/  @P2 LEA R51, R51, R46, 0x6 ;  /* 0x0000002e33332211 */ /* 0x000fe200078e30ff */
[----:B------:R1:W-:Y:S01]  /*0fe0*/  @P0 STS [R44], R7 ;  /* 0x000000072c000388 */ /* 0x0003e20000000800 */
[C---:B------:R-:W-:Y:S01]  /*0ff0*/  @!P4 LEA R6, R47.reuse, R6, 0x2 ;  /* 0x000000062f06c211 */ /* 0x040fe200078e10ff */
[----:B------:R-:W-:Y:S01]  /*1000*/  @P4 IMAD R47, R47, 0x4, R52 ;  /* 0x000000042f2f4824 */ /* 0x000fe200078e0234 */
[C---:B------:R-:W-:Y:S01]  /*1010*/  @!P2 LEA R45, R50.reuse, R45, 0x2 ;  /* 0x0000002d322da211 */ /* 0x040fe200078e10ff */
[----:B------:R-:W-:-:S02]  /*1020*/  @P2 IMAD R51, R50, 0x4, R51 ;  /* 0x0000000432332824 */ /* 0x000fc400078e0233 */
[----:B------:R-:W-:Y:S01]  /*1030*/  IMAD.U32 R46, RZ, RZ, UR11 ;  /* 0x0000000bff2e7e24 */ /* 0x000fe2000f8e00ff */
[----:B-1----:R-:W-:Y:S01]  /*1040*/  MOV R44, UR11 ;  /* 0x0000000b002c7c02 */ /* 0x002fe20008000f00 */
[----:B------:R1:W-:Y:S03]  /*1050*/  @!P4 STS [R6], RZ ;  /* 0x000000ff0600c388 */ /* 0x0003e60000000800 */
[----:B------:R-:W-:-:S04]  /*1060*/  IADD3 R19, PT, PT, R44, UR11, R19 ;  /* 0x0000000b2c137c10 */ /* 0x000fc8000fffe013 */
[----:B------:R-:W-:-:S04]  /*1070*/  IADD3 R19, PT, PT, R46, UR11, R19 ;  /* 0x0000000b2e137c10 */ /* 0x000fc8000fffe013 */
[----:B------:R-:W-:Y:S01]  /*1080*/  ISETP.GE.U32.AND P0, PT, R19, 0x100, PT ;  /* 0x000001001300780c */ /* 0x000fe20003f06070 */
[----:B-1----:R-:W-:Y:S01]  /*1090*/  IMAD.U32 R6, RZ, RZ, UR11 ;  /* 0x0000000bff067e24 */ /* 0x002fe2000f8e00ff */
[----:B0-----:R-:W-:Y:S02]  /*10a0*/  MOV R5, UR11 ;  /* 0x0000000b00057c02 */ /* 0x001fe40008000f00 */
[----:B------:R-:W-:Y:S01]  /*10b0*/  MOV R7, UR11 ;  /* 0x0000000b00077c02 */ /* 0x000fe20008000f00 */
[----:B------:R-:W-:Y:S01]  /*10c0*/  IMAD R17, R6, 0x4, R17 ;  /* 0x0000000406117824 */ /* 0x000fe200078e0211 */
[----:B------:R-:W-:Y:S02]  /*10d0*/  LEA R16, R5, R16, 0x2 ;  /* 0x0000001005107211 */ /* 0x000fe400078e10ff */
[----:B------:R-:W-:Y:S02]  /*10e0*/  LEA R18, R7, R18, 0x2 ;  /* 0x0000001207127211 */ /* 0x000fe400078e10ff */
[----:B-----5:R-:W-:-:S05]  /*10f0*/  @P4 SHF.L.U32 R48, R48, 0x10, RZ ;  /* 0x0000001030304819 */ /* 0x020fca00000006ff */
[----:B------:R0:W-:Y:S04]  /*1100*/  @P4 STS [R47], R48 ;  /* 0x000000302f004388 */ /* 0x0001e80000000800 */
[----:B------:R0:W-:Y:S01]  /*1110*/  @!P2 STS [R45], RZ ;  /* 0x000000ff2d00a388 */ /* 0x0001e20000000800 */
[----:B--2---:R-:W-:-:S05]  /*1120*/  @P2 SHF.L.U32 R4, R4, 0x10, RZ ;  /* 0x0000001004042819 */ /* 0x004fca00000006ff */
[----:B------:R0:W-:Y:S01]  /*1130*/  @P2 STS [R51], R4 ;  /* 0x0000000433002388 */ /* 0x0001e20000000800 */
[----:B------:R-:W-:Y:S05]  /*1140*/  @!P0 BRA `(.L_x_10) ;  /* 0xfffffff800ac8947 */ /* 0x000fea000383ffff */
.L_x_9:
[----:B------:R-:W-:Y:S05]  /*1150*/  BSYNC.RECONVERGENT B1 ;  /* 0x0000000000017941 */ /* 0x000fea0003800200 */
.L_x_8:
[----:B------:R-:W-:-:S09]  /*1160*/  UISETP.NE.AND UP0, UPT, UR10, URZ, UPT ;  /* 0x000000ff0a00728c */ /* 0x000fd2000bf05270 */
[----:B------:R-:W-:Y:S05]  /*1170*/  BRA.U !UP0, `(.L_x_11) ;  /* 0x0000000d08a07547 */ /* 0x000fea000b800000 */
[C---:B0-----:R-:W-:Y:S01]  /*1180*/  LOP3.LUT R4, R22.reuse, 0x1, RZ, 0xc0, !PT ;  /* 0x0000000116047812 */ /* 0x041fe200078ec0ff */
[----:B------:R-:W-:Y:S01]  /*1190*/  BSSY.RECONVERGENT B1, `(.L_x_12) ;  /* 0x0000045000017945 */ /* 0x000fe20003800200 */
[----:B------:R-:W-:Y:S02]  /*11a0*/  ISETP.NE.AND P1, PT, R22, RZ, PT ;  /* 0x000000ff1600720c */ /* 0x000fe40003f25270 */
[----:B------:R-:W-:Y:S02]  /*11b0*/  ISETP.NE.U32.AND P0, PT, R4, 0x1, PT ;  /* 0x000000010400780c */ /* 0x000fe40003f05070 */
[----:B------:R-:W-:-:S11]  /*11c0*/  MOV R4, R0 ;  /* 0x0000000000047202 */ /* 0x000fd60000000f00 */
[----:B------:R-:W-:Y:S05]  /*11d0*/  @!P0 BRA `(.L_x_13) ;  /* 0x0000000400008947 */ /* 0x000fea0003800000 */
[----:B------:R-:W0:Y:S01]  /*11e0*/  LDC R44, c[0x0][0x3ac] ;  /* 0x0000eb00ff2c7b82 */ /* 0x000e220000000800 */
[----:B------:R-:W1:Y:S01]  /*11f0*/  LDCU UR8, c[0x0][0x3b0] ;  /* 0x00007600ff0877ac */ /* 0x000e620008000800 */
[C---:B------:R-:W-:Y:S01]  /*1200*/  IADD3 R19, PT, PT, R21.reuse, UR4, RZ ;  /* 0x0000000415137c10 */ /* 0x040fe2000fffe0ff */
[----:B------:R-:W-:Y:S01]  /*1210*/  IMAD R18, R21, 0x40, R24 ;  /* 0x0000004015127824 */ /* 0x000fe200078e0218 */
[----:B0-----:R-:W-:-:S04]  /*1220*/  ISETP.GE.AND P0, PT, R25, R44, PT ;  /* 0x0000002c1900720c */ /* 0x001fc80003f06270 */
[----:B-1----:R-:W-:-:S13]  /*1230*/  ISETP.LT.AND P0, PT, R19, UR8, !P0 ;  /* 0x0000000813007c0c */ /* 0x002fda000c701270 */
[----:B------:R0:W-:Y:S01]  /*1240*/  @!P0 STS [R18], RZ ;  /* 0x000000ff12008388 */ /* 0x0001e20000000800 */
[----:B------:R-:W-:Y:S01]  /*1250*/  @!P0 MOV R4, R23 ;  /* 0x0000001700048202 */ /* 0x000fe20000000f00 */
[----:B------:R-:W-:Y:S06]  /*1260*/  @!P0 BRA `(.L_x_13) ;  /* 0x0000000000dc8947 */ /* 0x000fec0003800000 */
[-C--:B------:R-:W-:Y:S02]  /*1270*/  IABS R6, R42.reuse ;  /* 0x0000002a00067213 */ /* 0x080fe40000000000 */
[----:B------:R-:W-:Y:S02]  /*1280*/  IABS R16, R19 ;  /* 0x0000001300107213 */ /* 0x000fe40000000000 */
[----:B---3--:R-:W1:Y:S01]  /*1290*/  I2F.RP R7, R6 ;  /* 0x0000000600077306 */ /* 0x008e620000209400 */
[----:B------:R-:W-:Y:S02]  /*12a0*/  IABS R45, R42 ;  /* 0x0000002a002d7213 */ /* 0x000fe40000000000 */
[----:B------:R-:W-:-:S04]  /*12b0*/  SHF.R.S32.HI R48, RZ, 0x1f, R25 ;  /* 0x0000001fff307819 */ /* 0x000fc80000011419 */
[----:B------:R-:W-:-:S04]  /*12c0*/  LEA.HI R48, R48, R25, RZ, 0x3 ;  /* 0x0000001930307211 */ /* 0x000fc800078f18ff */
[----:B------:R-:W-:Y:S01]  /*12d0*/  SHF.R.S32.HI R48, RZ, 0x3, R48 ;  /* 0x00000003ff307819 */ /* 0x000fe20000011430 */
[----:B-1----:R-:W1:Y:S02]  /*12e0*/  MUFU.RCP R7, R7 ;  /* 0x0000000700077308 */ /* 0x002e640000001000 */
[----:B-1----:R-:W-:Y:S02]  /*12f0*/  IADD3 R4, PT, PT, R7, 0xffffffe, RZ ;  /* 0x0ffffffe07047810 */ /* 0x002fe40007ffe0ff */
[----:B------:R-:W-:-:S04]  /*1300*/  IADD3 R7, PT, PT, RZ, -R45, RZ ;  /* 0x8000002dff077210 */ /* 0x000fc80007ffe0ff */
[----:B------:R1:W3:Y:S01]  /*1310*/  F2I.FTZ.U32.TRUNC.NTZ R5, R4 ;  /* 0x0000000400057305 */ /* 0x0002e2000021f000 */
[----:B------:R-:W-:-:S05]  /*1320*/  SHF.R.U32.HI R45, RZ, 0x3, R19 ;  /* 0x00000003ff2d7819 */ /* 0x000fca0000011613 */
[----:B------:R-:W-:Y:S02]  /*1330*/  IMAD R45, R45, R44, R25 ;  /* 0x0000002c2d2d7224 */ /* 0x000fe400078e0219 */
[----:B-1----:R-:W-:Y:S02]  /*1340*/  HFMA2 R4, -RZ, RZ, 0, 0 ;  /* 0x00000000ff047431 */ /* 0x002fe400000001ff */
[----:B---3--:R-:W-:-:S04]  /*1350*/  IMAD.MOV R17, RZ, RZ, -R5 ;  /* 0x000000ffff117224 */ /* 0x008fc800078e0a05 */
[----:B------:R-:W-:-:S04]  /*1360*/  IMAD R17, R17, R6, RZ ;  /* 0x0000000611117224 */ /* 0x000fc800078e02ff */
[----:B------:R-:W-:Y:S01]  /*1370*/  IMAD.HI.U32 R5, R5, R17, R4 ;  /* 0x0000001105057227 */ /* 0x000fe200078e0004 */
[----:B------:R-:W-:-:S04]  /*1380*/  LOP3.LUT R4, R19, R42, RZ, 0x3c, !PT ;  /* 0x0000002a13047212 */ /* 0x000fc800078e3cff */
[----:B------:R-:W-:Y:S01]  /*1390*/  ISETP.GE.AND P3, PT, R4, RZ, PT ;  /* 0x000000ff0400720c */ /* 0x000fe20003f66270 */
[----:B------:R-:W-:-:S04]  /*13a0*/  IMAD.HI.U32 R5, R5, R16, RZ ;  /* 0x0000001005057227 */ /* 0x000fc800078e00ff */
[----:B------:R-:W-:Y:S02]  /*13b0*/  IMAD R7, R5, R7, R16 ;  /* 0x0000000705077224 */ /* 0x000fe400078e0210 */
[----:B------:R-:W1:Y:S03]  /*13c0*/  LDC.64 R16, c[0x0][0x390] ;  /* 0x0000e400ff107b82 */ /* 0x000e660000000a00 */
[----:B------:R-:W-:-:S13]  /*13d0*/  ISETP.GT.U32.AND P2, PT, R6, R7, PT ;  /* 0x000000070600720c */ /* 0x000fda0003f44070 */
[----:B------:R-:W-:Y:S01]  /*13e0*/  @!P2 IMAD.IADD R7, R7, 0x1, -R6 ;  /* 0x000000010707a824 */ /* 0x000fe200078e0a06 */
[----:B------:R-:W-:Y:S02]  /*13f0*/  @!P2 IADD3 R5, PT, PT, R5, 0x1, RZ ;  /* 0x000000010505a810 */ /* 0x000fe40007ffe0ff */
[----:B------:R-:W-:Y:S02]  /*1400*/  ISETP.NE.AND P2, PT, R42, RZ, PT ;  /* 0x000000ff2a00720c */ /* 0x000fe40003f45270 */
[----:B------:R-:W-:Y:S02]  /*1410*/  ISETP.GE.U32.AND P0, PT, R7, R6, PT ;  /* 0x000000060700720c */ /* 0x000fe40003f06070 */
[----:B------:R-:W3:Y:S01]  /*1420*/  LDC.64 R6, c[0x0][0x398] ;  /* 0x0000e600ff067b82 */ /* 0x000ee20000000a00 */
[----:B-1----:R-:W-:-:S06]  /*1430*/  IMAD.WIDE R16, R45, 0x4, R16 ;  /* 0x000000042d107825 */ /* 0x002fcc00078e0210 */
[----:B------:R-:W4:Y:S04]  /*1440*/  LDG.E.CONSTANT R16, desc[UR12][R16.64] ;  /* 0x0000000c10107981 */ /* 0x000f28000c1e9900 */
[----:B------:R-:W-:-:S05]  /*1450*/  @P0 IADD3 R5, PT, PT, R5, 0x1, RZ ;  /* 0x0000000105050810 */ /* 0x000fca0007ffe0ff */
[----:B------:R-:W-:Y:S02]  /*1460*/  IMAD.MOV.U32 R46, RZ, RZ, R5 ;  /* 0x000000ffff2e7224 */ /* 0x000fe400078e0005 */
[----:B------:R-:W1:Y:S03]  /*1470*/  LDC.64 R4, c[0x0][0x3d0] ;  /* 0x0000f400ff047b82 */ /* 0x000e660000000a00 */
[----:B------:R-:W-:Y:S02]  /*1480*/  @!P3 IADD3 R46, PT, PT, -R46, RZ, RZ ;  /* 0x000000ff2e2eb210 */ /* 0x000fe40007ffe1ff */
[----:B------:R-:W-:-:S04]  /*1490*/  @!P2 LOP3.LUT R46, RZ, R42, RZ, 0x33, !PT ;  /* 0x0000002aff2ea212 */ /* 0x000fc800078e33ff */
[----:B------:R-:W-:-:S04]  /*14a0*/  ISETP.GE.AND P0, PT, R46, UR6, PT ;  /* 0x000000062e007c0c */ /* 0x000fc8000bf06270 */
[----:B------:R-:W-:-:S05]  /*14b0*/  SEL R19, R46, UR14, !P0 ;  /* 0x0000000e2e137c07 */ /* 0x000fca000c000000 */
[----:B------:R-:W-:-:S04]  /*14c0*/  IMAD R47, R19, UR7, R48 ;  /* 0x00000007132f7c24 */ /* 0x000fc8000f8e0230 */
[----:B-1----:R-:W-:-:S06]  /*14d0*/  IMAD.WIDE R4, R47, 0x4, R4 ;  /* 0x000000042f047825 */ /* 0x002fcc00078e0204 */
[----:B------:R-:W5:Y:S01]  /*14e0*/  LDG.E.CONSTANT R4, desc[UR12][R4.64] ;  /* 0x0000000c04047981 */ /* 0x000f62000c1e9900 */
[----:B------:R-:W-:-:S04]  /*14f0*/  IMAD R19, R19, R44, R25 ;  /* 0x0000002c13137224 */ /* 0x000fc800078e0219 */
[----:B---3--:R-:W-:-:S06]  /*1500*/  IMAD.WIDE R6, R19, 0x2, R6 ;  /* 0x0000000213067825 */ /* 0x008fcc00078e0206 */
[----:B------:R-:W3:Y:S01]  /*1510*/  LDG.E.U16.CONSTANT R6, desc[UR12][R6.64] ;  /* 0x0000000c06067981 */ /* 0x000ee2000c1e9500 */
[----:B------:R-:W-:-:S04]  /*1520*/  SHF.R.U32.HI R19, RZ, 0x2, R0 ;  /* 0x00000002ff137819 */ /* 0x000fc80000011600 */
[----:B------:R-:W-:-:S04]  /*1530*/  LOP3.LUT R19, R19, 0x1c, RZ, 0xc0, !PT ;  /* 0x0000001c13137812 */ /* 0x000fc800078ec0ff */
[----:B----4-:R-:W-:-:S04]  /*1540*/  SHF.R.U32.HI R44, RZ, R19, R16 ;  /* 0x00000013ff2c7219 */ /* 0x010fc80000011610 */
[----:B------:R-:W-:Y:S02]  /*1550*/  LOP3.LUT R44, R44, 0xf, RZ, 0xc0, !PT ;  /* 0x0000000f2c2c7812 */ /* 0x000fe400078ec0ff */
[----:B-----5:R-:W-:-:S04]  /*1560*/  SHF.R.U32.HI R19, RZ, R3, R4 ;  /* 0x00000003ff137219 */ /* 0x020fc80000011604 */
[----:B------:R-:W-:-:S04]  /*1570*/  LOP3.LUT R19, R19, 0xf, RZ, 0xc0, !PT ;  /* 0x0000000f13137812 */ /* 0x000fc800078ec0ff */
[----:B------:R-:W-:Y:S01]  /*1580*/  IADD3 R19, PT, PT, -R19, R44, RZ ;  /* 0x0000002c13137210 */ /* 0x000fe20007ffe1ff */
[----:B---3--:R-:W-:-:S03]  /*1590*/  IMAD.U32 R4, R6, 0x10000, RZ ;  /* 0x0001000006047824 */ /* 0x008fc600078e00ff */
[----:B------:R-:W-:-:S05]  /*15a0*/  I2FP.F32.S32 R19, R19 ;  /* 0x0000001300137245 */ /* 0x000fca0000201400 */
[----:B------:R-:W-:-:S05]  /*15b0*/  FMUL R19, R4, R19 ;  /* 0x0000001304137220 */ /* 0x000fca0000400000 */
[----:B------:R1:W-:Y:S01]  /*15c0*/  STS [R18], R19 ;  /* 0x0000001312007388 */ /* 0x0003e20000000800 */
[----:B------:R-:W-:-:S07]  /*15d0*/  MOV R4, R23 ;  /* 0x0000001700047202 */ /* 0x000fce0000000f00 */
.L_x_13:
[----:B------:R-:W-:Y:S05]  /*15e0*/  BSYNC.RECONVERGENT B1 ;  /* 0x0000000000017941 */ /* 0x000fea0003800200 */
.L_x_12:
[----:B------:R-:W-:Y:S05]  /*15f0*/  @!P1 BRA `(.L_x_3) ;  /* 0x00000024002c9947 */ /* 0x000fea0003800000 */
[----:B------:R-:W-:Y:S01]  /*1600*/  BSSY.RECONVERGENT B1, `(.L_x_14) ;  /* 0x000009e000017945 */ /* 0x000fe20003800200 */
.L_x_19:
[----:B-1----:R-:W1:Y:S01]  /*1610*/  LDC R19, c[0x0][0x3ac] ;  /* 0x0000eb00ff137b82 */ /* 0x002e620000000800 */
[----:B------:R-:W-:Y:S01]  /*1620*/  LOP3.LUT R47, R4, 0xf, RZ, 0xc0, !PT ;  /* 0x0000000f042f7812 */ /* 0x000fe200078ec0ff */
[----:B------:R-:W-:Y:S01]  /*1630*/  BSSY.RECONVERGENT B2, `(.L_x_15) ;  /* 0x0000050000027945 */ /* 0x000fe20003800200 */
[----:B------:R-:W-:Y:S02]  /*1640*/  SHF.R.U32.HI R45, RZ, 0x4, R4 ;  /* 0x00000004ff2d7819 */ /* 0x000fe40000011604 */
[----:B------:R-:W-:Y:S02]  /*1650*/  LEA R46, R2, R47, 0x4 ;  /* 0x0000002f022e7211 */ /* 0x000fe400078e20ff */
[----:B0-----:R-:W-:Y:S01]  /*1660*/  IADD3 R18, PT, PT, R4, UR11, RZ ;  /* 0x0000000b04127c10 */ /* 0x001fe2000fffe0ff */
[----:B------:R-:W0:Y:S01]  /*1670*/  LDC R48, c[0x0][0x3b0] ;  /* 0x0000ec00ff307b82 */ /* 0x000e220000000800 */
[----:B---3--:R-:W-:Y:S01]  /*1680*/  VIADD R7, R45, UR4 ;  /* 0x000000042d077c36 */ /* 0x008fe20008000000 */
[----:B-1----:R-:W-:-:S04]  /*1690*/  ISETP.GE.AND P0, PT, R46, R19, PT ;  /* 0x000000132e00720c */ /* 0x002fc80003f06270 */
[----:B0-----:R-:W-:-:S13]  /*16a0*/  ISETP.LT.AND P0, PT, R7, R48, !P0 ;  /* 0x000000300700720c */ /* 0x001fda0004701270 */
[----:B----4-:R-:W0:Y:S01]  /*16b0*/  @!P0 S2R R44, SR_CgaCtaId ;  /* 0x00000000002c8919 */ /* 0x010e220000008800 */
[----:B------:R-:W-:-:S04]  /*16c0*/  @!P0 MOV R5, 0x400 ;  /* 0x0000040000058802 */ /* 0x000fc80000000f00 */
[----:B------:R-:W-:-:S04]  /*16d0*/  @!P0 IADD3 R5, PT, PT, R5, 0x400, RZ ;  /* 0x0000040005058810 */ /* 0x000fc80007ffe0ff */
[----:B0-----:R-:W-:-:S04]  /*16e0*/  @!P0 LEA R44, R44, R5, 0x18 ;  /* 0x000000052c2c8211 */ /* 0x001fc800078ec0ff */
[----:B------:R-:W-:-:S05]  /*16f0*/  @!P0 LEA R6, R45, R44, 0x6 ;  /* 0x0000002c2d068211 */ /* 0x000fca00078e30ff */
[----:B------:R-:W-:-:S05]  /*1700*/  @!P0 IMAD R6, R47, 0x4, R6 ;  /* 0x000000042f068824 */ /* 0x000fca00078e0206 */
[----:B------:R0:W-:Y:S01]  /*1710*/  @!P0 STS [R6], RZ ;  /* 0x000000ff06008388 */ /* 0x0001e20000000800 */
[----:B------:R-:W-:Y:S05]  /*1720*/  @!P0 BRA `(.L_x_16) ;  /* 0x0000000400008947 */ /* 0x000fea0003800000 */
[----:B0-----:R-:W-:Y:S02]  /*1730*/  IABS R6, R42 ;  /* 0x0000002a00067213 */ /* 0x001fe40000000000 */
[----:B------:R-:W-:Y:S02]  /*1740*/  SHF.R.S32.HI R51, RZ, 0x1f, R46 ;  /* 0x0000001fff337819 */ /* 0x000fe4000001142e */
[----:B------:R-:W0:Y:S08]  /*1750*/  I2F.RP R16, R6 ;  /* 0x0000000600107306 */ /* 0x000e300000209400 */
[----:B0-----:R-:W0:Y:S02]  /*1760*/  MUFU.RCP R16, R16 ;  /* 0x0000001000107308 */ /* 0x001e240000001000 */
[----:B0-----:R-:W-:-:S06]  /*1770*/  IADD3 R4, PT, PT, R16, 0xffffffe, RZ ;  /* 0x0ffffffe10047810 */ /* 0x001fcc0007ffe0ff */
[----:B------:R0:W1:Y:S02]  /*1780*/  F2I.FTZ.U32.TRUNC.NTZ R5, R4 ;  /* 0x0000000400057305 */ /* 0x000064000021f000 */
[----:B0-----:R-:W-:Y:S02]  /*1790*/  HFMA2 R4, -RZ, RZ, 0, 0 ;  /* 0x00000000ff047431 */ /* 0x001fe400000001ff */
[----:B-1----:R-:W-:-:S04]  /*17a0*/  IMAD.MOV R17, RZ, RZ, -R5 ;  /* 0x000000ffff117224 */ /* 0x002fc800078e0a05 */
[----:B------:R-:W-:-:S04]  /*17b0*/  IMAD R17, R17, R6, RZ ;  /* 0x0000000611117224 */ /* 0x000fc800078e02ff */
[----:B------:R-:W-:Y:S01]  /*17c0*/  IMAD.HI.U32 R44, R5, R17, R4 ;  /* 0x00000011052c7227 */ /* 0x000fe200078e0004 */
[----:B------:R-:W-:Y:S02]  /*17d0*/  IABS R5, R7 ;  /* 0x0000000700057213 */ /* 0x000fe40000000000 */
[----:B------:R-:W-:-:S03]  /*17e0*/  IABS R17, R42 ;  /* 0x0000002a00117213 */ /* 0x000fc60000000000 */
[----:B------:R-:W-:Y:S01]  /*17f0*/  IMAD.HI.U32 R4, R44, R5, RZ ;  /* 0x000000052c047227 */ /* 0x000fe200078e00ff */
[----:B------:R-:W-:Y:S02]  /*1800*/  IADD3 R16, PT, PT, RZ, -R17, RZ ;  /* 0x80000011ff107210 */ /* 0x000fe40007ffe0ff */
[----:B------:R-:W-:-:S03]  /*1810*/  LEA.HI R44, R51, R46, RZ, 0x3 ;  /* 0x0000002e332c7211 */ /* 0x000fc600078f18ff */
[----:B------:R-:W-:Y:S01]  /*1820*/  IMAD R5, R4, R16, R5 ;  /* 0x0000001004057224 */ /* 0x000fe200078e0205 */
[----:B------:R-:W-:Y:S01]  /*1830*/  SHF.R.S32.HI R50, RZ, 0x3, R44 ;  /* 0x00000003ff327819 */ /* 0x000fe2000001142c */
[----:B------:R-:W0:Y:S03]  /*1840*/  LDC.64 R16, c[0x0][0x390] ;  /* 0x0000e400ff107b82 */ /* 0x000e260000000a00 */
[----:B------:R-:W-:-:S13]  /*1850*/  ISETP.GT.U32.AND P1, PT, R6, R5, PT ;  /* 0x000000050600720c */ /* 0x000fda0003f24070 */
[----:B------:R-:W-:Y:S01]  /*1860*/  @!P1 IMAD.IADD R5, R5, 0x1, -R6 ;  /* 0x0000000105059824 */ /* 0x000fe200078e0a06 */
[----:B------:R-:W-:Y:S02]  /*1870*/  @!P1 IADD3 R4, PT, PT, R4, 0x1, RZ ;  /* 0x0000000104049810 */ /* 0x000fe40007ffe0ff */
[----:B------:R-:W-:Y:S02]  /*1880*/  ISETP.NE.AND P1, PT, R42, RZ, PT ;  /* 0x000000ff2a00720c */ /* 0x000fe40003f25270 */
[----:B------:R-:W-:Y:S02]  /*1890*/  ISETP.GE.U32.AND P0, PT, R5, R6, PT ;  /* 0x000000060500720c */ /* 0x000fe40003f06070 */
[----:B------:R-:W-:Y:S02]  /*18a0*/  LOP3.LUT R5, R7, R42, RZ, 0x3c, !PT ;  /* 0x0000002a07057212 */ /* 0x000fe400078e3cff */
[----:B------:R-:W-:Y:S02]  /*18b0*/  SHF.R.U32.HI R7, RZ, 0x3, R7 ;  /* 0x00000003ff077819 */ /* 0x000fe40000011607 */
[----:B------:R-:W-:-:S03]  /*18c0*/  ISETP.GE.AND P2, PT, R5, RZ, PT ;  /* 0x000000ff0500720c */ /* 0x000fc60003f46270 */
[----:B------:R-:W-:-:S04]  /*18d0*/  IMAD R7, R7, R19, R46 ;  /* 0x0000001307077224 */ /* 0x000fc800078e022e */
[----:B------:R-:W-:Y:S01]  /*18e0*/  @P0 IADD3 R4, PT, PT, R4, 0x1, RZ ;  /* 0x0000000104040810 */ /* 0x000fe20007ffe0ff */
[----:B0-----:R-:W-:Y:S02]  /*18f0*/  IMAD.WIDE R16, R7, 0x4, R16 ;  /* 0x0000000407107825 */ /* 0x001fe400078e0210 */
[----:B------:R-:W0:Y:S02]  /*1900*/  LDC.64 R6, c[0x0][0x398] ;  /* 0x0000e600ff067b82 */ /* 0x000e240000000a00 */
[----:B------:R-:W-:Y:S02]  /*1910*/  IMAD.MOV.U32 R49, RZ, RZ, R4 ;  /* 0x000000ffff317224 */ /* 0x000fe400078e0004 */
[----:B------:R-:W3:Y:S03]  /*1920*/  LDG.E.CONSTANT R16, desc[UR12][R16.64] ;  /* 0x0000000c10107981 */ /* 0x000ee6000c1e9900 */
[----:B------:R-:W-:Y:S01]  /*1930*/  @!P2 IADD3 R49, PT, PT, -R49, RZ, RZ ;  /* 0x000000ff3131a210 */ /* 0x000fe20007ffe1ff */
[----:B------:R-:W1:Y:S01]  /*1940*/  LDC.64 R4, c[0x0][0x3d0] ;  /* 0x0000f400ff047b82 */ /* 0x000e620000000a00 */
[----:B------:R-:W-:-:S04]  /*1950*/  @!P1 LOP3.LUT R49, RZ, R42, RZ, 0x33, !PT ;  /* 0x0000002aff319212 */ /* 0x000fc800078e33ff */
[----:B------:R-:W-:-:S04]  /*1960*/  ISETP.GE.AND P0, PT, R49, UR6, PT ;  /* 0x0000000631007c0c */ /* 0x000fc8000bf06270 */
[----:B------:R-:W-:-:S05]  /*1970*/  SEL R49, R49, UR14, !P0 ;  /* 0x0000000e31317c07 */ /* 0x000fca000c000000 */
[----:B------:R-:W-:-:S04]  /*1980*/  IMAD R51, R49, UR7, R50 ;  /* 0x0000000731337c24 */ /* 0x000fc8000f8e0232 */
[----:B-1----:R-:W-:-:S06]  /*1990*/  IMAD.WIDE R4, R51, 0x4, R4 ;  /* 0x0000000433047825 */ /* 0x002fcc00078e0204 */
[----:B------:R1:W4:Y:S01]  /*19a0*/  LDG.E.CONSTANT R4, desc[UR12][R4.64] ;  /* 0x0000000c04047981 */ /* 0x000322000c1e9900 */
[----:B------:R-:W-:-:S04]  /*19b0*/  IMAD R49, R49, R19, R46 ;  /* 0x0000001331317224 */ /* 0x000fc800078e022e */
[----:B0-----:R-:W-:-:S06]  /*19c0*/  IMAD.WIDE R6, R49, 0x2, R6 ;  /* 0x0000000231067825 */ /* 0x001fcc00078e0206 */
[----:B------:R-:W5:Y:S01]  /*19d0*/  LDG.E.U16.CONSTANT R6, desc[UR12][R6.64] ;  /* 0x0000000c06067981 */ /* 0x000f62000c1e9500 */
[----:B------:R-:W0:Y:S01]  /*19e0*/  S2UR UR9, SR_CgaCtaId ;  /* 0x00000000000979c3 */ /* 0x000e220000008800 */
[----:B------:R-:W-:Y:S02]  /*19f0*/  LOP3.LUT R49, R44, 0x3ffffff8, RZ, 0xc0, !PT ;  /* 0x3ffffff82c317812 */ /* 0x000fe400078ec0ff */
[----:B------:R-:W-:-:S03]  /*1a00*/  SHF.L.U32 R44, R45, 0x2, RZ ;  /* 0x000000022d2c7819 */ /* 0x000fc600000006ff */
[----:B------:R-:W-:Y:S01]  /*1a10*/  IMAD.IADD R49, R46, 0x1, -R49 ;  /* 0x000000012e317824 */ /* 0x000fe200078e0a31 */
[----:B------:R-:W-:Y:S01]  /*1a20*/  LOP3.LUT R51, R44, 0x1c, RZ, 0xc0, !PT ;  /* 0x0000001c2c337812 */ /* 0x000fe200078ec0ff */
[----:B------:R-:W-:-:S03]  /*1a30*/  UMOV UR8, 0x400 ;  /* 0x0000040000087882 */ /* 0x000fc60000000000 */
[----:B------:R-:W-:Y:S01]  /*1a40*/  SHF.L.U32 R49, R49, 0x2, RZ ;  /* 0x0000000231317819 */ /* 0x000fe200000006ff */
[----:B------:R-:W-:-:S04]  /*1a50*/  UIADD3 UR8, UPT, UPT, UR8, 0x400, URZ ;  /* 0x0000040008087890 */ /* 0x000fc8000fffe0ff */
[----:B0-----:R-:W-:-:S06]  /*1a60*/  ULEA UR8, UR9, UR8, 0x18 ;  /* 0x0000000809087291 */ /* 0x001fcc000f8ec0ff */
[----:B------:R-:W-:Y:S02]  /*1a70*/  MOV R44, UR8 ;  /* 0x00000008002c7c02 */ /* 0x000fe40008000f00 */
[----:B---3--:R-:W-:-:S04]  /*1a80*/  SHF.R.U32.HI R16, RZ, R51, R16 ;  /* 0x00000033ff107219 */ /* 0x008fc80000011610 */
[----:B-1----:R-:W-:Y:S02]  /*1a90*/  LOP3.LUT R5, R16, 0xf, RZ, 0xc0, !PT ;  /* 0x0000000f10057812 */ /* 0x002fe400078ec0ff */
[----:B------:R-:W-:-:S05]  /*1aa0*/  LEA R16, R45, R44, 0x6 ;  /* 0x0000002c2d107211 */ /* 0x000fca00078e30ff */
[----:B------:R-:W-:Y:S01]  /*1ab0*/  IMAD R16, R47, 0x4, R16 ;  /* 0x000000042f107824 */ /* 0x000fe200078e0210 */
[----:B----4-:R-:W-:-:S04]  /*1ac0*/  SHF.R.U32.HI R4, RZ, R49, R4 ;  /* 0x00000031ff047219 */ /* 0x010fc80000011604 */
[----:B------:R-:W-:-:S05]  /*1ad0*/  LOP3.LUT R4, R4, 0xf, RZ, 0xc0, !PT ;  /* 0x0000000f04047812 */ /* 0x000fca00078ec0ff */
[----:B------:R-:W-:Y:S01]  /*1ae0*/  IMAD.IADD R4, R5, 0x1, -R4 ;  /* 0x0000000105047824 */ /* 0x000fe200078e0a04 */
[----:B-----5:R-:W-:-:S04]  /*1af0*/  SHF.L.U32 R6, R6, 0x10, RZ ;  /* 0x0000001006067819 */ /* 0x020fc800000006ff */
[----:B------:R-:W-:-:S05]  /*1b00*/  I2FP.F32.S32 R5, R4 ;  /* 0x0000000400057245 */ /* 0x000fca0000201400 */
[----:B------:R-:W-:-:S05]  /*1b10*/  FMUL R5, R6, R5 ;  /* 0x0000000506057220 */ /* 0x000fca0000400000 */
[----:B------:R1:W-:Y:S02]  /*1b20*/  STS [R16], R5 ;  /* 0x0000000510007388 */ /* 0x0003e40000000800 */
.L_x_16:
[----:B------:R-:W-:Y:S05]  /*1b30*/  BSYNC.RECONVERGENT B2 ;  /* 0x0000000000027941 */ /* 0x000fea0003800200 */
.L_x_15:
[----:B------:R-:W-:Y:S01]  /*1b40*/  LOP3.LUT R45, R18, 0xf, RZ, 0xc0, !PT ;  /* 0x0000000f122d7812 */ /* 0x000fe200078ec0ff */
[----:B------:R-:W-:Y:S01]  /*1b50*/  BSSY.RECONVERGENT B2, `(.L_x_17) ;  /* 0x0000045000027945 */ /* 0x000fe20003800200 */
[----:B------:R-:W-:Y:S02]  /*1b60*/  SHF.R.U32.HI R47, RZ, 0x4, R18 ;  /* 0x00000004ff2f7819 */ /* 0x000fe40000011612 */
[----:B------:R-:W-:Y:S02]  /*1b70*/  LEA R46, R2, R45, 0x4 ;  /* 0x0000002d022e7211 */ /* 0x000fe400078e20ff */
[----:B------:R-:W-:Y:S02]  /*1b80*/  IADD3 R7, PT, PT, R47, UR4, RZ ;  /* 0x000000042f077c10 */ /* 0x000fe4000fffe0ff */
[----:B------:R-:W-:-:S04]  /*1b90*/  ISETP.GE.AND P0, PT, R46, R19, PT ;  /* 0x000000132e00720c */ /* 0x000fc80003f06270 */
[----:B------:R-:W-:-:S13]  /*1ba0*/  ISETP.LT.AND P0, PT, R7, R48, !P0 ;  /* 0x000000300700720c */ /* 0x000fda0004701270 */
[----:B------:R-:W-:-:S05]  /*1bb0*/  @!P0 IMAD R4, R47, 0x40, R44 ;  /* 0x000000402f048824 */ /* 0x000fca00078e022c */
[----:B------:R-:W-:-:S05]  /*1bc0*/  @!P0 LEA R4, R45, R4, 0x2 ;  /* 0x000000042d048211 */ /* 0x000fca00078e10ff */
[----:B------:R3:W-:Y:S01]  /*1bd0*/  @!P0 STS [R4], RZ ;  /* 0x000000ff04008388 */ /* 0x0007e20000000800 */
[----:B------:R-:W-:Y:S05]  /*1be0*/  @!P0 BRA `(.L_x_18) ;  /* 0x0000000000ec8947 */ /* 0x000fea0003800000 */
[----:B0-----:R-:W-:Y:S02]  /*1bf0*/  IABS R6, R42 ;  /* 0x0000002a00067213 */ /* 0x001fe40000000000 */
[----:B------:R-:W-:Y:S02]  /*1c00*/  SHF.R.S32.HI R51, RZ, 0x1f, R46 ;  /* 0x0000001fff337819 */ /* 0x000fe4000001142e */
[----:B-1----:R-:W0:Y:S08]  /*1c10*/  I2F.RP R16, R6 ;  /* 0x0000000600107306 */ /* 0x002e300000209400 */
[----:B0-----:R-:W3:Y:S02]  /*1c20*/  MUFU.RCP R16, R16 ;  /* 0x0000001000107308 */ /* 0x001ee40000001000 */
[----:B---3--:R-:W-:-:S06]  /*1c30*/  IADD3 R4, PT, PT, R16, 0xffffffe, RZ ;  /* 0x0ffffffe10047810 */ /* 0x008fcc0007ffe0ff */
[----:B------:R0:W1:Y:S02]  /*1c40*/  F2I.FTZ.U32.TRUNC.NTZ R5, R4 ;  /* 0x0000000400057305 */ /* 0x000064000021f000 */
[----:B0-----:R-:W-:Y:S01]  /*1c50*/  MOV R4, RZ ;  /* 0x000000ff00047202 */ /* 0x001fe20000000f00 */
        /* <DEDUP_REMOVED lines=30> */
[C---:B------:R-:W-:Y:S02]  /*1e40*/  IMAD R51, R49.reuse, UR7, R50 ;  /* 0x0000000731337c24 */ /* 0x040fe4000f8e0232 */
[----:B------:R-:W-:Y:S02]  /*1e50*/  IMAD R19, R49, R19, R46 ;  /* 0x0000001331137224 */ /* 0x000fe400078e022e */
[----:B-1----:R-:W-:-:S06]  /*1e60*/  IMAD.WIDE R4, R51, 0x4, R4 ;  /* 0x0000000433047825 */ /* 0x002fcc00078e0204 */
[----:B------:R-:W4:Y:S01]  /*1e70*/  LDG.E.CONSTANT R4, desc[UR12][R4.64] ;  /* 0x0000000c04047981 */ /* 0x000f22000c1e9900 */
[----:B0-----:R-:W-:-:S06]  /*1e80*/  IMAD.WIDE R6, R19, 0x2, R6 ;  /* 0x0000000213067825 */ /* 0x001fcc00078e0206 */
[----:B------:R-:W5:Y:S01]  /*1e90*/  LDG.E.U16.CONSTANT R6, desc[UR12][R6.64] ;  /* 0x0000000c06067981 */ /* 0x000f62000c1e9500 */
[----:B------:R-:W-:Y:S02]  /*1ea0*/  LOP3.LUT R19, R48, 0x3ffffff8, RZ, 0xc0, !PT ;  /* 0x3ffffff830137812 */ /* 0x000fe400078ec0ff */
[----:B------:R-:W-:-:S03]  /*1eb0*/  SHF.L.U32 R48, R47, 0x2, RZ ;  /* 0x000000022f307819 */ /* 0x000fc600000006ff */
[----:B------:R-:W-:Y:S01]  /*1ec0*/  IMAD.IADD R19, R46, 0x1, -R19 ;  /* 0x000000012e137824 */ /* 0x000fe200078e0a13 */
[----:B------:R-:W-:-:S04]  /*1ed0*/  LOP3.LUT R49, R48, 0x1c, RZ, 0xc0, !PT ;  /* 0x0000001c30317812 */ /* 0x000fc800078ec0ff */
[----:B------:R-:W-:Y:S01]  /*1ee0*/  SHF.L.U32 R19, R19, 0x2, RZ ;  /* 0x0000000213137819 */ /* 0x000fe200000006ff */
[----:B------:R-:W-:-:S05]  /*1ef0*/  IMAD R44, R47, 0x40, R44 ;  /* 0x000000402f2c7824 */ /* 0x000fca00078e022c */
[----:B------:R-:W-:Y:S02]  /*1f00*/  LEA R44, R45, R44, 0x2 ;  /* 0x0000002c2d2c7211 */ /* 0x000fe400078e10ff */
[----:B---3--:R-:W-:Y:S02]  /*1f10*/  SHF.R.U32.HI R49, RZ, R49, R16 ;  /* 0x00000031ff317219 */ /* 0x008fe40000011610 */
[----:B----4-:R-:W-:Y:S02]  /*1f20*/  SHF.R.U32.HI R19, RZ, R19, R4 ;  /* 0x00000013ff137219 */ /* 0x010fe40000011604 */
[----:B------:R-:W-:Y:S02]  /*1f30*/  LOP3.LUT R4, R49, 0xf, RZ, 0xc0, !PT ;  /* 0x0000000f31047812 */ /* 0x000fe400078ec0ff */
[----:B------:R-:W-:-:S04]  /*1f40*/  LOP3.LUT R19, R19, 0xf, RZ, 0xc0, !PT ;  /* 0x0000000f13137812 */ /* 0x000fc800078ec0ff */
[----:B------:R-:W-:Y:S02]  /*1f50*/  IADD3 R4, PT, PT, -R19, R4, RZ ;  /* 0x0000000413047210 */ /* 0x000fe40007ffe1ff */
[----:B-----5:R-:W-:Y:S02]  /*1f60*/  SHF.L.U32 R6, R6, 0x10, RZ ;  /* 0x0000001006067819 */ /* 0x020fe400000006ff */
[----:B------:R-:W-:-:S05]  /*1f70*/  I2FP.F32.S32 R5, R4 ;  /* 0x0000000400057245 */ /* 0x000fca0000201400 */
[----:B------:R-:W-:-:S05]  /*1f80*/  FMUL R5, R6, R5 ;  /* 0x0000000506057220 */ /* 0x000fca0000400000 */
[----:B------:R4:W-:Y:S02]  /*1f90*/  STS [R44], R5 ;  /* 0x000000052c007388 */ /* 0x0009e40000000800 */
.L_x_18:
[----:B------:R-:W-:Y:S05]  /*1fa0*/  BSYNC.RECONVERGENT B2 ;  /* 0x0000000000027941 */ /* 0x000fea0003800200 */
.L_x_17:
[----:B---3--:R-:W-:-:S05]  /*1fb0*/  VIADD R4, R18, UR11 ;  /* 0x0000000b12047c36 */ /* 0x008fca0008000000 */
[----:B------:R-:W-:-:S13]  /*1fc0*/  ISETP.GE.U32.AND P0, PT, R4, 0x100, PT ;  /* 0x000001000400780c */ /* 0x000fda0003f06070 */
[----:B------:R-:W-:Y:S05]  /*1fd0*/  @!P0 BRA `(.L_x_19) ;  /* 0xfffffff4008c8947 */ /* 0x000fea000383ffff */
[----:B------:R-:W-:Y:S05]  /*1fe0*/  BSYNC.RECONVERGENT B1 ;  /* 0x0000000000017941 */ /* 0x000fea0003800200 */
.L_x_14:
[----:B------:R-:W-:Y:S05]  /*1ff0*/  BRA `(.L_x_3) ;  /* 0x0000001800ac7947 */ /* 0x000fea0003800000 */
.L_x_11:
[----:B------:R-:W-:Y:S01]  /*2000*/  BSSY.RECONVERGENT B1, `(.L_x_20) ;  /* 0x00000aa000017945 */ /* 0x000fe20003800200 */
[----:B------:R-:W-:-:S03]  /*2010*/  MOV R18, R0 ;  /* 0x0000000000127202 */ /* 0x000fc60000000f00 */
[----:B------:R-:W-:Y:S05]  /*2020*/  @!P1 BRA `(.L_x_21) ;  /* 0x00000008009c9947 */ /* 0x000fea0003800000 */
[----:B------:R-:W1:Y:S01]  /*2030*/  LDC R16, c[0x0][0x3ac] ;  /* 0x0000eb00ff107b82 */ /* 0x000e620000000800 */
[C---:B------:R-:W-:Y:S01]  /*2040*/  IADD3 R18, PT, PT, R21.reuse, UR4, RZ ;  /* 0x0000000415127c10 */ /* 0x040fe2000fffe0ff */
[----:B------:R-:W-:Y:S01]  /*2050*/  BSSY.RECONVERGENT B2, `(.L_x_22) ;  /* 0x0000033000027945 */ /* 0x000fe20003800200 */
[----:B------:R-:W-:Y:S02]  /*2060*/  HFMA2 R6, -RZ, RZ, 0, 0 ;  /* 0x00000000ff067431 */ /* 0x000fe400000001ff */
[----:B------:R-:W-:-:S03]  /*2070*/  IMAD R19, R21, 0x40, R24 ;  /* 0x0000004015137824 */ /* 0x000fc600078e0218 */
[----:B------:R-:W4:Y:S01]  /*2080*/  LDC R17, c[0x0][0x3b0] ;  /* 0x0000ec00ff117b82 */ /* 0x000f220000000800 */
[----:B-1----:R-:W-:-:S04]  /*2090*/  ISETP.GE.AND P0, PT, R25, R16, PT ;  /* 0x000000101900720c */ /* 0x002fc80003f06270 */
[----:B----4-:R-:W-:-:S13]  /*20a0*/  ISETP.GE.OR P0, PT, R18, R17, P0 ;  /* 0x000000111200720c */ /* 0x010fda0000706670 */
[----:B------:R-:W-:Y:S05]  /*20b0*/  @P0 BRA `(.L_x_23) ;  /* 0x0000000000b00947 */ /* 0x000fea0003800000 */
[----:B------:R-:W-:Y:S02]  /*20c0*/  IABS R6, R42 ;  /* 0x0000002a00067213 */ /* 0x000fe40000000000 */
[----:B---3--:R-:W-:Y:S02]  /*20d0*/  IABS R7, R18 ;  /* 0x0000001200077213 */ /* 0x008fe40000000000 */
[----:B------:R-:W1:Y:S01]  /*20e0*/  I2F.RP R44, R6 ;  /* 0x00000006002c7306 */ /* 0x000e620000209400 */
[----:B0-----:R-:W-:-:S07]  /*20f0*/  IABS R47, R42 ;  /* 0x0000002a002f7213 */ /* 0x001fce0000000000 */
[----:B-1----:R-:W0:Y:S02]  /*2100*/  MUFU.RCP R44, R44 ;  /* 0x0000002c002c7308 */ /* 0x002e240000001000 */
[----:B0-----:R-:W-:-:S06]  /*2110*/  IADD3 R4, PT, PT, R44, 0xffffffe, RZ ;  /* 0x0ffffffe2c047810 */ /* 0x001fcc0007ffe0ff */
[----:B------:R0:W1:Y:S02]  /*2120*/  F2I.FTZ.U32.TRUNC.NTZ R5, R4 ;  /* 0x0000000400057305 */ /* 0x000064000021f000 */
[----:B0-----:R-:W-:Y:S01]  /*2130*/  MOV R4, RZ ;  /* 0x000000ff00047202 */ /* 0x001fe20000000f00 */
[----:B-1----:R-:W-:-:S04]  /*2140*/  IMAD.MOV R45, RZ, RZ, -R5 ;  /* 0x000000ffff2d7224 */ /* 0x002fc800078e0a05 */
[----:B------:R-:W-:-:S04]  /*2150*/  IMAD R45, R45, R6, RZ ;  /* 0x000000062d2d7224 */ /* 0x000fc800078e02ff */
[----:B------:R-:W-:Y:S01]  /*2160*/  IMAD.HI.U32 R46, R5, R45, R4 ;  /* 0x0000002d052e7227 */ /* 0x000fe200078e0004 */
[----:B------:R-:W-:-:S05]  /*2170*/  IADD3 R5, PT, PT, RZ, -R47, RZ ;  /* 0x8000002fff057210 */ /* 0x000fca0007ffe0ff */
[----:B------:R-:W-:-:S04]  /*2180*/  IMAD.HI.U32 R4, R46, R7, RZ ;  /* 0x000000072e047227 */ /* 0x000fc800078e00ff */
[----:B------:R-:W-:-:S05]  /*2190*/  IMAD R5, R4, R5, R7 ;  /* 0x0000000504057224 */ /* 0x000fca00078e0207 */
[----:B------:R-:W-:-:S13]  /*21a0*/  ISETP.GT.U32.AND P1, PT, R6, R5, PT ;  /* 0x000000050600720c */ /* 0x000fda0003f24070 */
[----:B------:R-:W-:Y:S01]  /*21b0*/  @!P1 IMAD.IADD R5, R5, 0x1, -R6 ;  /* 0x0000000105059824 */ /* 0x000fe200078e0a06 */
[----:B------:R-:W-:Y:S02]  /*21c0*/  @!P1 IADD3 R4, PT, PT, R4, 0x1, RZ ;  /* 0x0000000104049810 */ /* 0x000fe40007ffe0ff */
[----:B------:R-:W-:Y:S02]  /*21d0*/  ISETP.NE.AND P1, PT, R42, RZ, PT ;  /* 0x000000ff2a00720c */ /* 0x000fe40003f25270 */
[----:B------:R-:W-:Y:S02]  /*21e0*/  ISETP.GE.U32.AND P0, PT, R5, R6, PT ;  /* 0x000000060500720c */ /* 0x000fe40003f06070 */
[----:B------:R-:W0:Y:S01]  /*21f0*/  LDC.64 R6, c[0x0][0x390] ;  /* 0x0000e400ff067b82 */ /* 0x000e220000000a00 */
[----:B------:R-:W-:Y:S02]  /*2200*/  LOP3.LUT R5, R18, R42, RZ, 0x3c, !PT ;  /* 0x0000002a12057212 */ /* 0x000fe400078e3cff */
[----:B------:R-:W-:-:S02]  /*2210*/  SHF.R.U32.HI R18, RZ, 0x3, R18 ;  /* 0x00000003ff127819 */ /* 0x000fc40000011612 */
[----:B------:R-:W-:-:S03]  /*2220*/  ISETP.GE.AND P2, PT, R5, RZ, PT ;  /* 0x000000ff0500720c */ /* 0x000fc60003f46270 */
[----:B------:R-:W-:-:S03]  /*2230*/  IMAD R45, R18, R16, R25 ;  /* 0x00000010122d7224 */ /* 0x000fc600078e0219 */
[----:B------:R-:W-:-:S05]  /*2240*/  @P0 IADD3 R4, PT, PT, R4, 0x1, RZ ;  /* 0x0000000104040810 */ /* 0x000fca0007ffe0ff */
[----:B------:R-:W-:Y:S02]  /*2250*/  IMAD.MOV.U32 R44, RZ, RZ, R4 ;  /* 0x000000ffff2c7224 */ /* 0x000fe400078e0004 */
[----:B------:R-:W1:Y:S03]  /*2260*/  LDC.64 R4, c[0x0][0x398] ;  /* 0x0000e600ff047b82 */ /* 0x000e660000000a00 */
[----:B------:R-:W-:Y:S02]  /*2270*/  @!P2 IADD3 R44, PT, PT, -R44, RZ, RZ ;  /* 0x000000ff2c2ca210 */ /* 0x000fe40007ffe1ff */
[----:B------:R-:W-:Y:S01]  /*2280*/  @!P1 LOP3.LUT R44, RZ, R42, RZ, 0x33, !PT ;  /* 0x0000002aff2c9212 */ /* 0x000fe200078e33ff */
[----:B0-----:R-:W-:-:S03]  /*2290*/  IMAD.WIDE R6, R45, 0x4, R6 ;  /* 0x000000042d067825 */ /* 0x001fc600078e0206 */
[----:B------:R-:W-:-:S03]  /*22a0*/  ISETP.GE.AND P0, PT, R44, UR6, PT ;  /* 0x000000062c007c0c */ /* 0x000fc6000bf06270 */
[----:B------:R-:W3:Y:S01]  /*22b0*/  LDG.E.CONSTANT R6, desc[UR12][R6.64] ;  /* 0x0000000c06067981 */ /* 0x000ee2000c1e9900 */
[----:B------:R-:W-:-:S05]  /*22c0*/  SEL R44, R44, UR14, !P0 ;  /* 0x0000000e2c2c7c07 */ /* 0x000fca000c000000 */
[----:B------:R-:W-:-:S04]  /*22d0*/  IMAD R45, R44, R16, R25 ;  /* 0x000000102c2d7224 */ /* 0x000fc800078e0219 */
[----:B-1----:R-:W-:-:S06]  /*22e0*/  IMAD.WIDE R4, R45, 0x2, R4 ;  /* 0x000000022d047825 */ /* 0x002fcc00078e0204 */
[----:B------:R-:W4:Y:S01]  /*22f0*/  LDG.E.U16.CONSTANT R4, desc[UR12][R4.64] ;  /* 0x0000000c04047981 */ /* 0x000f22000c1e9500 */
[----:B------:R-:W-:-:S04]  /*2300*/  SHF.R.U32.HI R18, RZ, 0x2, R0 ;  /* 0x00000002ff127819 */ /* 0x000fc80000011600 */
[----:B------:R-:W-:-:S04]  /*2310*/  LOP3.LUT R45, R18, 0x1c, RZ, 0xc0, !PT ;  /* 0x0000001c122d7812 */ /* 0x000fc800078ec0ff */
[----:B---3--:R-:W-:-:S04]  /*2320*/  SHF.R.U32.HI R18, RZ, R45, R6 ;  /* 0x0000002dff127219 */ /* 0x008fc80000011606 */
[----:B------:R-:W-:-:S04]  /*2330*/  LOP3.LUT R18, R18, 0xf, RZ, 0xc0, !PT ;  /* 0x0000000f12127812 */ /* 0x000fc800078ec0ff */
[----:B------:R-:W-:-:S04]  /*2340*/  IADD3 R18, PT, PT, R18, -0x8, RZ ;  /* 0xfffffff812127810 */ /* 0x000fc80007ffe0ff */
[----:B------:R-:W-:Y:S01]  /*2350*/  I2FP.F32.S32 R45, R18 ;  /* 0x00000012002d7245 */ /* 0x000fe20000201400 */
[----:B----4-:R-:W-:-:S04]  /*2360*/  IMAD.U32 R18, R4, 0x10000, RZ ;  /* 0x0001000004127824 */ /* 0x010fc800078e00ff */
[----:B------:R-:W-:-:S07]  /*2370*/  FMUL R6, R18, R45 ;  /* 0x0000002d12067220 */ /* 0x000fce0000400000 */
.L_x_23:
[----:B------:R-:W-:Y:S05]  /*2380*/  BSYNC.RECONVERGENT B2 ;  /* 0x0000000000027941 */ /* 0x000fea0003800200 */
.L_x_22:
[----:B------:R1:W-:Y:S01]  /*2390*/  STS [R19], R6 ;  /* 0x0000000613007388 */ /* 0x0003e20000000800 */
[----:B------:R-:W-:Y:S02]  /*23a0*/  LOP3.LUT R44, R22, 0x3, RZ, 0xc0, !PT ;  /* 0x00000003162c7812 */ /* 0x000fe400078ec0ff */
[----:B------:R-:W-:Y:S02]  /*23b0*/  MOV R18, R23 ;  /* 0x0000001700127202 */ /* 0x000fe40000000f00 */
[----:B------:R-:W-:-:S13]  /*23c0*/  ISETP.NE.AND P0, PT, R44, RZ, PT ;  /* 0x000000ff2c00720c */ /* 0x000fda0003f05270 */
[----:B-1----:R-:W-:Y:S05]  /*23d0*/  @!P0 BRA `(.L_x_21) ;  /* 0x0000000400b08947 */ /* 0x002fea0003800000 */
[----:B------:R-:W-:Y:S01]  /*23e0*/  ISETP.GE.AND P0, PT, R14, R16, PT ;  /* 0x000000100e00720c */ /* 0x000fe20003f06270 */
[----:B------:R-:W-:Y:S01]  /*23f0*/  BSSY.RECONVERGENT B2, `(.L_x_24) ;  /* 0x0000031000027945 */ /* 0x000fe20003800200 */
[----:B------:R-:W-:Y:S01]  /*2400*/  IADD3 R18, PT, PT, R20, UR4, RZ ;  /* 0x0000000414127c10 */ /* 0x000fe2000fffe0ff */
[----:B------:R-:W-:-:S03]  /*2410*/  IMAD.MOV.U32 R6, RZ, RZ, RZ ;  /* 0x000000ffff067224 */ /* 0x000fc600078e00ff */
[----:B------:R-:W-:-:S13]  /*2420*/  ISETP.GE.OR P0, PT, R18, R17, P0 ;  /* 0x000000111200720c */ /* 0x000fda0000706670 */
[----:B------:R-:W-:Y:S05]  /*2430*/  @P0 BRA `(.L_x_25) ;  /* 0x0000000000b00947 */ /* 0x000fea0003800000 */
[----:B------:R-:W-:Y:S02]  /*2440*/  IABS R6, R42 ;  /* 0x0000002a00067213 */ /* 0x000fe40000000000 */
[----:B---3--:R-:W-:Y:S02]  /*2450*/  IABS R7, R18 ;  /* 0x0000001200077213 */ /* 0x008fe40000000000 */
[----:B------:R-:W1:Y:S01]  /*2460*/  I2F.RP R19, R6 ;  /* 0x0000000600137306 */ /* 0x000e620000209400 */
[----:B0-----:R-:W-:-:S07]  /*2470*/  IABS R47, R42 ;  /* 0x0000002a002f7213 */ /* 0x001fce0000000000 */
[----:B-1----:R-:W0:Y:S02]  /*2480*/  MUFU.RCP R19, R19 ;  /* 0x0000001300137308 */ /* 0x002e240000001000 */
[----:B0-----:R-:W-:Y:S02]  /*2490*/  IADD3 R4, PT, PT, R19, 0xffffffe, RZ ;  /* 0x0ffffffe13047810 */ /* 0x001fe40007ffe0ff */
[----:B------:R-:W-:-:S04]  /*24a0*/  SHF.R.U32.HI R19, RZ, 0x3, R18 ;  /* 0x00000003ff137819 */ /* 0x000fc80000011612 */
[----:B------:R0:W1:Y:S01]  /*24b0*/  F2I.FTZ.U32.TRUNC.NTZ R5, R4 ;  /* 0x0000000400057305 */ /* 0x000062000021f000 */
[----:B------:R-:W-:Y:S02]  /*24c0*/  IMAD R19, R19, R16, R14 ;  /* 0x0000001013137224 */ /* 0x000fe400078e020e */
[----:B0-----:R-:W-:Y:S01]  /*24d0*/  IMAD.MOV.U32 R4, RZ, RZ, RZ ;  /* 0x000000ffff047224 */ /* 0x001fe200078e00ff */
[----:B-1----:R-:W-:-:S05]  /*24e0*/  IADD3 R45, PT, PT, RZ, -R5, RZ ;  /* 0x80000005ff2d7210 */ /* 0x002fca0007ffe0ff */
[----:B------:R-:W-:-:S04]  /*24f0*/  IMAD R45, R45, R6, RZ ;  /* 0x000000062d2d7224 */ /* 0x000fc800078e02ff */
[----:B------:R-:W-:Y:S01]  /*2500*/  IMAD.HI.U32 R46, R5, R45, R4 ;  /* 0x0000002d052e7227 */ /* 0x000fe200078e0004 */
[----:B------:R-:W-:-:S05]  /*2510*/  IADD3 R5, PT, PT, RZ, -R47, RZ ;  /* 0x8000002fff057210 */ /* 0x000fca0007ffe0ff */
[----:B------:R-:W-:-:S04]  /*2520*/  IMAD.HI.U32 R4, R46, R7, RZ ;  /* 0x000000072e047227 */ /* 0x000fc800078e00ff */
[----:B------:R-:W-:-:S05]  /*2530*/  IMAD R5, R4, R5, R7 ;  /* 0x0000000504057224 */ /* 0x000fca00078e0207 */
[----:B------:R-:W-:-:S13]  /*2540*/  ISETP.GT.U32.AND P1, PT, R6, R5, PT ;  /* 0x000000050600720c */ /* 0x000fda0003f24070 */
[-C--:B------:R-:W-:Y:S01]  /*2550*/  @!P1 IADD3 R5, PT, PT, R5, -R6.reuse, RZ ;  /* 0x8000000605059210 */ /* 0x080fe20007ffe0ff */
[----:B------:R-:W-:Y:S01]  /*2560*/  @!P1 VIADD R4, R4, 0x1 ;  /* 0x0000000104049836 */ /* 0x000fe20000000000 */
[----:B------:R-:W-:Y:S02]  /*2570*/  ISETP.NE.AND P1, PT, R42, RZ, PT ;  /* 0x000000ff2a00720c */ /* 0x000fe40003f25270 */
[----:B------:R-:W-:Y:S02]  /*2580*/  ISETP.GE.U32.AND P0, PT, R5, R6, PT ;  /* 0x000000060500720c */ /* 0x000fe40003f06070 */
[----:B------:R-:W0:Y:S01]  /*2590*/  LDC.64 R6, c[0x0][0x390] ;  /* 0x0000e400ff067b82 */ /* 0x000e220000000a00 */
[----:B------:R-:W-:-:S04]  /*25a0*/  LOP3.LUT R5, R18, R42, RZ, 0x3c, !PT ;  /* 0x0000002a12057212 */ /* 0x000fc800078e3cff */
[----:B------:R-:W-:-:S06]  /*25b0*/  ISETP.GE.AND P2, PT, R5, RZ, PT ;  /* 0x000000ff0500720c */ /* 0x000fcc0003f46270 */
[----:B------:R-:W-:-:S04]  /*25c0*/  @P0 IADD3 R4, PT, PT, R4, 0x1, RZ ;  /* 0x0000000104040810 */ /* 0x000fc80007ffe0ff */
[----:B------:R-:W-:Y:S02]  /*25d0*/  MOV R45, R4 ;  /* 0x00000004002d7202 */ /* 0x000fe40000000f00 */
[----:B------:R-:W1:Y:S03]  /*25e0*/  LDC.64 R4, c[0x0][0x398] ;  /* 0x0000e600ff047b82 */ /* 0x000e660000000a00 */
[----:B------:R-:W-:Y:S01]  /*25f0*/  @!P2 IMAD.MOV R45, RZ, RZ, -R45 ;  /* 0x000000ffff2da224 */ /* 0x000fe200078e0a2d */
[----:B------:R-:W-:Y:S01]  /*2600*/  @!P1 LOP3.LUT R45, RZ, R42, RZ, 0x33, !PT ;  /* 0x0000002aff2d9212 */ /* 0x000fe200078e33ff */
[----:B0-----:R-:W-:-:S03]  /*2610*/  IMAD.WIDE R6, R19, 0x4, R6 ;  /* 0x0000000413067825 */ /* 0x001fc600078e0206 */
[----:B------:R-:W-:-:S04]  /*2620*/  ISETP.GE.AND P0, PT, R45, UR6, PT ;  /* 0x000000062d007c0c */ /* 0x000fc8000bf06270 */
[----:B------:R-:W-:Y:S01]  /*2630*/  SEL R45, R45, UR14, !P0 ;  /* 0x0000000e2d2d7c07 */ /* 0x000fe2000c000000 */
[----:B------:R-:W3:Y:S04]  /*2640*/  LDG.E.CONSTANT R7, desc[UR12][R6.64] ;  /* 0x0000000c06077981 */ /* 0x000ee8000c1e9900 */
[----:B------:R-:W-:-:S04]  /*2650*/  IMAD R45, R45, R16, R14 ;  /* 0x000000102d2d7224 */ /* 0x000fc800078e020e */
[----:B-1----:R-:W-:-:S06]  /*2660*/  IMAD.WIDE R4, R45, 0x2, R4 ;  /* 0x000000022d047825 */ /* 0x002fcc00078e0204 */
[----:B------:R-:W4:Y:S01]  /*2670*/  LDG.E.U16.CONSTANT R4, desc[UR12][R4.64] ;  /* 0x0000000c04047981 */ /* 0x000f22000c1e9500 */
[----:B------:R-:W-:-:S04]  /*2680*/  SHF.L.U32 R18, R20, 0x2, RZ ;  /* 0x0000000214127819 */ /* 0x000fc800000006ff */
[----:B------:R-:W-:-:S04]  /*2690*/  LOP3.LUT R18, R18, 0x1c, RZ, 0xc0, !PT ;  /* 0x0000001c12127812 */ /* 0x000fc800078ec0ff */
[----:B---3--:R-:W-:-:S04]  /*26a0*/  SHF.R.U32.HI R18, RZ, R18, R7 ;  /* 0x00000012ff127219 */ /* 0x008fc80000011607 */
[----:B------:R-:W-:-:S04]  /*26b0*/  LOP3.LUT R18, R18, 0xf, RZ, 0xc0, !PT ;  /* 0x0000000f12127812 */ /* 0x000fc800078ec0ff */
[----:B------:R-:W-:-:S04]  /*26c0*/  IADD3 R18, PT, PT, R18, -0x8, RZ ;  /* 0xfffffff812127810 */ /* 0x000fc80007ffe0ff */
[----:B------:R-:W-:Y:S01]  /*26d0*/  I2FP.F32.S32 R19, R18 ;  /* 0x0000001200137245 */ /* 0x000fe20000201400 */
[----:B----4-:R-:W-:-:S04]  /*26e0*/  IMAD.U32 R18, R4, 0x10000, RZ ;  /* 0x0001000004127824 */ /* 0x010fc800078e00ff */
[----:B------:R-:W-:-:S07]  /*26f0*/  FMUL R6, R18, R19 ;  /* 0x0000001312067220 */ /* 0x000fce0000400000 */
.L_x_25:
[----:B------:R-:W-:Y:S05]  /*2700*/  BSYNC.RECONVERGENT B2 ;  /* 0x0000000000027941 */ /* 0x000fea0003800200 */
.L_x_24:
[----:B------:R1:W-:Y:S01]  /*2710*/  STS [R11], R6 ;  /* 0x000000060b007388 */ /* 0x0003e20000000800 */
[----:B------:R-:W-:Y:S02]  /*2720*/  ISETP.NE.AND P0, PT, R44, 0x1, PT ;  /* 0x000000012c00780c */ /* 0x000fe40003f05270 */
[----:B------:R-:W-:-:S11]  /*2730*/  MOV R18, R8 ;  /* 0x0000000800127202 */ /* 0x000fd60000000f00 */
[----:B-1----:R-:W-:Y:S05]  /*2740*/  @!P0 BRA `(.L_x_21) ;  /* 0x0000000000d48947 */ /* 0x002fea0003800000 */
[C---:B------:R-:W-:Y:S01]  /*2750*/  LOP3.LUT R19, R8.reuse, 0xf, RZ, 0xc0, !PT ;  /* 0x0000000f08137812 */ /* 0x040fe200078ec0ff */
[----:B------:R-:W-:Y:S01]  /*2760*/  VIADD R44, R9, UR4 ;  /* 0x00000004092c7c36 */ /* 0x000fe20008000000 */
[----:B------:R-:W-:Y:S02]  /*2770*/  IADD3 R18, PT, PT, R8, UR11, RZ ;  /* 0x0000000b08127c10 */ /* 0x000fe4000fffe0ff */
[----:B------:R-:W-:-:S04]  /*2780*/  LEA R19, R2, R19, 0x4 ;  /* 0x0000001302137211 */ /* 0x000fc800078e20ff */
[----:B------:R-:W-:-:S04]  /*2790*/  ISETP.GE.AND P0, PT, R19, R16, PT ;  /* 0x000000101300720c */ /* 0x000fc80003f06270 */
[----:B------:R-:W-:-:S13]  /*27a0*/  ISETP.LT.AND P0, PT, R44, R17, !P0 ;  /* 0x000000112c00720c */ /* 0x000fda0004701270 */
[----:B------:R1:W-:Y:S01]  /*27b0*/  @!P0 STS [R13], RZ ;  /* 0x000000ff0d008388 */ /* 0x0003e20000000800 */
[----:B------:R-:W-:Y:S05]  /*27c0*/  @!P0 BRA `(.L_x_21) ;  /* 0x0000000000b48947 */ /* 0x000fea0003800000 */
[----:B------:R-:W-:Y:S02]  /*27d0*/  IABS R6, R42 ;  /* 0x0000002a00067213 */ /* 0x000fe40000000000 */
[----:B---3--:R-:W-:Y:S02]  /*27e0*/  IABS R7, R44 ;  /* 0x0000002c00077213 */ /* 0x008fe40000000000 */
[----:B------:R-:W3:Y:S01]  /*27f0*/  I2F.RP R17, R6 ;  /* 0x0000000600117306 */ /* 0x000ee20000209400 */
[----:B0-----:R-:W-:-:S07]  /*2800*/  IABS R47, R42 ;  /* 0x0000002a002f7213 */ /* 0x001fce0000000000 */
[----:B---3--:R-:W0:Y:S02]  /*2810*/  MUFU.RCP R17, R17 ;  /* 0x0000001100117308 */ /* 0x008e240000001000 */
[----:B0-----:R-:W-:-:S06]  /*2820*/  IADD3 R4, PT, PT, R17, 0xffffffe, RZ ;  /* 0x0ffffffe11047810 */ /* 0x001fcc0007ffe0ff */
[----:B------:R0:W3:Y:S02]  /*2830*/  F2I.FTZ.U32.TRUNC.NTZ R5, R4 ;  /* 0x0000000400057305 */ /* 0x0000e4000021f000 */
[----:B0-----:R-:W-:Y:S02]  /*2840*/  HFMA2 R4, -RZ, RZ, 0, 0 ;  /* 0x00000000ff047431 */ /* 0x001fe400000001ff */
[----:B---3--:R-:W-:-:S04]  /*2850*/  IMAD.MOV R45, RZ, RZ, -R5 ;  /* 0x000000ffff2d7224 */ /* 0x008fc800078e0a05 */
        /* <DEDUP_REMOVED lines=17> */
[----:B------:R-:W3:Y:S03]  /*2970*/  LDC.64 R4, c[0x0][0x398] ;  /* 0x0000e600ff047b82 */ /* 0x000ee60000000a00 */
[----:B------:R-:W-:Y:S02]  /*2980*/  @!P2 IADD3 R45, PT, PT, -R45, RZ, RZ ;  /* 0x000000ff2d2da210 */ /* 0x000fe40007ffe1ff */
[----:B------:R-:W-:Y:S01]  /*2990*/  @!P1 LOP3.LUT R45, RZ, R42, RZ, 0x33, !PT ;  /* 0x0000002aff2d9212 */ /* 0x000fe200078e33ff */
[----:B0-----:R-:W-:-:S03]  /*29a0*/  IMAD.WIDE R6, R17, 0x4, R6 ;  /* 0x0000000411067825 */ /* 0x001fc600078e0206 */
[----:B------:R-:W-:-:S03]  /*29b0*/  ISETP.GE.AND P0, PT, R45, UR6, PT ;  /* 0x000000062d007c0c */ /* 0x000fc6000bf06270 */
[----:B------:R-:W4:Y:S01]  /*29c0*/  LDG.E.CONSTANT R7, desc[UR12][R6.64] ;  /* 0x0000000c06077981 */ /* 0x000f22000c1e9900 */
[----:B------:R-:W-:-:S05]  /*29d0*/  SEL R45, R45, UR14, !P0 ;  /* 0x0000000e2d2d7c07 */ /* 0x000fca000c000000 */
[----:B------:R-:W-:-:S04]  /*29e0*/  IMAD R45, R45, R16, R19 ;  /* 0x000000102d2d7224 */ /* 0x000fc800078e0213 */
[----:B---3--:R-:W-:-:S06]  /*29f0*/  IMAD.WIDE R4, R45, 0x2, R4 ;  /* 0x000000022d047825 */ /* 0x008fcc00078e0204 */
[----:B------:R-:W3:Y:S01]  /*2a00*/  LDG.E.U16.CONSTANT R4, desc[UR12][R4.64] ;  /* 0x0000000c04047981 */ /* 0x000ee2000c1e9500 */
[----:B------:R-:W-:-:S04]  /*2a10*/  SHF.L.U32 R16, R9, 0x2, RZ ;  /* 0x0000000209107819 */ /* 0x000fc800000006ff */
[----:B------:R-:W-:-:S04]  /*2a20*/  LOP3.LUT R16, R16, 0x1c, RZ, 0xc0, !PT ;  /* 0x0000001c10107812 */ /* 0x000fc800078ec0ff */
[----:B----4-:R-:W-:-:S04]  /*2a30*/  SHF.R.U32.HI R16, RZ, R16, R7 ;  /* 0x00000010ff107219 */ /* 0x010fc80000011607 */
[----:B------:R-:W-:-:S05]  /*2a40*/  LOP3.LUT R16, R16, 0xf, RZ, 0xc0, !PT ;  /* 0x0000000f10107812 */ /* 0x000fca00078ec0ff */
[----:B------:R-:W-:-:S05]  /*2a50*/  VIADD R16, R16, 0xfffffff8 ;  /* 0xfffffff810107836 */ /* 0x000fca0000000000 */
[----:B------:R-:W-:Y:S02]  /*2a60*/  I2FP.F32.S32 R17, R16 ;  /* 0x0000001000117245 */ /* 0x000fe40000201400 */
[----:B---3--:R-:W-:-:S05]  /*2a70*/  SHF.L.U32 R16, R4, 0x10, RZ ;  /* 0x0000001004107819 */ /* 0x008fca00000006ff */
[----:B------:R-:W-:-:S05]  /*2a80*/  FMUL R16, R16, R17 ;  /* 0x0000001110107220 */ /* 0x000fca0000400000 */
[----:B------:R4:W-:Y:S02]  /*2a90*/  STS [R13], R16 ;  /* 0x000000100d007388 */ /* 0x0009e40000000800 */
.L_x_21:
[----:B------:R-:W-:Y:S05]  /*2aa0*/  BSYNC.RECONVERGENT B1 ;  /* 0x0000000000017941 */ /* 0x000fea0003800200 */
.L_x_20:
[----:B------:R-:W-:Y:S05]  /*2ab0*/  @!P3 BRA `(.L_x_3) ;  /* 0x0000000c00fcb947 */ /* 0x000fea0003800000 */
.L_x_35:
[----:B----4-:R-:W4:Y:S01]  /*2ac0*/  LDC R16, c[0x0][0x3ac] ;  /* 0x0000eb00ff107b82 */ /* 0x010f220000000800 */
[----:B0-----:R-:W-:Y:S01]  /*2ad0*/  LOP3.LUT R45, R18, 0xf, RZ, 0xc0, !PT ;  /* 0x0000000f122d7812 */ /* 0x001fe200078ec0ff */
[----:B------:R-:W-:Y:S01]  /*2ae0*/  BSSY.RECONVERGENT B1, `(.L_x_26) ;  /* 0x0000045000017945 */ /* 0x000fe20003800200 */
[----:B------:R-:W-:Y:S02]  /*2af0*/  SHF.R.U32.HI R44, RZ, 0x4, R18 ;  /* 0x00000004ff2c7819 */ /* 0x000fe40000011612 */
[----:B------:R-:W-:-:S03]  /*2b00*/  LEA R17, R2, R45, 0x4 ;  /* 0x0000002d02117211 */ /* 0x000fc600078e20ff */
[----:B------:R-:W0:Y:S01]  /*2b10*/  LDC R19, c[0x0][0x3b0] ;  /* 0x0000ec00ff137b82 */ /* 0x000e220000000800 */
[----:B------:R-:W-:Y:S01]  /*2b20*/  VIADD R46, R44, UR4 ;  /* 0x000000042c2e7c36 */ /* 0x000fe20008000000 */
[----:B----4-:R-:W-:-:S04]  /*2b30*/  ISETP.GE.AND P0, PT, R17, R16, PT ;  /* 0x000000101100720c */ /* 0x010fc80003f06270 */
[----:B0-----:R-:W-:-:S13]  /*2b40*/  ISETP.GE.OR P0, PT, R46, R19, P0 ;  /* 0x000000132e00720c */ /* 0x001fda0000706670 */
[----:B------:R-:W-:Y:S05]  /*2b50*/  @P0 BRA `(.L_x_27) ;  /* 0x0000000000d40947 */ /* 0x000fea0003800000 */
[----:B------:R-:W-:-:S04]  /*2b60*/  IABS R6, R42 ;  /* 0x0000002a00067213 */ /* 0x000fc80000000000 */
[----:B---3--:R-:W0:Y:S08]  /*2b70*/  I2F.RP R7, R6 ;  /* 0x0000000600077306 */ /* 0x008e300000209400 */
[----:B0-----:R-:W0:Y:S02]  /*2b80*/  MUFU.RCP R7, R7 ;  /* 0x0000000700077308 */ /* 0x001e240000001000 */
[----:B0-----:R-:W-:-:S06]  /*2b90*/  IADD3 R4, PT, PT, R7, 0xffffffe, RZ ;  /* 0x0ffffffe07047810 */ /* 0x001fcc0007ffe0ff */
[----:B------:R0:W3:Y:S02]  /*2ba0*/  F2I.FTZ.U32.TRUNC.NTZ R5, R4 ;  /* 0x0000000400057305 */ /* 0x0000e4000021f000 */
[----:B0-----:R-:W-:Y:S01]  /*2bb0*/  IMAD.MOV.U32 R4, RZ, RZ, RZ ;  /* 0x000000ffff047224 */ /* 0x001fe200078e00ff */
[----:B---3--:R-:W-:-:S05]  /*2bc0*/  IADD3 R47, PT, PT, RZ, -R5, RZ ;  /* 0x80000005ff2f7210 */ /* 0x008fca0007ffe0ff */
[----:B------:R-:W-:-:S04]  /*2bd0*/  IMAD R47, R47, R6, RZ ;  /* 0x000000062f2f7224 */ /* 0x000fc800078e02ff */
[----:B------:R-:W-:Y:S01]  /*2be0*/  IMAD.HI.U32 R48, R5, R47, R4 ;  /* 0x0000002f05307227 */ /* 0x000fe200078e0004 */
[----:B------:R-:W-:Y:S02]  /*2bf0*/  IABS R5, R46 ;  /* 0x0000002e00057213 */ /* 0x000fe40000000000 */
[----:B------:R-:W-:-:S03]  /*2c00*/  IABS R47, R42 ;  /* 0x0000002a002f7213 */ /* 0x000fc60000000000 */
[----:B------:R-:W-:Y:S01]  /*2c10*/  IMAD.HI.U32 R4, R48, R5, RZ ;  /* 0x0000000530047227 */ /* 0x000fe200078e00ff */
[----:B------:R-:W-:-:S05]  /*2c20*/  IADD3 R7, PT, PT, RZ, -R47, RZ ;  /* 0x8000002fff077210 */ /* 0x000fca0007ffe0ff */
[----:B------:R-:W-:-:S05]  /*2c30*/  IMAD R5, R4, R7, R5 ;  /* 0x0000000704057224 */ /* 0x000fca00078e0205 */
[----:B------:R-:W-:-:S13]  /*2c40*/  ISETP.GT.U32.AND P1, PT, R6, R5, PT ;  /* 0x000000050600720c */ /* 0x000fda0003f24070 */
[-C--:B------:R-:W-:Y:S01]  /*2c50*/  @!P1 IADD3 R5, PT, PT, R5, -R6.reuse, RZ ;  /* 0x8000000605059210 */ /* 0x080fe20007ffe0ff */
[----:B------:R-:W-:Y:S01]  /*2c60*/  @!P1 VIADD R4, R4, 0x1 ;  /* 0x0000000104049836 */ /* 0x000fe20000000000 */
[----:B------:R-:W-:Y:S02]  /*2c70*/  ISETP.NE.AND P1, PT, R42, RZ, PT ;  /* 0x000000ff2a00720c */ /* 0x000fe40003f25270 */
[----:B------:R-:W-:Y:S02]  /*2c80*/  ISETP.GE.U32.AND P0, PT, R5, R6, PT ;  /* 0x000000060500720c */ /* 0x000fe40003f06070 */
[----:B------:R-:W0:Y:S01]  /*2c90*/  LDC.64 R6, c[0x0][0x390] ;  /* 0x0000e400ff067b82 */ /* 0x000e220000000a00 */
[----:B------:R-:W-:Y:S02]  /*2ca0*/  LOP3.LUT R5, R46, R42, RZ, 0x3c, !PT ;  /* 0x0000002a2e057212 */ /* 0x000fe400078e3cff */
[----:B------:R-:W-:Y:S02]  /*2cb0*/  SHF.R.U32.HI R46, RZ, 0x3, R46 ;  /* 0x00000003ff2e7819 */ /* 0x000fe4000001162e */
[----:B------:R-:W-:-:S03]  /*2cc0*/  ISETP.GE.AND P2, PT, R5, RZ, PT ;  /* 0x000000ff0500720c */ /* 0x000fc60003f46270 */
[----:B------:R-:W-:-:S03]  /*2cd0*/  IMAD R47, R46, R16, R17 ;  /* 0x000000102e2f7224 */ /* 0x000fc600078e0211 */
[----:B------:R-:W-:-:S04]  /*2ce0*/  @P0 IADD3 R4, PT, PT, R4, 0x1, RZ ;  /* 0x0000000104040810 */ /* 0x000fc80007ffe0ff */
[----:B------:R-:W-:Y:S02]  /*2cf0*/  MOV R48, R4 ;  /* 0x0000000400307202 */ /* 0x000fe40000000f00 */
[----:B------:R-:W3:Y:S02]  /*2d00*/  LDC.64 R4, c[0x0][0x398] ;  /* 0x0000e600ff047b82 */ /* 0x000ee40000000a00 */
[----:B------:R-:W-:Y:S02]  /*2d10*/  @!P2 IADD3 R48, PT, PT, -R48, RZ, RZ ;  /* 0x000000ff3030a210 */ /* 0x000fe40007ffe1ff */
[----:B------:R-:W-:Y:S01]  /*2d20*/  @!P1 LOP3.LUT R48, RZ, R42, RZ, 0x33, !PT ;  /* 0x0000002aff309212 */ /* 0x000fe200078e33ff */
[----:B0-----:R-:W-:-:S03]  /*2d30*/  IMAD.WIDE R6, R47, 0x4, R6 ;  /* 0x000000042f067825 */ /* 0x001fc600078e0206 */
[----:B------:R-:W-:-:S04]  /*2d40*/  ISETP.GE.AND P0, PT, R48, UR6, PT ;  /* 0x0000000630007c0c */ /* 0x000fc8000bf06270 */
[----:B------:R-:W-:Y:S01]  /*2d50*/  SEL R48, R48, UR14, !P0 ;  /* 0x0000000e30307c07 */ /* 0x000fe2000c000000 */
[----:B------:R-:W4:Y:S04]  /*2d60*/  LDG.E.CONSTANT R6, desc[UR12][R6.64] ;  /* 0x0000000c06067981 */ /* 0x000f28000c1e9900 */
[----:B------:R-:W-:-:S04]  /*2d70*/  IMAD R17, R48, R16, R17 ;  /* 0x0000001030117224 */ /* 0x000fc800078e0211 */
[----:B---3--:R-:W-:-:S06]  /*2d80*/  IMAD.WIDE R4, R17, 0x2, R4 ;  /* 0x0000000211047825 */ /* 0x008fcc00078e0204 */
[----:B------:R0:W3:Y:S01]  /*2d90*/  LDG.E.U16.CONSTANT R4, desc[UR12][R4.64] ;  /* 0x0000000c04047981 */ /* 0x0000e2000c1e9500 */
[----:B------:R-:W5:Y:S01]  /*2da0*/  S2UR UR9, SR_CgaCtaId ;  /* 0x00000000000979c3 */ /* 0x000f620000008800 */
[----:B------:R-:W-:Y:S01]  /*2db0*/  IMAD.SHL.U32 R17, R44, 0x4, RZ ;  /* 0x000000042c117824 */ /* 0x000fe200078e00ff */
[----:B------:R-:W-:Y:S02]  /*2dc0*/  UMOV UR8, 0x400 ;  /* 0x0000040000087882 */ /* 0x000fe40000000000 */
[----:B------:R-:W-:Y:S02]  /*2dd0*/  UIADD3 UR8, UPT, UPT, UR8, 0x400, URZ ;  /* 0x0000040008087890 */ /* 0x000fe4000fffe0ff */
[----:B------:R-:W-:Y:S02]  /*2de0*/  LOP3.LUT R17, R17, 0x1c, RZ, 0xc0, !PT ;  /* 0x0000001c11117812 */ /* 0x000fe400078ec0ff */
[----:B-----5:R-:W-:Y:S02]  /*2df0*/  ULEA UR8, UR9, UR8, 0x18 ;  /* 0x0000000809087291 */ /* 0x020fe4000f8ec0ff */
[----:B----4-:R-:W-:-:S04]  /*2e00*/  SHF.R.U32.HI R17, RZ, R17, R6 ;  /* 0x00000011ff117219 */ /* 0x010fc80000011606 */
[----:B------:R-:W-:Y:S02]  /*2e10*/  LOP3.LUT R6, R17, 0xf, RZ, 0xc0, !PT ;  /* 0x0000000f11067812 */ /* 0x000fe400078ec0ff */
[----:B------:R-:W-:Y:S02]  /*2e20*/  MOV R17, UR8 ;  /* 0x0000000800117c02 */ /* 0x000fe40008000f00 */
[----:B------:R-:W-:Y:S02]  /*2e30*/  IADD3 R6, PT, PT, R6, -0x8, RZ ;  /* 0xfffffff806067810 */ /* 0x000fe40007ffe0ff */
[----:B------:R-:W-:Y:S02]  /*2e40*/  LEA R44, R44, R17, 0x6 ;  /* 0x000000112c2c7211 */ /* 0x000fe400078e30ff */
[----:B0-----:R-:W-:Y:S02]  /*2e50*/  I2FP.F32.S32 R5, R6 ;  /* 0x0000000600057245 */ /* 0x001fe40000201400 */
[----:B------:R-:W-:Y:S01]  /*2e60*/  LEA R45, R45, R44, 0x2 ;  /* 0x0000002c2d2d7211 */ /* 0x000fe200078e10ff */
[----:B---3--:R-:W-:-:S04]  /*2e70*/  IMAD.U32 R4, R4, 0x10000, RZ ;  /* 0x0001000004047824 */ /* 0x008fc800078e00ff */
[----:B------:R-:W-:-:S05]  /*2e80*/  FMUL R4, R4, R5 ;  /* 0x0000000504047220 */ /* 0x000fca0000400000 */
[----:B------:R0:W-:Y:S01]  /*2e90*/  STS [R45], R4 ;  /* 0x000000042d007388 */ /* 0x0001e20000000800 */
[----:B------:R-:W-:Y:S05]  /*2ea0*/  BRA `(.L_x_28) ;  /* 0x0000000000207947 */ /* 0x000fea0003800000 */
.L_x_27:
[----:B------:R-:W0:Y:S01]  /*2eb0*/  S2UR UR9, SR_CgaCtaId ;  /* 0x00000000000979c3 */ /* 0x000e220000008800 */
[----:B------:R-:W-:Y:S02]  /*2ec0*/  UMOV UR8, 0x400 ;  /* 0x0000040000087882 */ /* 0x000fe40000000000 */
[----:B------:R-:W-:-:S04]  /*2ed0*/  UIADD3 UR8, UPT, UPT, UR8, 0x400, URZ ;  /* 0x0000040008087890 */ /* 0x000fc8000fffe0ff */
[----:B0-----:R-:W-:-:S06]  /*2ee0*/  ULEA UR8, UR9, UR8, 0x18 ;  /* 0x0000000809087291 */ /* 0x001fcc000f8ec0ff */
[----:B------:R-:W-:-:S04]  /*2ef0*/  MOV R17, UR8 ;  /* 0x0000000800117c02 */ /* 0x000fc80008000f00 */
[----:B------:R-:W-:-:S05]  /*2f00*/  LEA R44, R44, R17, 0x6 ;  /* 0x000000112c2c7211 */ /* 0x000fca00078e30ff */
[----:B------:R-:W-:-:S05]  /*2f10*/  IMAD R44, R45, 0x4, R44 ;  /* 0x000000042d2c7824 */ /* 0x000fca00078e022c */
[----:B------:R4:W-:Y:S02]  /*2f20*/  STS [R44], RZ ;  /* 0x000000ff2c007388 */ /* 0x0009e40000000800 */
.L_x_28:
[----:B------:R-:W-:Y:S05]  /*2f30*/  BSYNC.RECONVERGENT B1 ;  /* 0x0000000000017941 */ /* 0x000fea0003800200 */
.L_x_26:
[----:B------:R-:W-:Y:S01]  /*2f40*/  IADD3 R18, PT, PT, R18, UR11, RZ ;  /* 0x0000000b12127c10 */ /* 0x000fe2000fffe0ff */
[----:B------:R-:W-:Y:S03]  /*2f50*/  BSSY.RECONVERGENT B1, `(.L_x_29) ;  /* 0x000003b000017945 */ /* 0x000fe60003800200 */
[----:B0-----:R-:W-:Y:S02]  /*2f60*/  LOP3.LUT R45, R18, 0xf, RZ, 0xc0, !PT ;  /* 0x0000000f122d7812 */ /* 0x001fe400078ec0ff */
[----:B----4-:R-:W-:Y:S02]  /*2f70*/  SHF.R.U32.HI R44, RZ, 0x4, R18 ;  /* 0x00000004ff2c7819 */ /* 0x010fe40000011612 */
[----:B------:R-:W-:Y:S02]  /*2f80*/  LEA R47, R2, R45, 0x4 ;  /* 0x0000002d022f7211 */ /* 0x000fe400078e20ff */
[----:B------:R-:W-:-:S02]  /*2f90*/  IADD3 R46, PT, PT, R44, UR4, RZ ;  /* 0x000000042c2e7c10 */ /* 0x000fc4000fffe0ff */
[----:B------:R-:W-:Y:S02]  /*2fa0*/  ISETP.GE.AND P0, PT, R47, R16, PT ;  /* 0x000000102f00720c */ /* 0x000fe40003f06270 */
[----:B------:R-:W-:Y:S02]  /*2fb0*/  IADD3 R18, PT, PT, R18, UR11, RZ ;  /* 0x0000000b12127c10 */ /* 0x000fe4000fffe0ff */
[----:B------:R-:W-:-:S13]  /*2fc0*/  ISETP.LT.AND P0, PT, R46, R19, !P0 ;  /* 0x000000132e00720c */ /* 0x000fda0004701270 */
[----:B------:R-:W-:-:S05]  /*2fd0*/  @!P0 IMAD R4, R44, 0x40, R17 ;  /* 0x000000402c048824 */ /* 0x000fca00078e0211 */
[----:B------:R-:W-:-:S05]  /*2fe0*/  @!P0 LEA R4, R45, R4, 0x2 ;  /* 0x000000042d048211 */ /* 0x000fca00078e10ff */
[----:B------:R0:W-:Y:S01]  /*2ff0*/  @!P0 STS [R4], RZ ;  /* 0x000000ff04008388 */ /* 0x0001e20000000800 */
[----:B------:R-:W-:Y:S05]  /*3000*/  @!P0 BRA `(.L_x_30) ;  /* 0x0000000000bc8947 */ /* 0x000fea0003800000 */
[----:B------:R-:W-:-:S04]  /*3010*/  IABS R6, R42 ;  /* 0x0000002a00067213 */ /* 0x000fc80000000000 */
[----:B---3--:R-:W3:Y:S08]  /*3020*/  I2F.RP R7, R6 ;  /* 0x0000000600077306 */ /* 0x008ef00000209400 */
[----:B---3--:R-:W0:Y:S02]  /*3030*/  MUFU.RCP R7, R7 ;  /* 0x0000000700077308 */ /* 0x008e240000001000 */
[----:B0-----:R-:W-:-:S06]  /*3040*/  IADD3 R4, PT, PT, R7, 0xffffffe, RZ ;  /* 0x0ffffffe07047810 */ /* 0x001fcc0007ffe0ff */
[----:B------:R0:W3:Y:S02]  /*3050*/  F2I.FTZ.U32.TRUNC.NTZ R5, R4 ;  /* 0x0000000400057305 */ /* 0x0000e4000021f000 */
[----:B0-----:R-:W-:Y:S02]  /*3060*/  HFMA2 R4, -RZ, RZ, 0, 0 ;  /* 0x00000000ff047431 */ /* 0x001fe400000001ff */
[----:B---3--:R-:W-:-:S04]  /*3070*/  IMAD.MOV R49, RZ, RZ, -R5 ;  /* 0x000000ffff317224 */ /* 0x008fc800078e0a05 */
        /* <DEDUP_REMOVED lines=28> */
[----:B------:R-:W3:Y:S01]  /*3240*/  LDG.E.U16.CONSTANT R4, desc[UR12][R4.64] ;  /* 0x0000000c04047981 */ /* 0x000ee2000c1e9500 */
[C---:B------:R-:W-:Y:S01]  /*3250*/  IMAD.SHL.U32 R46, R44.reuse, 0x4, RZ ;  /* 0x000000042c2e7824 */ /* 0x040fe200078e00ff */
[----:B------:R-:W-:-:S04]  /*3260*/  LEA R44, R44, R17, 0x6 ;  /* 0x000000112c2c7211 */ /* 0x000fc800078e30ff */
[----:B------:R-:W-:Y:S01]  /*3270*/  LOP3.LUT R46, R46, 0x1c, RZ, 0xc0, !PT ;  /* 0x0000001c2e2e7812 */ /* 0x000fe200078ec0ff */
[----:B------:R-:W-:-:S03]  /*3280*/  IMAD R45, R45, 0x4, R44 ;  /* 0x000000042d2d7824 */ /* 0x000fc600078e022c */
[----:B----4-:R-:W-:-:S04]  /*3290*/  SHF.R.U32.HI R46, RZ, R46, R7 ;  /* 0x0000002eff2e7219 */ /* 0x010fc80000011607 */
[----:B------:R-:W-:-:S04]  /*32a0*/  LOP3.LUT R46, R46, 0xf, RZ, 0xc0, !PT ;  /* 0x0000000f2e2e7812 */ /* 0x000fc800078ec0ff */
[----:B------:R-:W-:-:S04]  /*32b0*/  IADD3 R46, PT, PT, R46, -0x8, RZ ;  /* 0xfffffff82e2e7810 */ /* 0x000fc80007ffe0ff */
[----:B------:R-:W-:Y:S02]  /*32c0*/  I2FP.F32.S32 R7, R46 ;  /* 0x0000002e00077245 */ /* 0x000fe40000201400 */
[----:B---3--:R-:W-:-:S05]  /*32d0*/  SHF.L.U32 R6, R4, 0x10, RZ ;  /* 0x0000001004067819 */ /* 0x008fca00000006ff */
[----:B------:R-:W-:-:S05]  /*32e0*/  FMUL R6, R6, R7 ;  /* 0x0000000706067220 */ /* 0x000fca0000400000 */
[----:B------:R4:W-:Y:S02]  /*32f0*/  STS [R45], R6 ;  /* 0x000000062d007388 */ /* 0x0009e40000000800 */
.L_x_30:
[----:B------:R-:W-:Y:S05]  /*3300*/  BSYNC.RECONVERGENT B1 ;  /* 0x0000000000017941 */ /* 0x000fea0003800200 */
.L_x_29:
[----:B----4-:R-:W-:Y:S01]  /*3310*/  LOP3.LUT R45, R18, 0xf, RZ, 0xc0, !PT ;  /* 0x0000000f122d7812 */ /* 0x010fe200078ec0ff */
[----:B------:R-:W-:Y:S01]  /*3320*/  BSSY.RECONVERGENT B1, `(.L_x_31) ;  /* 0x000003a000017945 */ /* 0x000fe20003800200 */
[----:B------:R-:W-:Y:S02]  /*3330*/  SHF.R.U32.HI R44, RZ, 0x4, R18 ;  /* 0x00000004ff2c7819 */ /* 0x000fe40000011612 */
[----:B------:R-:W-:Y:S02]  /*3340*/  LEA R47, R2, R45, 0x4 ;  /* 0x0000002d022f7211 */ /* 0x000fe400078e20ff */
[----:B------:R-:W-:Y:S02]  /*3350*/  IADD3 R46, PT, PT, R44, UR4, RZ ;  /* 0x000000042c2e7c10 */ /* 0x000fe4000fffe0ff */
[----:B------:R-:W-:Y:S02]  /*3360*/  ISETP.GE.AND P0, PT, R47, R16, PT ;  /* 0x000000102f00720c */ /* 0x000fe40003f06270 */
[----:B------:R-:W-:-:S02]  /*3370*/  IADD3 R18, PT, PT, R18, UR11, RZ ;  /* 0x0000000b12127c10 */ /* 0x000fc4000fffe0ff */
[----:B------:R-:W-:-:S13]  /*3380*/  ISETP.LT.AND P0, PT, R46, R19, !P0 ;  /* 0x000000132e00720c */ /* 0x000fda0004701270 */
[----:B0-----:R-:W-:-:S05]  /*3390*/  @!P0 LEA R4, R44, R17, 0x6 ;  /* 0x000000112c048211 */ /* 0x001fca00078e30ff */
[----:B------:R-:W-:-:S05]  /*33a0*/  @!P0 IMAD R4, R45, 0x4, R4 ;  /* 0x000000042d048824 */ /* 0x000fca00078e0204 */
[----:B------:R0:W-:Y:S01]  /*33b0*/  @!P0 STS [R4], RZ ;  /* 0x000000ff04008388 */ /* 0x0001e20000000800 */
[----:B------:R-:W-:Y:S05]  /*33c0*/  @!P0 BRA `(.L_x_32) ;  /* 0x0000000000bc8947 */ /* 0x000fea0003800000 */
[----:B------:R-:W-:-:S04]  /*33d0*/  IABS R6, R42 ;  /* 0x0000002a00067213 */ /* 0x000fc80000000000 */
[----:B---3--:R-:W3:Y:S08]  /*33e0*/  I2F.RP R7, R6 ;  /* 0x0000000600077306 */ /* 0x008ef00000209400 */
[----:B---3--:R-:W0:Y:S02]  /*33f0*/  MUFU.RCP R7, R7 ;  /* 0x0000000700077308 */ /* 0x008e240000001000 */
        /* <DEDUP_REMOVED lines=12> */
[-C--:B------:R-:W-:Y:S02]  /*34c0*/  @!P1 IADD3 R5, PT, PT, R5, -R6.reuse, RZ ;  /* 0x8000000605059210 */ /* 0x080fe40007ffe0ff */
[----:B------:R-:W-:Y:S02]  /*34d0*/  @!P1 IADD3 R4, PT, PT, R4, 0x1, RZ ;  /* 0x0000000104049810 */ /* 0x000fe40007ffe0ff */
[----:B------:R-:W-:Y:S02]  /*34e0*/  ISETP.GE.U32.AND P0, PT, R5, R6, PT ;  /* 0x000000060500720c */ /* 0x000fe40003f06070 */
[----:B------:R-:W0:Y:S01]  /*34f0*/  LDC.64 R6, c[0x0][0x390] ;  /* 0x0000e400ff067b82 */ /* 0x000e220000000a00 */
[----:B------:R-:W-:Y:S02]  /*3500*/  LOP3.LUT R5, R46, R42, RZ, 0x3c, !PT ;  /* 0x0000002a2e057212 */ /* 0x000fe400078e3cff */
[----:B------:R-:W-:Y:S02]  /*3510*/  ISETP.NE.AND P1, PT, R42, RZ, PT ;  /* 0x000000ff2a00720c */ /* 0x000fe40003f25270 */
[----:B------:R-:W-:-:S02]  /*3520*/  ISETP.GE.AND P2, PT, R5, RZ, PT ;  /* 0x000000ff0500720c */ /* 0x000fc40003f46270 */
[----:B------:R-:W-:-:S04]  /*3530*/  SHF.R.U32.HI R46, RZ, 0x3, R46 ;  /* 0x00000003ff2e7819 */ /* 0x000fc8000001162e */
[----:B------:R-:W-:Y:S02]  /*3540*/  @P0 VIADD R4, R4, 0x1 ;  /* 0x0000000104040836 */ /* 0x000fe40000000000 */
[----:B------:R-:W-:-:S03]  /*3550*/  IMAD R49, R46, R16, R47 ;  /* 0x000000102e317224 */ /* 0x000fc600078e022f */
        /* <DEDUP_REMOVED lines=11> */
[C---:B------:R-:W-:Y:S02]  /*3610*/  SHF.L.U32 R46, R44.reuse, 0x2, RZ ;  /* 0x000000022c2e7819 */ /* 0x040fe400000006ff */
[----:B------:R-:W-:Y:S02]  /*3620*/  LEA R44, R44, R17, 0x6 ;  /* 0x000000112c2c7211 */ /* 0x000fe400078e30ff */
[----:B------:R-:W-:Y:S02]  /*3630*/  LOP3.LUT R46, R46, 0x1c, RZ, 0xc0, !PT ;  /* 0x0000001c2e2e7812 */ /* 0x000fe400078ec0ff */
[----:B------:R-:W-:Y:S02]  /*3640*/  LEA R45, R45, R44, 0x2 ;  /* 0x0000002c2d2d7211 */ /* 0x000fe400078e10ff */
[----:B----4-:R-:W-:-:S04]  /*3650*/  SHF.R.U32.HI R46, RZ, R46, R7 ;  /* 0x0000002eff2e7219 */ /* 0x010fc80000011607 */
[----:B------:R-:W-:-:S05]  /*3660*/  LOP3.LUT R46, R46, 0xf, RZ, 0xc0, !PT ;  /* 0x0000000f2e2e7812 */ /* 0x000fca00078ec0ff */
[----:B------:R-:W-:-:S05]  /*3670*/  VIADD R46, R46, 0xfffffff8 ;  /* 0xfffffff82e2e7836 */ /* 0x000fca0000000000 */
[----:B------:R-:W-:Y:S02]  /*3680*/  I2FP.F32.S32 R7, R46 ;  /* 0x0000002e00077245 */ /* 0x000fe40000201400 */
[----:B---3--:R-:W-:-:S05]  /*3690*/  SHF.L.U32 R6, R4, 0x10, RZ ;  /* 0x0000001004067819 */ /* 0x008fca00000006ff */
[----:B------:R-:W-:-:S05]  /*36a0*/  FMUL R6, R6, R7 ;  /* 0x0000000706067220 */ /* 0x000fca0000400000 */
[----:B------:R4:W-:Y:S02]  /*36b0*/  STS [R45], R6 ;  /* 0x000000062d007388 */ /* 0x0009e40000000800 */
.L_x_32:
[----:B------:R-:W-:Y:S05]  /*36c0*/  BSYNC.RECONVERGENT B1 ;  /* 0x0000000000017941 */ /* 0x000fea0003800200 */
.L_x_31:
[----:B----4-:R-:W-:Y:S01]  /*36d0*/  LOP3.LUT R45, R18, 0xf, RZ, 0xc0, !PT ;  /* 0x0000000f122d7812 */ /* 0x010fe200078ec0ff */
[----:B------:R-:W-:Y:S01]  /*36e0*/  BSSY.RECONVERGENT B1, `(.L_x_33) ;  /* 0x0000039000017945 */ /* 0x000fe20003800200 */
[----:B------:R-:W-:-:S03]  /*36f0*/  SHF.R.U32.HI R44, RZ, 0x4, R18 ;  /* 0x00000004ff2c7819 */ /* 0x000fc60000011612 */
[----:B------:R-:W-:Y:S01]  /*3700*/  IMAD R47, R2, 0x10, R45 ;  /* 0x00000010022f7824 */ /* 0x000fe200078e022d */
[----:B------:R-:W-:-:S04]  /*3710*/  IADD3 R46, PT, PT, R44, UR4, RZ ;  /* 0x000000042c2e7c10 */ /* 0x000fc8000fffe0ff */
[----:B------:R-:W-:-:S04]  /*3720*/  ISETP.GE.AND P0, PT, R47, R16, PT ;  /* 0x000000102f00720c */ /* 0x000fc80003f06270 */
[----:B------:R-:W-:-:S13]  /*3730*/  ISETP.LT.AND P0, PT, R46, R19, !P0 ;  /* 0x000000132e00720c */ /* 0x000fda0004701270 */
[----:B0-----:R-:W-:-:S04]  /*3740*/  @!P0 LEA R4, R44, R17, 0x6 ;  /* 0x000000112c048211 */ /* 0x001fc800078e30ff */
[----:B------:R-:W-:-:S05]  /*3750*/  @!P0 LEA R4, R45, R4, 0x2 ;  /* 0x000000042d048211 */ /* 0x000fca00078e10ff */
[----:B------:R0:W-:Y:S01]  /*3760*/  @!P0 STS [R4], RZ ;  /* 0x000000ff04008388 */ /* 0x0001e20000000800 */
[----:B------:R-:W-:Y:S05]  /*3770*/  @!P0 BRA `(.L_x_34) ;  /* 0x0000000000bc8947 */ /* 0x000fea0003800000 */
[----:B------:R-:W-:-:S04]  /*3780*/  IABS R6, R42 ;  /* 0x0000002a00067213 */ /* 0x000fc80000000000 */
[----:B---3--:R-:W3:Y:S08]  /*3790*/  I2F.RP R7, R6 ;  /* 0x0000000600077306 */ /* 0x008ef00000209400 */
[----:B---3--:R-:W0:Y:S02]  /*37a0*/  MUFU.RCP R7, R7 ;  /* 0x0000000700077308 */ /* 0x008e240000001000 */
[----:B0-----:R-:W-:-:S06]  /*37b0*/  VIADD R4, R7, 0xffffffe ;  /* 0x0ffffffe07047836 */ /* 0x001fcc0000000000 */
[----:B------:R0:W3:Y:S02]  /*37c0*/  F2I.FTZ.U32.TRUNC.NTZ R5, R4 ;  /* 0x0000000400057305 */ /* 0x0000e4000021f000 */
[----:B0-----:R-:W-:Y:S01]  /*37d0*/  HFMA2 R4, -RZ, RZ, 0, 0 ;  /* 0x00000000ff047431 */ /* 0x001fe200000001ff */
        /* <DEDUP_REMOVED lines=18> */
[----:B------:R-:W-:-:S04]  /*3900*/  @P0 IADD3 R4, PT, PT, R4, 0x1, RZ ;  /* 0x0000000104040810 */ /* 0x000fc80007ffe0ff */
[----:B------:R-:W-:Y:S02]  /*3910*/  MOV R48, R4 ;  /* 0x0000000400307202 */ /* 0x000fe40000000f00 */
[----:B------:R-:W3:Y:S03]  /*3920*/  LDC.64 R4, c[0x0][0x398] ;  /* 0x0000e600ff047b82 */ /* 0x000ee60000000a00 */
[----:B------:R-:W-:Y:S01]  /*3930*/  @!P2 IMAD.MOV R48, RZ, RZ, -R48 ;  /* 0x000000ffff30a224 */ /* 0x000fe200078e0a30 */
        /* <DEDUP_REMOVED lines=13> */
[----:B------:R-:W-:-:S04]  /*3a10*/  LOP3.LUT R16, R16, 0xf, RZ, 0xc0, !PT ;  /* 0x0000000f10107812 */ /* 0x000fc800078ec0ff */
[----:B------:R-:W-:-:S04]  /*3a20*/  IADD3 R16, PT, PT, R16, -0x8, RZ ;  /* 0xfffffff810107810 */ /* 0x000fc80007ffe0ff */
[----:B------:R-:W-:Y:S01]  /*3a30*/  I2FP.F32.S32 R17, R16 ;  /* 0x0000001000117245 */ /* 0x000fe20000201400 */
[----:B---3--:R-:W-:-:S04]  /*3a40*/  IMAD.U32 R6, R4, 0x10000, RZ ;  /* 0x0001000004067824 */ /* 0x008fc800078e00ff */
[----:B------:R-:W-:-:S05]  /*3a50*/  FMUL R6, R6, R17 ;  /* 0x0000001106067220 */ /* 0x000fca0000400000 */
[----:B------:R4:W-:Y:S02]  /*3a60*/  STS [R45], R6 ;  /* 0x000000062d007388 */ /* 0x0009e40000000800 */
.L_x_34:
[----:B------:R-:W-:Y:S05]  /*3a70*/  BSYNC.RECONVERGENT B1 ;  /* 0x0000000000017941 */ /* 0x000fea0003800200 */
.L_x_33:
[----:B------:R-:W-:-:S04]  /*3a80*/  IADD3 R18, PT, PT, R18, UR11, RZ ;  /* 0x0000000b12127c10 */ /* 0x000fc8000fffe0ff */
[----:B------:R-:W-:-:S13]  /*3a90*/  ISETP.GE.U32.AND P0, PT, R18, 0x100, PT ;  /* 0x000001001200780c */ /* 0x000fda0003f06070 */
[----:B------:R-:W-:Y:S05]  /*3aa0*/  @!P0 BRA `(.L_x_35) ;  /* 0xfffffff000048947 */ /* 0x000fea000383ffff */
.L_x_3:
[----:B01----:R-:W-:Y:S05]  /*3ab0*/  BSYNC.RECONVERGENT B0 ;  /* 0x0000000000007941 */ /* 0x003fea0003800200 */
.L_x_2:
[----:B------:R-:W0:Y:S01]  /*3ac0*/  LDCU UR8, c[0x0][0x3ac] ;  /* 0x00007580ff0877ac */ /* 0x000e220008000800 */
[----:B------:R-:W-:Y:S01]  /*3ad0*/  BSSY.RECONVERGENT B0, `(.L_x_36) ;  /* 0x00002b4000007945 */ /* 0x000fe20003800200 */
[----:B------:R-:W-:Y:S01]  /*3ae0*/  BAR.SYNC.DEFER_BLOCKING 0x0 ;  /* 0x0000000000007b1d */ /* 0x000fe20000010000 */
[----:B0-----:R-:W-:-:S13]  /*3af0*/  ISETP.GE.AND P0, PT, R25, UR8, PT ;  /* 0x0000000819007c0c */ /* 0x001fda000bf06270 */
[----:B------:R-:W-:Y:S05]  /*3b00*/  @P0 BRA `(.L_x_37) ;  /* 0x0000002800c00947 */ /* 0x000fea0003800000 */
[----:B------:R-:W0:Y:S01]  /*3b10*/  LDCU UR28, c[0x0][0x3a8] ;  /* 0x00007500ff1c77ac */ /* 0x000e220008000800 */
[----:B------:R-:W-:Y:S02]  /*3b20*/  UIADD3 UR8, UPT, UPT, UR5, 0xa, URZ ;  /* 0x0000000a05087890 */ /* 0x000fe4000fffe0ff */
[----:B------:R-:W-:Y:S02]  /*3b30*/  UIADD3 UR9, UPT, UPT, UR5, 0xb, URZ ;  /* 0x0000000b05097890 */ /* 0x000fe4000fffe0ff */
[----:B------:R-:W-:Y:S02]  /*3b40*/  UIADD3 UR24, UPT, UPT, UR5, 0xc, URZ ;  /* 0x0000000c05187890 */ /* 0x000fe4000fffe0ff */
[----:B------:R-:W-:Y:S02]  /*3b50*/  UIADD3 UR25, UPT, UPT, UR5, 0xd, URZ ;  /* 0x0000000d05197890 */ /* 0x000fe4000fffe0ff */
[----:B------:R-:W-:Y:S02]  /*3b60*/  UIADD3 UR26, UPT, UPT, UR5, 0xe, URZ ;  /* 0x0000000e051a7890 */ /* 0x000fe4000fffe0ff */
[----:B------:R-:W-:-:S02]  /*3b70*/  UIADD3 UR27, UPT, UPT, UR5, 0xf, URZ ;  /* 0x0000000f051b7890 */ /* 0x000fc4000fffe0ff */
[----:B------:R-:W-:Y:S02]  /*3b80*/  UIADD3 UR15, UPT, UPT, UR5, 0x1, URZ ;  /* 0x00000001050f7890 */ /* 0x000fe4000fffe0ff */
[----:B0-----:R-:W-:Y:S02]  /*3b90*/  UISETP.GE.AND UP6, UPT, UR5, UR28, UPT ;  /* 0x0000001c0500728c */ /* 0x001fe4000bfc6270 */
[----:B------:R-:W-:Y:S02]  /*3ba0*/  UIADD3 UR16, UPT, UPT, UR5, 0x2, URZ ;  /* 0x0000000205107890 */ /* 0x000fe4000fffe0ff */
[----:B------:R-:W-:Y:S02]  /*3bb0*/  UIADD3 UR17, UPT, UPT, UR5, 0x3, URZ ;  /* 0x0000000305117890 */ /* 0x000fe4000fffe0ff */
[----:B------:R-:W-:Y:S02]  /*3bc0*/  UIADD3 UR18, UPT, UPT, UR5, 0x4, URZ ;  /* 0x0000000405127890 */ /* 0x000fe4000fffe0ff */
[----:B------:R-:W-:-:S02]  /*3bd0*/  UIADD3 UR19, UPT, UPT, UR5, 0x5, URZ ;  /* 0x0000000505137890 */ /* 0x000fc4000fffe0ff */
[----:B------:R-:W-:Y:S02]  /*3be0*/  UIADD3 UR20, UPT, UPT, UR5, 0x6, URZ ;  /* 0x0000000605147890 */ /* 0x000fe4000fffe0ff */
[----:B------:R-:W-:Y:S02]  /*3bf0*/  UIADD3 UR21, UPT, UPT, UR5, 0x7, URZ ;  /* 0x0000000705157890 */ /* 0x000fe4000fffe0ff */
[----:B------:R-:W-:Y:S02]  /*3c00*/  UIADD3 UR22, UPT, UPT, UR5, 0x8, URZ ;  /* 0x0000000805167890 */ /* 0x000fe4000fffe0ff */
[----:B------:R-:W-:Y:S02]  /*3c10*/  UIADD3 UR23, UPT, UPT, UR5, 0x9, URZ ;  /* 0x0000000905177890 */ /* 0x000fe4000fffe0ff */
[----:B------:R-:W-:Y:S02]  /*3c20*/  UISETP.GE.AND UP0, UPT, UR8, UR28, UPT ;  /* 0x0000001c0800728c */ /* 0x000fe4000bf06270 */
[----:B------:R-:W-:-:S02]  /*3c30*/  UISETP.GE.AND UP1, UPT, UR9, UR28, UPT ;  /* 0x0000001c0900728c */ /* 0x000fc4000bf26270 */
[----:B------:R-:W-:Y:S02]  /*3c40*/  UISETP.GE.AND UP2, UPT, UR24, UR28, UPT ;  /* 0x0000001c1800728c */ /* 0x000fe4000bf46270 */
[----:B------:R-:W-:Y:S02]  /*3c50*/  UISETP.GE.AND UP3, UPT, UR25, UR28, UPT ;  /* 0x0000001c1900728c */ /* 0x000fe4000bf66270 */
[----:B------:R-:W-:Y:S02]  /*3c60*/  UISETP.GE.AND UP4, UPT, UR26, UR28, UPT ;  /* 0x0000001c1a00728c */ /* 0x000fe4000bf86270 */
[----:B------:R-:W-:Y:S01]  /*3c70*/  UISETP.GE.AND UP5, UPT, UR27, UR28, UPT ;  /* 0x0000001c1b00728c */ /* 0x000fe2000bfa6270 */
[----:B------:R-:W-:Y:S10]  /*3c80*/  BRA.U UP6, `(.L_x_38) ;  /* 0x0000000106a07547 */ /* 0x000ff4000b800000 */
[----:B------:R-:W0:Y:S01]  /*3c90*/  S2UR UR9, SR_CgaCtaId ;  /* 0x00000000000979c3 */ /* 0x000e220000008800 */
[----:B------:R-:W-:Y:S01]  /*3ca0*/  UMOV UR8, 0x400 ;  /* 0x0000040000087882 */ /* 0x000fe20000000000 */
[----:B------:R-:W-:Y:S04]  /*3cb0*/  LDS R17, [R24] ;  /* 0x0000000018117984 */ /* 0x000fe80000000800 */
[----:B------:R-:W-:Y:S04]  /*3cc0*/  LDS R47, [R24+0x40] ;  /* 0x00004000182f7984 */ /* 0x000fe80000000800 */
[----:B------:R-:W-:Y:S04]  /*3cd0*/  LDS R48, [R24+0x80] ;  /* 0x0000800018307984 */ /* 0x000fe80000000800 */
[----:B------:R-:W-:Y:S04]  /*3ce0*/  LDS R46, [R24+0xc0] ;  /* 0x0000c000182e7984 */ /* 0x000fe80000000800 */
[----:B----4-:R-:W-:Y:S04]  /*3cf0*/  LDS R45, [R24+0x100] ;  /* 0x00010000182d7984 */ /* 0x010fe80000000800 */
[----:B------:R-:W-:Y:S01]  /*3d00*/  LDS R44, [R24+0x140] ;  /* 0x00014000182c7984 */ /* 0x000fe20000000800 */
[----:B0-----:R-:W-:-:S03]  /*3d10*/  ULEA UR8, UR9, UR8, 0x18 ;  /* 0x0000000809087291 */ /* 0x001fc6000f8ec0ff */
[----:B------:R-:W-:Y:S04]  /*3d20*/  LDS R49, [R24+0x200] ;  /* 0x0002000018317984 */ /* 0x000fe80000000800 */
[----:B------:R-:W-:Y:S04]  /*3d30*/  LDS R50, [R24+0x300] ;  /* 0x0003000018327984 */ /* 0x000fe80000000800 */
[----:B---3--:R-:W0:Y:S02]  /*3d40*/  LDS.128 R4, [UR8] ;  /* 0x00000008ff047984 */ /* 0x008e240008000c00 */
[----:B0-----:R-:W-:-:S02]  /*3d50*/  FFMA R4, R4, R17, RZ ;  /* 0x0000001104047223 */ /* 0x001fc400000000ff */
[----:B------:R-:W0:Y:S02]  /*3d60*/  LDS.128 R16, [UR8+0x10] ;  /* 0x00001008ff107984 */ /* 0x000e240008000c00 */
[----:B------:R-:W-:Y:S02]  /*3d70*/  FFMA R5, R47, R5, R4 ;  /* 0x000000052f057223 */ /* 0x000fe40000000004 */
[----:B------:R-:W1:Y:S02]  /*3d80*/  LDS R47, [R24+0x180] ;  /* 0x00018000182f7984 */ /* 0x000e640000000800 */
[----:B------:R-:W-:Y:S02]  /*3d90*/  FFMA R5, R48, R6, R5 ;  /* 0x0000000630057223 */ /* 0x000fe40000000005 */
[----:B------:R-:W3:Y:S02]  /*3da0*/  LDS R48, [R24+0x1c0] ;  /* 0x0001c00018307984 */ /* 0x000ee40000000800 */
[----:B------:R-:W-:-:S02]  /*3db0*/  FFMA R51, R46, R7, R5 ;  /* 0x000000072e337223 */ /* 0x000fc40000000005 */
[----:B------:R-:W4:Y:S04]  /*3dc0*/  LDS.128 R4, [UR8+0x20] ;  /* 0x00002008ff047984 */ /* 0x000f280008000c00 */
[----:B------:R-:W-:Y:S01]  /*3dd0*/  LDS R46, [R24+0x2c0] ;  /* 0x0002c000182e7984 */ /* 0x000fe20000000800 */
[----:B0-----:R-:W-:-:S04]  /*3de0*/  FFMA R45, R16, R45, R51 ;  /* 0x0000002d102d7223 */ /* 0x001fc80000000033 */
[----:B------:R-:W-:Y:S02]  /*3df0*/  FFMA R16, R44, R17, R45 ;  /* 0x000000112c107223 */ /* 0x000fe4000000002d */
[----:B------:R-:W0:Y:S02]  /*3e00*/  LDS R44, [R24+0x240] ;  /* 0x00024000182c7984 */ /* 0x000e240000000800 */
[----:B-1----:R-:W-:Y:S02]  /*3e10*/  FFMA R47, R47, R18, R16 ;  /* 0x000000122f2f7223 */ /* 0x002fe40000000010 */
[----:B------:R-:W1:Y:S02]  /*3e20*/  LDS R45, [R24+0x280] ;  /* 0x00028000182d7984 */ /* 0x000e640000000800 */
[----:B---3--:R-:W-:Y:S02]  /*3e30*/  FFMA R19, R48, R19, R47 ;  /* 0x0000001330137223 */ /* 0x008fe4000000002f */
[----:B------:R-:W-:Y:S02]  /*3e40*/  LDS R48, [R24+0x340] ;  /* 0x0003400018307984 */ /* 0x000fe40000000800 */
[----:B----4-:R-:W-:-:S02]  /*3e50*/  FFMA R49, R4, R49, R19 ;  /* 0x0000003104317223 */ /* 0x010fc40000000013 */
[----:B------:R-:W3:Y:S04]  /*3e60*/  LDS.128 R16, [UR8+0x30] ;  /* 0x00003008ff107984 */ /* 0x000ee80008000c00 */
[----:B------:R-:W4:Y:S04]  /*3e70*/  LDS R47, [R24+0x380] ;  /* 0x00038000182f7984 */ /* 0x000f280000000800 */
[----:B------:R-:W5:Y:S01]  /*3e80*/  LDS R4, [R24+0x3c0] ;  /* 0x0003c00018047984 */ /* 0x000f620000000800 */
[----:B0-----:R-:W-:-:S04]  /*3e90*/  FFMA R44, R44, R5, R49 ;  /* 0x000000052c2c7223 */ /* 0x001fc80000000031 */
[----:B-1----:R-:W-:-:S04]  /*3ea0*/  FFMA R45, R45, R6, R44 ;  /* 0x000000062d2d7223 */ /* 0x002fc8000000002c */
[----:B------:R-:W-:-:S04]  /*3eb0*/  FFMA R7, R46, R7, R45 ;  /* 0x000000072e077223 */ /* 0x000fc8000000002d */
[----:B---3--:R-:W-:-:S04]  /*3ec0*/  FFMA R7, R16, R50, R7 ;  /* 0x0000003210077223 */ /* 0x008fc80000000007 */
[----:B------:R-:W-:-:S04]  /*3ed0*/  FFMA R48, R48, R17, R7 ;  /* 0x0000001130307223 */ /* 0x000fc80000000007 */
[----:B----4-:R-:W-:-:S04]  /*3ee0*/  FFMA R47, R47, R18, R48 ;  /* 0x000000122f2f7223 */ /* 0x010fc80000000030 */
[----:B-----5:R-:W-:-:S04]  /*3ef0*/  FFMA R19, R4, R19, R47 ;  /* 0x0000001304137223 */ /* 0x020fc8000000002f */
[----:B------:R-:W-:-:S07]  /*3f00*/  FADD R26, R26, R19 ;  /* 0x000000131a1a7221 */ /* 0x000fce0000000000 */
.L_x_38:
[----:B------:R-:W-:-:S09]  /*3f10*/  UISETP.GE.AND UP6, UPT, UR15, UR28, UPT ;  /* 0x0000001c0f00728c */ /* 0x000fd2000bfc6270 */
[----:B------:R-:W-:Y:S05]  /*3f20*/  BRA.U UP6, `(.L_x_39) ;  /* 0x0000000106a07547 */ /* 0x000fea000b800000 */
[----:B------:R-:W0:Y:S01]  /*3f30*/  S2UR UR9, SR_CgaCtaId ;  /* 0x00000000000979c3 */ /* 0x000e220000008800 */
[----:B------:R-:W-:Y:S01]  /*3f40*/  UMOV UR8, 0x400 ;  /* 0x0000040000087882 */ /* 0x000fe20000000000 */
[----:B----4-:R-:W-:Y:S04]  /*3f50*/  LDS R5, [R24] ;  /* 0x0000000018057984 */ /* 0x010fe80000000800 */
[----:B------:R-:W-:Y:S04]  /*3f60*/  LDS R47, [R24+0x40] ;  /* 0x00004000182f7984 */ /* 0x000fe80000000800 */
[----:B------:R-:W-:Y:S04]  /*3f70*/  LDS R46, [R24+0x80] ;  /* 0x00008000182e7984 */ /* 0x000fe80000000800 */
[----:B------:R-:W-:Y:S04]  /*3f80*/  LDS R48, [R24+0xc0] ;  /* 0x0000c00018307984 */ /* 0x000fe80000000800 */
[----:B------:R-:W-:Y:S04]  /*3f90*/  LDS R45, [R24+0x100] ;  /* 0x00010000182d7984 */ /* 0x000fe80000000800 */
[----:B------:R-:W-:Y:S01]  /*3fa0*/  LDS R44, [R24+0x140] ;  /* 0x00014000182c7984 */ /* 0x000fe20000000800 */
[----:B0-----:R-:W-:-:S03]  /*3fb0*/  ULEA UR8, UR9, UR8, 0x18 ;  /* 0x0000000809087291 */ /* 0x001fc6000f8ec0ff */
[----:B------:R-:W-:Y:S04]  /*3fc0*/  LDS R49, [R24+0x200] ;  /* 0x0002000018317984 */ /* 0x000fe80000000800 */
[----:B------:R-:W-:Y:S04]  /*3fd0*/  LDS R50, [R24+0x300] ;  /* 0x0003000018327984 */ /* 0x000fe80000000800 */
[----:B------:R-:W0:Y:S02]  /*3fe0*/  LDS.128 R16, [UR8+0x40] ;  /* 0x00004008ff107984 */ /* 0x000e240008000c00 */
[----:B0-----:R-:W-:-:S02]  /*3ff0*/  FFMA R16, R5, R16, RZ ;  /* 0x0000001005107223 */ /* 0x001fc400000000ff */
[----:B---3--:R-:W0:Y:S02]  /*4000*/  LDS.128 R4, [UR8+0x50] ;  /* 0x00005008ff047984 */ /* 0x008e240008000c00 */
[----:B------:R-:W-:Y:S02]  /*4010*/  FFMA R17, R47, R17, R16 ;  /* 0x000000112f117223 */ /* 0x000fe40000000010 */
[----:B------:R-:W1:Y:S02]  /*4020*/  LDS R47, [R24+0x180] ;  /* 0x00018000182f7984 */ /* 0x000e640000000800 */
[----:B------:R-:W-:Y:S02]  /*4030*/  FFMA R17, R46, R18, R17 ;  /* 0x000000122e117223 */ /* 0x000fe40000000011 */
[----:B------:R-:W3:Y:S02]  /*4040*/  LDS R46, [R24+0x1c0] ;  /* 0x0001c000182e7984 */ /* 0x000ee40000000800 */
[----:B------:R-:W-:-:S02]  /*4050*/  FFMA R48, R48, R19, R17 ;  /* 0x0000001330307223 */ /* 0x000fc40000000011 */
[----:B------:R-:W4:Y:S02]  /*4060*/  LDS.128 R16, [UR8+0x60] ;  /* 0x00006008ff107984 */ /* 0x000f240008000c00 */
[----:B0-----:R-:W-:Y:S02]  /*4070*/  FFMA R45, R45, R4, R48 ;  /* 0x000000042d2d7223 */ /* 0x001fe40000000030 */
[----:B------:R-:W-:Y:S02]  /*4080*/  LDS R48, [R24+0x340] ;  /* 0x0003400018307984 */ /* 0x000fe40000000800 */
[----:B------:R-:W-:Y:S02]  /*4090*/  FFMA R4, R44, R5, R45 ;  /* 0x000000052c047223 */ /* 0x000fe4000000002d */
[----:B------:R-:W0:Y:S02]  /*40a0*/  LDS R44, [R24+0x240] ;  /* 0x00024000182c7984 */ /* 0x000e240000000800 */
[----:B-1----:R-:W-:-:S02]  /*40b0*/  FFMA R47, R47, R6, R4 ;  /* 0x000000062f2f7223 */ /* 0x002fc40000000004 */
[----:B------:R-:W1:Y:S02]  /*40c0*/  LDS R45, [R24+0x280] ;  /* 0x00028000182d7984 */ /* 0x000e640000000800 */
[----:B---3--:R-:W-:Y:S02]  /*40d0*/  FFMA R4, R46, R7, R47 ;  /* 0x000000072e047223 */ /* 0x008fe4000000002f */
[----:B------:R-:W3:Y:S02]  /*40e0*/  LDS R46, [R24+0x2c0] ;  /* 0x0002c000182e7984 */ /* 0x000ee40000000800 */
[----:B----4-:R-:W-:Y:S02]  /*40f0*/  FFMA R49, R49, R16, R4 ;  /* 0x0000001031317223 */ /* 0x010fe40000000004 */
[----:B------:R-:W4:Y:S04]  /*4100*/  LDS.128 R4, [UR8+0x70] ;  /* 0x00007008ff047984 */ /* 0x000f280008000c00 */
[----:B------:R-:W5:Y:S04]  /*4110*/  LDS R47, [R24+0x380] ;  /* 0x00038000182f7984 */ /* 0x000f680000000800 */
[----:B------:R-:W2:Y:S01]  /*4120*/  LDS R16, [R24+0x3c0] ;  /* 0x0003c00018107984 */ /* 0x000ea20000000800 */
[----:B0-----:R-:W-:-:S04]  /*4130*/  FFMA R44, R44, R17, R49 ;  /* 0x000000112c2c7223 */ /* 0x001fc80000000031 */
[----:B-1----:R-:W-:-:S04]  /*4140*/  FFMA R45, R45, R18, R44 ;  /* 0x000000122d2d7223 */ /* 0x002fc8000000002c */
[----:B---3--:R-:W-:-:S04]  /*4150*/  FFMA R19, R46, R19, R45 ;  /* 0x000000132e137223 */ /* 0x008fc8000000002d */
[----:B----4-:R-:W-:-:S04]  /*4160*/  FFMA R19, R50, R4, R19 ;  /* 0x0000000432137223 */ /* 0x010fc80000000013 */
[----:B------:R-:W-:-:S04]  /*4170*/  FFMA R48, R48, R5, R19 ;  /* 0x0000000530307223 */ /* 0x000fc80000000013 */
[----:B-----5:R-:W-:-:S04]  /*4180*/  FFMA R47, R47, R6, R48 ;  /* 0x000000062f2f7223 */ /* 0x020fc80000000030 */
[----:B--2---:R-:W-:-:S04]  /*4190*/  FFMA R16, R16, R7, R47 ;  /* 0x0000000710107223 */ /* 0x004fc8000000002f */
[----:B------:R-:W-:-:S07]  /*41a0*/  FADD R27, R27, R16 ;  /* 0x000000101b1b7221 */ /* 0x000fce0000000000 */
.L_x_39:
        /* <DEDUP_REMOVED lines=42> */
.L_x_40:
        /* <DEDUP_REMOVED lines=42> */
.L_x_41:
        /* <DEDUP_REMOVED lines=42> */
.L_x_42:
        /* <DEDUP_REMOVED lines=42> */
.L_x_43:
        /* <DEDUP_REMOVED lines=42> */
.L_x_44:
        /* <DEDUP_REMOVED lines=42> */
.L_x_45:
        /* <DEDUP_REMOVED lines=42> */
.L_x_46:
        /* <DEDUP_REMOVED lines=42> */
.L_x_47:
        /* <DEDUP_REMOVED lines=41> */
.L_x_48:
        /* <DEDUP_REMOVED lines=41> */
.L_x_49:
        /* <DEDUP_REMOVED lines=41> */
.L_x_50:
        /* <DEDUP_REMOVED lines=41> */
.L_x_51:
        /* <DEDUP_REMOVED lines=41> */
.L_x_52:
        /* <DEDUP_REMOVED lines=41> */
.L_x_37:
[----:B------:R-:W-:Y:S05]  /*6610*/  BSYNC.RECONVERGENT B0 ;  /* 0x0000000000007941 */ /* 0x000fea0003800200 */
.L_x_36:
[----:B------:R-:W0:Y:S01]  /*6620*/  LDCU UR8, c[0x0][0x3b0] ;  /* 0x00007600ff0877ac */ /* 0x000e220008000800 */
[----:B------:R-:W-:-:S04]  /*6630*/  UIADD3 UR4, UPT, UPT, UR4, 0x10, URZ ;  /* 0x0000001004047890 */ /* 0x000fc8000fffe0ff */
[----:B0-----:R-:W-:Y:S01]  /*6640*/  UISETP.GE.AND UP0, UPT, UR4, UR8, UPT ;  /* 0x000000080400728c */ /* 0x001fe2000bf06270 */
[----:B------:R-:W-:Y:S08]  /*6650*/  BAR.SYNC.DEFER_BLOCKING 0x0 ;  /* 0x0000000000007b1d */ /* 0x000ff00000010000 */
[----:B------:R-:W-:Y:S05]  /*6660*/  BRA.U !UP0, `(.L_x_53) ;  /* 0xffffffa108487547 */ /* 0x000fea000b83ffff */
.L_x_1:
[----:B------:R-:W0:Y:S01]  /*6670*/  LDC R0, c[0x0][0x3ac] ;  /* 0x0000eb00ff007b82 */ /* 0x000e220000000800 */
[----:B----4-:R-:W-:-:S04]  /*6680*/  LEA R43, R2, R43, 0x4 ;  /* 0x0000002b022b7211 */ /* 0x010fc800078e20ff */
[----:B0-----:R-:W-:-:S13]  /*6690*/  ISETP.GE.AND P0, PT, R43, R0, PT ;  /* 0x000000002b00720c */ /* 0x001fda0003f06270 */
[----:B------:R-:W-:Y:S05]  /*66a0*/  @P0 EXIT ;  /* 0x000000000000094d */ /* 0x000fea0003800000 */
[----:B------:R-:W0:Y:S01]  /*66b0*/  LDCU.64 UR6, c[0x0][0x3d8] ;  /* 0x00007b00ff0677ac */ /* 0x000e220008000a00 */
[----:B------:R-:W1:Y:S01]  /*66c0*/  LDCU UR4, c[0x0][0x3c0] ;  /* 0x00007800ff0477ac */ /* 0x000e620008000800 */
[----:B0-----:R-:W-:-:S04]  /*66d0*/  UISETP.NE.U32.AND UP0, UPT, UR6, URZ, UPT ;  /* 0x000000ff0600728c */ /* 0x001fc8000bf05070 */
[----:B------:R-:W-:-:S04]  /*66e0*/  UISETP.NE.AND.EX UP0, UPT, UR7, URZ, UPT, UP0 ;  /* 0x000000ff0700728c */ /* 0x000fc8000bf05300 */
[----:B-1----:R-:W-:-:S09]  /*66f0*/  UISETP.EQ.OR UP0, UPT, UR4, URZ, !UP0 ;  /* 0x000000ff0400728c */ /* 0x002fd2000c702670 */
[----:B------:R-:W-:Y:S05]  /*6700*/  BRA.U UP0, `(.L_x_54) ;  /* 0x0000000900907547 */ /* 0x000fea000b800000 */
[----:B------:R-:W0:Y:S08]  /*6710*/  LDC R19, c[0x0][0x3a8] ;  /* 0x0000ea00ff137b82 */ /* 0x000e300000000800 */
[----:B------:R-:W1:Y:S01]  /*6720*/  LDC.64 R2, c[0x0][0x3d8] ;  /* 0x0000f600ff027b82 */ /* 0x000e620000000a00 */
[----:B0-----:R-:W-:Y:S01]  /*6730*/  ISETP.LE.AND P4, PT, R19, UR5, PT ;  /* 0x0000000513007c0c */ /* 0x001fe2000bf83270 */
[----:B-1----:R-:W-:-:S12]  /*6740*/  IMAD.WIDE R2, R43, 0x2, R2 ;  /* 0x000000022b027825 */ /* 0x002fd800078e0202 */
[----:B------:R-:W4:Y:S01]  /*6750*/  @!P4 LDG.E.U16.CONSTANT R6, desc[UR12][R2.64] ;  /* 0x0000000c0206c981 */ /* 0x000f22000c1e9500 */
[----:B------:R-:W-:Y:S01]  /*6760*/  UIADD3 UR4, UPT, UPT, UR5, 0x1, URZ ;  /* 0x0000000105047890 */ /* 0x000fe2000fffe0ff */
[----:B------:R-:W2:Y:S01]  /*6770*/  @!P4 LDC.64 R4, c[0x0][0x380] ;  /* 0x0000e000ff04cb82 */ /* 0x000ea20000000a00 */
[----:B------:R-:W-:Y:S02]  /*6780*/  UIADD3 UR6, UPT, UPT, UR5, 0x2, URZ ;  /* 0x0000000205067890 */ /* 0x000fe4000fffe0ff */
[----:B------:R-:W-:Y:S02]  /*6790*/  UIADD3 UR7, UPT, UPT, UR5, 0x3, URZ ;  /* 0x0000000305077890 */ /* 0x000fe4000fffe0ff */
[C---:B------:R-:W-:Y:S02]  /*67a0*/  ISETP.LE.AND P5, PT, R19.reuse, UR4, PT ;  /* 0x0000000413007c0c */ /* 0x040fe4000bfa3270 */
[C---:B------:R-:W-:Y:S01]  /*67b0*/  ISETP.LE.AND P6, PT, R19.reuse, UR6, PT ;  /* 0x0000000613007c0c */ /* 0x040fe2000bfc3270 */
[----:B------:R-:W-:Y:S01]  /*67c0*/  UIADD3 UR8, UPT, UPT, UR5, 0x4, URZ ;  /* 0x0000000405087890 */ /* 0x000fe2000fffe0ff */
[----:B------:R-:W-:Y:S01]  /*67d0*/  ISETP.LE.AND P0, PT, R19, UR7, PT ;  /* 0x0000000713007c0c */ /* 0x000fe2000bf03270 */
[----:B------:R-:W-:-:S04]  /*67e0*/  UIADD3 UR9, UPT, UPT, UR5, 0x5, URZ ;  /* 0x0000000505097890 */ /* 0x000fc8000fffe0ff */
[----:B------:R-:W-:-:S04]  /*67f0*/  ISETP.LE.AND P1, PT, R19, UR8, PT ;  /* 0x0000000813007c0c */ /* 0x000fc8000bf23270 */
[----:B------:R-:W5:Y:S01]  /*6800*/  @!P5 LDG.E.U16.CONSTANT R8, desc[UR12][R2.64] ;  /* 0x0000000c0208d981 */ /* 0x000f62000c1e9500 */
[----:B------:R-:W-:Y:S01]  /*6810*/  ISETP.LE.AND P2, PT, R19, UR9, PT ;  /* 0x0000000913007c0c */ /* 0x000fe2000bf43270 */
[----:B------:R-:W-:Y:S01]  /*6820*/  @!P4 IMAD R13, R0, UR5, R43 ;  /* 0x00000005000dcc24 */ /* 0x000fe2000f8e022b */
[----:B------:R-:W-:Y:S01]  /*6830*/  UIADD3 UR10, UPT, UPT, UR5, 0x6, URZ ;  /* 0x00000006050a7890 */ /* 0x000fe2000fffe0ff */
[----:B------:R-:W5:Y:S01]  /*6840*/  @!P6 LDG.E.U16.CONSTANT R9, desc[UR12][R2.64] ;  /* 0x0000000c0209e981 */ /* 0x000f62000c1e9500 */
[----:B------:R-:W-:Y:S01]  /*6850*/  UIADD3 UR11, UPT, UPT, UR5, 0x7, URZ ;  /* 0x00000007050b7890 */ /* 0x000fe2000fffe0ff */
[----:B------:R-:W0:Y:S02]  /*6860*/  @!P5 LDC.64 R10, c[0x0][0x380] ;  /* 0x0000e000ff0adb82 */ /* 0x000e240000000a00 */
[----:B------:R-:W5:Y:S01]  /*6870*/  @!P0 LDG.E.U16.CONSTANT R16, desc[UR12][R2.64] ;  /* 0x0000000c02108981 */ /* 0x000f62000c1e9500 */
[----:B--23--:R-:W-:-:S03]  /*6880*/  @!P4 IMAD.WIDE R12, R13, 0x2, R4 ;  /* 0x000000020d0cc825 */ /* 0x00cfc600078e0204 */
[----:B------:R-:W2:Y:S04]  /*6890*/  @!P1 LDG.E.U16.CONSTANT R18, desc[UR12][R2.64] ;  /* 0x0000000c02129981 */ /* 0x000ea8000c1e9500 */
[----:B------:R-:W3:Y:S01]  /*68a0*/  @!P2 LDG.E.U16.CONSTANT R17, desc[UR12][R2.64] ;  /* 0x0000000c0211a981 */ /* 0x000ee2000c1e9500 */
[----:B------:R-:W-:Y:S01]  /*68b0*/  ISETP.LE.AND P3, PT, R19, UR10, PT ;  /* 0x0000000a13007c0c */ /* 0x000fe2000bf63270 */
[----:B------:R-:W1:-:S12]  /*68c0*/  @!P0 LDC.64 R4, c[0x0][0x380] ;  /* 0x0000e000ff048b82 */ /* 0x000e580000000a00 */
[----:B------:R-:W3:Y:S01]  /*68d0*/  @!P3 LDG.E.U16.CONSTANT R15, desc[UR12][R2.64] ;  /* 0x0000000c020fb981 */ /* 0x000ee2000c1e9500 */
[----:B----4-:R-:W-:-:S04]  /*68e0*/  @!P4 IMAD.U32 R7, R6, 0x10000, RZ ;  /* 0x000100000607c824 */ /* 0x010fc800078e00ff */
[----:B------:R-:W-:-:S05]  /*68f0*/  @!P4 FADD R7, R7, R26 ;  /* 0x0000001a0707c221 */ /* 0x000fca0000000000 */
[----:B------:R-:W-:-:S05]  /*6900*/  @!P4 F2FP.BF16.F32.PACK_AB R7, RZ, R7 ;  /* 0x00000007ff07c23e */ /* 0x000fca00000010ff */
[----:B------:R4:W-:Y:S01]  /*6910*/  @!P4 STG.E.U16 desc[UR12][R12.64], R7 ;  /* 0x000000070c00c986 */ /* 0x0009e2000c10150c */
[----:B------:R-:W-:Y:S01]  /*6920*/  ISETP.LE.AND P4, PT, R19, UR11, PT ;  /* 0x0000000b13007c0c */ /* 0x000fe2000bf83270 */
[----:B----4-:R-:W4:-:S12]  /*6930*/  @!P6 LDC.64 R6, c[0x0][0x380] ;  /* 0x0000e000ff06eb82 */ /* 0x010f180000000a00 */
[----:B------:R-:W3:Y:S01]  /*6940*/  @!P4 LDG.E.U16.CONSTANT R14, desc[UR12][R2.64] ;  /* 0x0000000c020ec981 */ /* 0x000ee2000c1e9500 */
[----:B-----5:R-:W-:Y:S02]  /*6950*/  @!P5 SHF.L.U32 R8, R8, 0x10, RZ ;  /* 0x000000100808d819 */ /* 0x020fe400000006ff */
[----:B------:R-:W-:-:S03]  /*6960*/  @!P6 SHF.L.U32 R21, R9, 0x10, RZ ;  /* 0x000000100915e819 */ /* 0x000fc600000006ff */
[----:B------:R-:W-:Y:S01]  /*6970*/  @!P5 FADD R27, R8, R27 ;  /* 0x0000001b081bd221 */ /* 0x000fe20000000000 */
[----:B------:R-:W5:Y:S01]  /*6980*/  @!P2 LDC.64 R12, c[0x0][0x380] ;  /* 0x0000e000ff0cab82 */ /* 0x000f620000000a00 */
[----:B------:R-:W-:Y:S01]  /*6990*/  @!P6 FADD R28, R21, R28 ;  /* 0x0000001c151ce221 */ /* 0x000fe20000000000 */
[--C-:B------:R-:W-:Y:S01]  /*69a0*/  @!P5 IMAD R21, R0, UR4, R43.reuse ;  /* 0x000000040015dc24 */ /* 0x100fe2000f8e022b */
[----:B------:R-:W-:Y:S01]  /*69b0*/  @!P0 SHF.L.U32 R16, R16, 0x10, RZ ;  /* 0x0000001010108819 */ /* 0x000fe200000006ff */
[----:B------:R-:W-:-:S04]  /*69c0*/  @!P6 IMAD R23, R0, UR6, R43 ;  /* 0x000000060017ec24 */ /* 0x000fc8000f8e022b */
[----:B------:R-:W5:Y:S01]  /*69d0*/  @!P1 LDC.64 R8, c[0x0][0x380] ;  /* 0x0000e000ff089b82 */ /* 0x000f620000000a00 */
[----:B------:R-:W-:Y:S01]  /*69e0*/  @!P5 F2FP.BF16.F32.PACK_AB R27, RZ, R27 ;  /* 0x0000001bff1bd23e */ /* 0x000fe200000010ff */
[----:B0-----:R-:W-:Y:S01]  /*69f0*/  @!P5 IMAD.WIDE R10, R21, 0x2, R10 ;  /* 0x00000002150ad825 */ /* 0x001fe200078e020a */
[----:B------:R-:W-:Y:S01]  /*6a00*/  UIADD3 UR4, UPT, UPT, UR5, 0x8, URZ ;  /* 0x0000000805047890 */ /* 0x000fe2000fffe0ff */
[----:B------:R-:W-:Y:S02]  /*6a10*/  @!P6 F2FP.BF16.F32.PACK_AB R28, RZ, R28 ;  /* 0x0000001cff1ce23e */ /* 0x000fe400000010ff */
[----:B------:R-:W-:Y:S01]  /*6a20*/  @!P0 FADD R29, R16, R29 ;  /* 0x0000001d101d8221 */ /* 0x000fe20000000000 */
[----:B----4-:R-:W-:Y:S01]  /*6a30*/  @!P6 IMAD.WIDE R6, R23, 0x2, R6 ;  /* 0x000000021706e825 */ /* 0x010fe200078e0206 */
[----:B------:R-:W-:Y:S01]  /*6a40*/  @!P5 STG.E.U16 desc[UR12][R10.64], R27 ;  /* 0x0000001b0a00d986 */ /* 0x000fe2000c10150c */
[----:B------:R-:W-:Y:S02]  /*6a50*/  ISETP.LE.AND P5, PT, R19, UR4, PT ;  /* 0x0000000413007c0c */ /* 0x000fe4000bfa3270 */
[----:B--2---:R-:W-:Y:S01]  /*6a60*/  @!P1 IMAD.U32 R23, R18, 0x10000, RZ ;  /* 0x0001000012179824 */ /* 0x004fe200078e00ff */
[----:B---3--:R-:W-:-:S02]  /*6a70*/  @!P2 SHF.L.U32 R18, R17, 0x10, RZ ;  /* 0x000000101112a819 */ /* 0x008fc400000006ff */
[----:B------:R-:W0:Y:S01]  /*6a80*/  @!P3 LDC.64 R16, c[0x0][0x380] ;  /* 0x0000e000ff10bb82 */ /* 0x000e220000000a00 */
[----:B------:R-:W-:Y:S01]  /*6a90*/  @!P0 IMAD R21, R0, UR7, R43 ;  /* 0x0000000700158c24 */ /* 0x000fe2000f8e022b */
[----:B------:R2:W-:Y:S01]  /*6aa0*/  @!P6 STG.E.U16 desc[UR12][R6.64], R28 ;  /* 0x0000001c0600e986 */ /* 0x0005e2000c10150c */
[----:B------:R-:W-:Y:S01]  /*6ab0*/  UIADD3 UR6, UPT, UPT, UR5, 0x9, URZ ;  /* 0x0000000905067890 */ /* 0x000fe2000fffe0ff */
[----:B------:R-:W-:Y:S01]  /*6ac0*/  @!P1 FADD R30, R23, R30 ;  /* 0x0000001e171e9221 */ /* 0x000fe20000000000 */
[----:B-1----:R-:W-:-:S04]  /*6ad0*/  @!P0 IMAD.WIDE R4, R21, 0x2, R4 ;  /* 0x0000000215048825 */ /* 0x002fc800078e0204 */
[----:B------:R-:W-:Y:S01]  /*6ae0*/  @!P2 FADD R31, R18, R31 ;  /* 0x0000001f121fa221 */ /* 0x000fe20000000000 */
[----:B------:R-:W-:Y:S01]  /*6af0*/  @!P0 F2FP.BF16.F32.PACK_AB R29, RZ, R29 ;  /* 0x0000001dff1d823e */ /* 0x000fe200000010ff */
[----:B------:R-:W3:Y:S01]  /*6b00*/  @!P5 LDG.E.U16.CONSTANT R18, desc[UR12][R2.64] ;  /* 0x0000000c0212d981 */ /* 0x000ee2000c1e9500 */
[C-C-:B------:R-:W-:Y:S01]  /*6b10*/  @!P1 IMAD R21, R0.reuse, UR8, R43.reuse ;  /* 0x0000000800159c24 */ /* 0x140fe2000f8e022b */
[----:B--2---:R-:W1:Y:S01]  /*6b20*/  @!P4 LDC.64 R6, c[0x0][0x380] ;  /* 0x0000e000ff06cb82 */ /* 0x004e620000000a00 */
[----:B------:R-:W-:Y:S01]  /*6b30*/  @!P2 IMAD R23, R0, UR9, R43 ;  /* 0x000000090017ac24 */ /* 0x000fe2000f8e022b */
[----:B------:R-:W-:Y:S01]  /*6b40*/  @!P1 F2FP.BF16.F32.PACK_AB R30, RZ, R30 ;  /* 0x0000001eff1e923e */ /* 0x000fe200000010ff */
[----:B-----5:R-:W-:Y:S01]  /*6b50*/  @!P1 IMAD.WIDE R8, R21, 0x2, R8 ;  /* 0x0000000215089825 */ /* 0x020fe200078e0208 */
[----:B------:R-:W-:Y:S01]  /*6b60*/  ISETP.LE.AND P6, PT, R19, UR6, PT ;  /* 0x0000000613007c0c */ /* 0x000fe2000bfc3270 */
[----:B------:R-:W-:Y:S01]  /*6b70*/  UIADD3 UR7, UPT, UPT, UR5, 0xa, URZ ;  /* 0x0000000a05077890 */ /* 0x000fe2000fffe0ff */
[----:B------:R-:W-:Y:S01]  /*6b80*/  @!P2 F2FP.BF16.F32.PACK_AB R31, RZ, R31 ;  /* 0x0000001fff1fa23e */ /* 0x000fe200000010ff */
[----:B------:R-:W-:Y:S01]  /*6b90*/  @!P2 IMAD.WIDE R12, R23, 0x2, R12 ;  /* 0x00000002170ca825 */ /* 0x000fe200078e020c */
[----:B------:R-:W-:Y:S01]  /*6ba0*/  UIADD3 UR8, UPT, UPT, UR5, 0xb, URZ ;  /* 0x0000000b05087890 */ /* 0x000fe2000fffe0ff */
[----:B------:R-:W-:Y:S01]  /*6bb0*/  @!P0 STG.E.U16 desc[UR12][R4.64], R29 ;  /* 0x0000001d04008986 */ /* 0x000fe2000c10150c */
[----:B------:R-:W-:Y:S01]  /*6bc0*/  UIADD3 UR9, UPT, UPT, UR5, 0xc, URZ ;  /* 0x0000000c05097890 */ /* 0x000fe2000fffe0ff */
[----:B------:R-:W-:-:S02]  /*6bd0*/  @!P3 SHF.L.U32 R15, R15, 0x10, RZ ;  /* 0x000000100f0fb819 */ /* 0x000fc400000006ff */
[----:B------:R2:W-:Y:S01]  /*6be0*/  @!P1 STG.E.U16 desc[UR12][R8.64], R30 ;  /* 0x0000001e08009986 */ /* 0x0005e2000c10150c */
[C---:B------:R-:W-:Y:S01]  /*6bf0*/  @!P3 IMAD R11, R0.reuse, UR10, R43 ;  /* 0x0000000a000bbc24 */ /* 0x040fe2000f8e022b */
[C---:B------:R-:W-:Y:S02]  /*6c00*/  ISETP.LE.AND P1, PT, R19.reuse, UR8, PT ;  /* 0x0000000813007c0c */ /* 0x040fe4000bf23270 */
[----:B------:R-:W-:Y:S01]  /*6c10*/  @!P2 STG.E.U16 desc[UR12][R12.64], R31 ;  /* 0x0000001f0c00a986 */ /* 0x000fe2000c10150c */
[----:B------:R-:W-:Y:S01]  /*6c20*/  ISETP.LE.AND P2, PT, R19, UR7, PT ;  /* 0x0000000713007c0c */ /* 0x000fe2000bf43270 */
[----:B------:R-:W-:Y:S01]  /*6c30*/  @!P3 FADD R32, R15, R32 ;  /* 0x000000200f20b221 */ /* 0x000fe20000000000 */
[----:B------:R-:W-:Y:S01]  /*6c40*/  ISETP.LE.AND P0, PT, R19, UR9, PT ;  /* 0x0000000913007c0c */ /* 0x000fe2000bf03270 */
[----:B0-----:R-:W-:Y:S01]  /*6c50*/  @!P3 IMAD.WIDE R16, R11, 0x2, R16 ;  /* 0x000000020b10b825 */ /* 0x001fe200078e0210 */
[----:B------:R-:W4:Y:S03]  /*6c60*/  @!P6 LDG.E.U16.CONSTANT R20, desc[UR12][R2.64] ;  /* 0x0000000c0214e981 */ /* 0x000f26000c1e9500 */
[----:B------:R-:W-:Y:S01]  /*6c70*/  @!P4 IMAD R11, R0, UR11, R43 ;  /* 0x0000000b000bcc24 */ /* 0x000fe2000f8e022b */
[----:B------:R-:W-:Y:S01]  /*6c80*/  @!P3 F2FP.BF16.F32.PACK_AB R32, RZ, R32 ;  /* 0x00000020ff20b23e */ /* 0x000fe200000010ff */
[----:B------:R-:W-:Y:S01]  /*6c90*/  UIADD3 UR10, UPT, UPT, UR5, 0xd, URZ ;  /* 0x0000000d050a7890 */ /* 0x000fe2000fffe0ff */
[----:B------:R-:W5:Y:S01]  /*6ca0*/  @!P1 LDG.E.U16.CONSTANT R24, desc[UR12][R2.64] ;  /* 0x0000000c02189981 */ /* 0x000f62000c1e9500 */
[----:B-1----:R-:W-:Y:S01]  /*6cb0*/  @!P4 IMAD.WIDE R6, R11, 0x2, R6 ;  /* 0x000000020b06c825 */ /* 0x002fe200078e0206 */
[----:B------:R-:W-:Y:S01]  /*6cc0*/  UIADD3 UR11, UPT, UPT, UR5, 0xe, URZ ;  /* 0x0000000e050b7890 */ /* 0x000fe2000fffe0ff */
[----:B--2---:R-:W0:Y:S01]  /*6cd0*/  @!P5 LDC.64 R8, c[0x0][0x380] ;  /* 0x0000e000ff08db82 */ /* 0x004e220000000a00 */
[----:B------:R1:W-:Y:S01]  /*6ce0*/  @!P3 STG.E.U16 desc[UR12][R16.64], R32 ;  /* 0x000000201000b986 */ /* 0x0003e2000c10150c */
[----:B------:R-:W-:-:S03]  /*6cf0*/  ISETP.LE.AND P3, PT, R19, UR10, PT ;  /* 0x0000000a13007c0c */ /* 0x000fc6000bf63270 */
[----:B------:R-:W2:Y:S03]  /*6d00*/  @!P2 LDG.E.U16.CONSTANT R22, desc[UR12][R2.64] ;  /* 0x0000000c0216a981 */ /* 0x000ea6000c1e9500 */
[----:B------:R-:W4:Y:S01]  /*6d10*/  @!P6 LDC.64 R10, c[0x0][0x380] ;  /* 0x0000e000ff0aeb82 */ /* 0x000f220000000a00 */
[----:B------:R-:W2:Y:S06]  /*6d20*/  @!P0 LDG.E.U16.CONSTANT R26, desc[UR12][R2.64] ;  /* 0x0000000c021a8981 */ /* 0x000eac000c1e9500 */
[----:B------:R-:W2:Y:S01]  /*6d30*/  @!P3 LDG.E.U16.CONSTANT R15, desc[UR12][R2.64] ;  /* 0x0000000c020fb981 */ /* 0x000ea2000c1e9500 */
[----:B------:R-:W-:-:S05]  /*6d40*/  @!P4 SHF.L.U32 R14, R14, 0x10, RZ ;  /* 0x000000100e0ec819 */ /* 0x000fca00000006ff */
[----:B------:R-:W-:-:S05]  /*6d50*/  @!P4 FADD R33, R14, R33 ;  /* 0x000000210e21c221 */ /* 0x000fca0000000000 */
[----:B------:R-:W-:-:S05]  /*6d60*/  @!P4 F2FP.BF16.F32.PACK_AB R33, RZ, R33 ;  /* 0x00000021ff21c23e */ /* 0x000fca00000010ff */
[----:B------:R0:W-:Y:S01]  /*6d70*/  @!P4 STG.E.U16 desc[UR12][R6.64], R33 ;  /* 0x000000210600c986 */ /* 0x0001e2000c10150c */
[----:B------:R-:W-:Y:S01]  /*6d80*/  ISETP.LE.AND P4, PT, R19, UR11, PT ;  /* 0x0000000b13007c0c */ /* 0x000fe2000bf83270 */
[C-C-:B-1----:R-:W-:Y:S02]  /*6d90*/  @!P5 IMAD R17, R0.reuse, UR4, R43.reuse ;  /* 0x000000040011dc24 */ /* 0x142fe4000f8e022b */
[----:B------:R-:W-:Y:S01]  /*6da0*/  @!P6 IMAD R21, R0, UR6, R43 ;  /* 0x000000060015ec24 */ /* 0x000fe2000f8e022b */
[----:B0-----:R-:W0:Y:S09]  /*6db0*/  @!P1 LDC.64 R6, c[0x0][0x380] ;  /* 0x0000e000ff069b82 */ /* 0x001e320000000a00 */
[----:B------:R-:W2:Y:S01]  /*6dc0*/  @!P4 LDG.E.U16.CONSTANT R14, desc[UR12][R2.64] ;  /* 0x0000000c020ec981 */ /* 0x000ea2000c1e9500 */
[----:B------:R-:W-:-:S02]  /*6dd0*/  @!P5 IMAD.WIDE R16, R17, 0x2, R8 ;  /* 0x000000021110d825 */ /* 0x000fc400078e0208 */
[----:B------:R-:W1:Y:S02]  /*6de0*/  @!P0 LDC.64 R8, c[0x0][0x380] ;  /* 0x0000e000ff088b82 */ /* 0x000e640000000a00 */
[----:B---3--:R-:W-:-:S04]  /*6df0*/  @!P5 IMAD.U32 R5, R18, 0x10000, RZ ;  /* 0x000100001205d824 */ /* 0x008fc800078e00ff */
[----:B------:R-:W-:Y:S02]  /*6e00*/  @!P5 FADD R34, R5, R34 ;  /* 0x000000220522d221 */ /* 0x000fe40000000000 */
[----:B------:R-:W3:Y:S03]  /*6e10*/  @!P2 LDC.64 R4, c[0x0][0x380] ;  /* 0x0000e000ff04ab82 */ /* 0x000ee60000000a00 */
[----:B------:R-:W-:-:S05]  /*6e20*/  @!P5 F2FP.BF16.F32.PACK_AB R34, RZ, R34 ;  /* 0x00000022ff22d23e */ /* 0x000fca00000010ff */
[----:B------:R-:W1:Y:S01]  /*6e30*/  @!P4 LDC.64 R12, c[0x0][0x380] ;  /* 0x0000e000ff0ccb82 */ /* 0x000e620000000a00 */
[----:B------:R-:W-:Y:S01]  /*6e40*/  @!P2 IMAD R23, R0, UR7, R43 ;  /* 0x000000070017ac24 */ /* 0x000fe2000f8e022b */
[----:B----4-:R-:W-:-:S05]  /*6e50*/  @!P6 SHF.L.U32 R20, R20, 0x10, RZ ;  /* 0x000000101414e819 */ /* 0x010fca00000006ff */
[----:B------:R-:W-:Y:S01]  /*6e60*/  @!P6 FADD R35, R20, R35 ;  /* 0x000000231423e221 */ /* 0x000fe20000000000 */
[----:B------:R-:W-:Y:S01]  /*6e70*/  @!P6 IMAD.WIDE R20, R21, 0x2, R10 ;  /* 0x000000021514e825 */ /* 0x000fe200078e020a */
[----:B-----5:R-:W-:Y:S01]  /*6e80*/  @!P1 SHF.L.U32 R24, R24, 0x10, RZ ;  /* 0x0000001018189819 */ /* 0x020fe200000006ff */
[----:B------:R-:W4:Y:S01]  /*6e90*/  @!P3 LDC.64 R10, c[0x0][0x380] ;  /* 0x0000e000ff0abb82 */ /* 0x000f220000000a00 */
[----:B--2---:R-:W-:-:S03]  /*6ea0*/  @!P2 SHF.L.U32 R27, R22, 0x10, RZ ;  /* 0x00000010161ba819 */ /* 0x004fc600000006ff */
[----:B------:R-:W-:Y:S01]  /*6eb0*/  @!P1 FADD R37, R24, R37 ;  /* 0x0000002518259221 */ /* 0x000fe20000000000 */
[----:B------:R-:W-:Y:S02]  /*6ec0*/  @!P0 IMAD.U32 R29, R26, 0x10000, RZ ;  /* 0x000100001a1d8824 */ /* 0x000fe400078e00ff */
[----:B------:R-:W-:Y:S01]  /*6ed0*/  @!P2 FADD R36, R27, R36 ;  /* 0x000000241b24a221 */ /* 0x000fe20000000000 */
[----:B------:R2:W-:Y:S01]  /*6ee0*/  @!P5 STG.E.U16 desc[UR12][R16.64], R34 ;  /* 0x000000221000d986 */ /* 0x0005e2000c10150c */
[----:B------:R-:W-:Y:S02]  /*6ef0*/  @!P1 IMAD R25, R0, UR8, R43 ;  /* 0x0000000800199c24 */ /* 0x000fe4000f8e022b */
[----:B------:R-:W-:Y:S01]  /*6f00*/  @!P0 FADD R38, R29, R38 ;  /* 0x000000261d268221 */ /* 0x000fe20000000000 */
[----:B------:R-:W-:Y:S01]  /*6f10*/  @!P6 F2FP.BF16.F32.PACK_AB R35, RZ, R35 ;  /* 0x00000023ff23e23e */ /* 0x000fe200000010ff */
[----:B---3--:R-:W-:Y:S01]  /*6f20*/  @!P2 IMAD.WIDE R4, R23, 0x2, R4 ;  /* 0x000000021704a825 */ /* 0x008fe200078e0204 */
[----:B------:R-:W-:Y:S01]  /*6f30*/  @!P2 F2FP.BF16.F32.PACK_AB R36, RZ, R36 ;  /* 0x00000024ff24a23e */ /* 0x000fe200000010ff */
[----:B------:R-:W-:Y:S01]  /*6f40*/  UIADD3 UR4, UPT, UPT, UR5, 0xf, URZ ;  /* 0x0000000f05047890 */ /* 0x000fe2000fffe0ff */
[----:B------:R-:W-:Y:S01]  /*6f50*/  @!P1 F2FP.BF16.F32.PACK_AB R37, RZ, R37 ;  /* 0x00000025ff25923e */ /* 0x000fe200000010ff */
[----:B0-----:R-:W-:-:S04]  /*6f60*/  @!P1 IMAD.WIDE R6, R25, 0x2, R6 ;  /* 0x0000000219069825 */ /* 0x001fc800078e0206 */
[----:B--2---:R-:W-:Y:S01]  /*6f70*/  @!P0 IMAD R17, R0, UR9, R43 ;  /* 0x0000000900118c24 */ /* 0x004fe2000f8e022b */
[----:B------:R-:W-:Y:S01]  /*6f80*/  @!P0 F2FP.BF16.F32.PACK_AB R38, RZ, R38 ;  /* 0x00000026ff26823e */ /* 0x000fe200000010ff */
[----:B------:R0:W-:Y:S02]  /*6f90*/  @!P6 STG.E.U16 desc[UR12][R20.64], R35 ;  /* 0x000000231400e986 */ /* 0x0001e4000c10150c */
[----:B-1----:R-:W-:Y:S01]  /*6fa0*/  @!P0 IMAD.WIDE R8, R17, 0x2, R8 ;  /* 0x0000000211088825 */ /* 0x002fe200078e0208 */
[----:B------:R-:W-:Y:S01]  /*6fb0*/  @!P3 SHF.L.U32 R16, R15, 0x10, RZ ;  /* 0x000000100f10b819 */ /* 0x000fe200000006ff */
[----:B------:R1:W-:Y:S04]  /*6fc0*/  @!P2 STG.E.U16 desc[UR12][R4.64], R36 ;  /* 0x000000240400a986 */ /* 0x0003e8000c10150c */
[----:B------:R1:W-:Y:S01]  /*6fd0*/  @!P1 STG.E.U16 desc[UR12][R6.64], R37 ;  /* 0x0000002506009986 */ /* 0x0003e2000c10150c */
[----:B------:R-:W-:-:S03]  /*6fe0*/  @!P3 FADD R39, R16, R39 ;  /* 0x000000271027b221 */ /* 0x000fc60000000000 */
[----:B------:R1:W-:Y:S01]  /*6ff0*/  @!P0 STG.E.U16 desc[UR12][R8.64], R38 ;  /* 0x0000002608008986 */ /* 0x0003e2000c10150c */
[----:B------:R-:W-:Y:S01]  /*7000*/  ISETP.LE.AND P0, PT, R19, UR4, PT ;  /* 0x0000000413007c0c */ /* 0x000fe2000bf03270 */
[C-C-:B------:R-:W-:Y:S02]  /*7010*/  @!P3 IMAD R15, R0.reuse, UR10, R43.reuse ;  /* 0x0000000a000fbc24 */ /* 0x140fe4000f8e022b */
[----:B------:R-:W-:Y:S01]  /*7020*/  @!P4 IMAD R17, R0, UR11, R43 ;  /* 0x0000000b0011cc24 */ /* 0x000fe2000f8e022b */
[----:B------:R-:W-:Y:S01]  /*7030*/  @!P3 F2FP.BF16.F32.PACK_AB R39, RZ, R39 ;  /* 0x00000027ff27b23e */ /* 0x000fe200000010ff */
[----:B----4-:R-:W-:-:S04]  /*7040*/  @!P3 IMAD.WIDE R10, R15, 0x2, R10 ;  /* 0x000000020f0ab825 */ /* 0x010fc800078e020a */
[----:B------:R-:W-:Y:S01]  /*7050*/  @!P4 IMAD.WIDE R12, R17, 0x2, R12 ;  /* 0x00000002110cc825 */ /* 0x000fe200078e020c */
[----:B------:R1:W-:Y:S01]  /*7060*/  @!P3 STG.E.U16 desc[UR12][R10.64], R39 ;  /* 0x000000270a00b986 */ /* 0x0003e2000c10150c */
[----:B0-----:R-:W-:-:S05]  /*7070*/  @!P4 SHF.L.U32 R21, R14, 0x10, RZ ;  /* 0x000000100e15c819 */ /* 0x001fca00000006ff */
[----:B------:R-:W-:-:S05]  /*7080*/  @!P4 FADD R40, R21, R40 ;  /* 0x000000281528c221 */ /* 0x000fca0000000000 */
[----:B------:R-:W-:-:S05]  /*7090*/  @!P4 F2FP.BF16.F32.PACK_AB R40, RZ, R40 ;  /* 0x00000028ff28c23e */ /* 0x000fca00000010ff */
[----:B------:R1:W-:Y:S01]  /*70a0*/  @!P4 STG.E.U16 desc[UR12][R12.64], R40 ;  /* 0x000000280c00c986 */ /* 0x0003e2000c10150c */
[----:B------:R-:W-:Y:S05]  /*70b0*/  @P0 EXIT ;  /* 0x000000000000094d */ /* 0x000fea0003800000 */
[----:B------:R-:W2:Y:S01]  /*70c0*/  LDG.E.U16.CONSTANT R2, desc[UR12][R2.64] ;  /* 0x0000000c02027981 */ /* 0x000ea2000c1e9500 */
[----:B-1----:R-:W0:Y:S01]  /*70d0*/  LDC.64 R4, c[0x0][0x380] ;  /* 0x0000e000ff047b82 */ /* 0x002e220000000a00 */
[----:B------:R-:W-:-:S04]  /*70e0*/  IMAD R43, R0, UR4, R43 ;  /* 0x00000004002b7c24 */ /* 0x000fc8000f8e022b */
[----:B0-----:R-:W-:Y:S01]  /*70f0*/  IMAD.WIDE R4, R43, 0x2, R4 ;  /* 0x000000022b047825 */ /* 0x001fe200078e0204 */
[----:B--2---:R-:W-:-:S05]  /*7100*/  SHF.L.U32 R6, R2, 0x10, RZ ;  /* 0x0000001002067819 */ /* 0x004fca00000006ff */
[----:B------:R-:W-:-:S05]  /*7110*/  FADD R41, R6, R41 ;  /* 0x0000002906297221 */ /* 0x000fca0000000000 */
[----:B------:R-:W-:-:S05]  /*7120*/  F2FP.BF16.F32.PACK_AB R41, RZ, R41 ;  /* 0x00000029ff29723e */ /* 0x000fca00000010ff */
[----:B------:R-:W-:Y:S01]  /*7130*/  STG.E.U16 desc[UR12][R4.64], R41 ;  /* 0x0000002904007986 */ /* 0x000fe2000c10150c */
[----:B------:R-:W-:Y:S05]  /*7140*/  EXIT ;  /* 0x000000000000794d */ /* 0x000fea0003800000 */
.L_x_54:
[----:B------:R-:W0:Y:S01]  /*7150*/  LDC R14, c[0x0][0x3a8] ;  /* 0x0000ea00ff0e7b82 */ /* 0x000e220000000800 */
[----:B------:R-:W-:Y:S02]  /*7160*/  UIADD3 UR4, UPT, UPT, UR5, 0x1, URZ ;  /* 0x0000000105047890 */ /* 0x000fe4000fffe0ff */
[----:B------:R-:W-:Y:S02]  /*7170*/  UIADD3 UR6, UPT, UPT, UR5, 0x2, URZ ;  /* 0x0000000205067890 */ /* 0x000fe4000fffe0ff */
[----:B------:R-:W-:Y:S02]  /*7180*/  UIADD3 UR7, UPT, UPT, UR5, 0x3, URZ ;  /* 0x0000000305077890 */ /* 0x000fe4000fffe0ff */
[----:B------:R-:W-:Y:S02]  /*7190*/  UIADD3 UR9, UPT, UPT, UR5, 0x5, URZ ;  /* 0x0000000505097890 */ /* 0x000fe4000fffe0ff */
[----:B------:R-:W-:Y:S02]  /*71a0*/  UIADD3 UR8, UPT, UPT, UR5, 0x4, URZ ;  /* 0x0000000405087890 */ /* 0x000fe4000fffe0ff */
[----:B------:R-:W-:-:S02]  /*71b0*/  UIADD3 UR10, UPT, UPT, UR5, 0x6, URZ ;  /* 0x00000006050a7890 */ /* 0x000fc4000fffe0ff */
[----:B------:R-:W-:Y:S02]  /*71c0*/  UIADD3 UR11, UPT, UPT, UR5, 0x7, URZ ;  /* 0x00000007050b7890 */ /* 0x000fe4000fffe0ff */
[C---:B0-----:R-:W-:Y:S02]  /*71d0*/  ISETP.LE.AND P0, PT, R14.reuse, UR5, PT ;  /* 0x000000050e007c0c */ /* 0x041fe4000bf03270 */
[C---:B------:R-:W-:Y:S02]  /*71e0*/  ISETP.LE.AND P2, PT, R14.reuse, UR4, PT ;  /* 0x000000040e007c0c */ /* 0x040fe4000bf43270 */
[C---:B------:R-:W-:Y:S02]  /*71f0*/  ISETP.LE.AND P3, PT, R14.reuse, UR6, PT ;  /* 0x000000060e007c0c */ /* 0x040fe4000bf63270 */
[C---:B------:R-:W-:Y:S02]  /*7200*/  ISETP.LE.AND P4, PT, R14.reuse, UR7, PT ;  /* 0x000000070e007c0c */ /* 0x040fe4000bf83270 */
[----:B------:R-:W-:-:S02]  /*7210*/  ISETP.LE.AND P6, PT, R14, UR9, PT ;  /* 0x000000090e007c0c */ /* 0x000fc4000bfc3270 */
[C---:B------:R-:W-:Y:S02]  /*7220*/  ISETP.LE.AND P5, PT, R14.reuse, UR8, PT ;  /* 0x000000080e007c0c */ /* 0x040fe4000bfa3270 */
[----:B------:R-:W-:Y:S01]  /*7230*/  ISETP.LE.AND P1, PT, R14, UR11, PT ;  /* 0x0000000b0e007c0c */ /* 0x000fe2000bf23270 */
[----:B------:R-:W2:Y:S01]  /*7240*/  @!P0 LDC.64 R2, c[0x0][0x380] ;  /* 0x0000e000ff028b82 */ /* 0x000ea20000000a00 */
[C-C-:B------:R-:W-:Y:S01]  /*7250*/  @!P0 IMAD R13, R0.reuse, UR5, R43.reuse ;  /* 0x00000005000d8c24 */ /* 0x140fe2000f8e022b */
[----:B------:R-:W-:Y:S01]  /*7260*/  @!P0 F2FP.BF16.F32.PACK_AB R26, RZ, R26 ;  /* 0x0000001aff1a823e */ /* 0x000fe200000010ff */
[C-C-:B------:R-:W-:Y:S01]  /*7270*/  @!P2 IMAD R17, R0.reuse, UR4, R43.reuse ;  /* 0x000000040011ac24 */ /* 0x140fe2000f8e022b */
[----:B------:R-:W-:Y:S01]  /*7280*/  @!P2 F2FP.BF16.F32.PACK_AB R27, RZ, R27 ;  /* 0x0000001bff1ba23e */ /* 0x000fe200000010ff */
[C-C-:B------:R-:W-:Y:S01]  /*7290*/  @!P3 IMAD R15, R0.reuse, UR6, R43.reuse ;  /* 0x00000006000fbc24 */ /* 0x140fe2000f8e022b */
[----:B------:R-:W-:Y:S01]  /*72a0*/  @!P3 F2FP.BF16.F32.PACK_AB R28, RZ, R28 ;  /* 0x0000001cff1cb23e */ /* 0x000fe200000010ff */
[----:B------:R-:W-:Y:S01]  /*72b0*/  UIADD3 UR4, UPT, UPT, UR5, 0x8, URZ ;  /* 0x0000000805047890 */ /* 0x000fe2000fffe0ff */
[----:B------:R-:W0:Y:S01]  /*72c0*/  @!P2 LDC.64 R10, c[0x0][0x380] ;  /* 0x0000e000ff0aab82 */ /* 0x000e220000000a00 */
[----:B------:R-:W-:Y:S01]  /*72d0*/  UIADD3 UR6, UPT, UPT, UR5, 0x9, URZ ;  /* 0x0000000905067890 */ /* 0x000fe2000fffe0ff */
[C-C-:B------:R-:W-:Y:S01]  /*72e0*/  @!P4 IMAD R19, R0.reuse, UR7, R43.reuse ;  /* 0x000000070013cc24 */ /* 0x140fe2000f8e022b */
[----:B------:R-:W-:Y:S01]  /*72f0*/  @!P4 F2FP.BF16.F32.PACK_AB R29, RZ, R29 ;  /* 0x0000001dff1dc23e */ /* 0x000fe200000010ff */
[----:B------:R-:W-:Y:S01]  /*7300*/  @!P5 IMAD R21, R0, UR8, R43 ;  /* 0x000000080015dc24 */ /* 0x000fe2000f8e022b */
[----:B------:R-:W-:Y:S01]  /*7310*/  UIADD3 UR7, UPT, UPT, UR5, 0xa, URZ ;  /* 0x0000000a05077890 */ /* 0x000fe2000fffe0ff */
[----:B------:R-:W-:Y:S01]  /*7320*/  @!P5 F2FP.BF16.F32.PACK_AB R30, RZ, R30 ;  /* 0x0000001eff1ed23e */ /* 0x000fe200000010ff */
[----:B------:R-:W-:Y:S01]  /*7330*/  UIADD3 UR8, UPT, UPT, UR5, 0xb, URZ ;  /* 0x0000000b05087890 */ /* 0x000fe2000fffe0ff */
[----:B------:R-:W1:Y:S01]  /*7340*/  @!P3 LDC.64 R8, c[0x0][0x380] ;  /* 0x0000e000ff08bb82 */ /* 0x000e620000000a00 */
[----:B------:R-:W-:-:S02]  /*7350*/  @!P6 F2FP.BF16.F32.PACK_AB R31, RZ, R31 ;  /* 0x0000001fff1fe23e */ /* 0x000fc400000010ff */
[----:B------:R-:W-:Y:S01]  /*7360*/  @!P1 F2FP.BF16.F32.PACK_AB R33, RZ, R33 ;  /* 0x00000021ff21923e */ /* 0x000fe200000010ff */
[----:B--23--:R-:W-:-:S04]  /*7370*/  @!P0 IMAD.WIDE R12, R13, 0x2, R2 ;  /* 0x000000020d0c8825 */ /* 0x00cfc800078e0202 */
[----:B------:R-:W2:Y:S01]  /*7380*/  @!P4 LDC.64 R4, c[0x0][0x380] ;  /* 0x0000e000ff04cb82 */ /* 0x000ea20000000a00 */
[----:B------:R3:W-:Y:S01]  /*7390*/  @!P0 STG.E.U16 desc[UR12][R12.64], R26 ;  /* 0x0000001a0c008986 */ /* 0x0007e2000c10150c */
[----:B------:R-:W-:Y:S01]  /*73a0*/  ISETP.LE.AND P0, PT, R14, UR10, PT ;  /* 0x0000000a0e007c0c */ /* 0x000fe2000bf03270 */
[----:B0-----:R-:W-:-:S05]  /*73b0*/  @!P2 IMAD.WIDE R16, R17, 0x2, R10 ;  /* 0x000000021110a825 */ /* 0x001fca00078e020a */
[----:B------:R-:W0:Y:S01]  /*73c0*/  @!P6 LDC.64 R6, c[0x0][0x380] ;  /* 0x0000e000ff06eb82 */ /* 0x000e220000000a00 */
[----:B------:R4:W-:Y:S01]  /*73d0*/  @!P2 STG.E.U16 desc[UR12][R16.64], R27 ;  /* 0x0000001b1000a986 */ /* 0x0009e2000c10150c */
[----:B------:R-:W-:Y:S01]  /*73e0*/  ISETP.LE.AND P2, PT, R14, UR6, PT ;  /* 0x000000060e007c0c */ /* 0x000fe2000bf43270 */
[----:B-1----:R-:W-:-:S05]  /*73f0*/  @!P3 IMAD.WIDE R8, R15, 0x2, R8 ;  /* 0x000000020f08b825 */ /* 0x002fca00078e0208 */
[----:B------:R-:W1:Y:S01]  /*7400*/  @!P5 LDC.64 R2, c[0x0][0x380] ;  /* 0x0000e000ff02db82 */ /* 0x000e620000000a00 */
[----:B------:R-:W-:Y:S01]  /*7410*/  @!P0 F2FP.BF16.F32.PACK_AB R32, RZ, R32 ;  /* 0x00000020ff20823e */ /* 0x000fe200000010ff */
[----:B------:R-:W-:Y:S01]  /*7420*/  @!P6 IMAD R15, R0, UR9, R43 ;  /* 0x00000009000fec24 */ /* 0x000fe2000f8e022b */
[----:B------:R-:W-:Y:S01]  /*7430*/  @!P3 STG.E.U16 desc[UR12][R8.64], R28 ;  /* 0x0000001c0800b986 */ /* 0x000fe2000c10150c */
[----:B------:R-:W-:Y:S01]  /*7440*/  ISETP.LE.AND P3, PT, R14, UR4, PT ;  /* 0x000000040e007c0c */ /* 0x000fe2000bf63270 */
[----:B------:R-:W-:-:S03]  /*7450*/  UIADD3 UR9, UPT, UPT, UR5, 0xc, URZ ;  /* 0x0000000c05097890 */ /* 0x000fc6000fffe0ff */
[----:B---3--:R-:W3:Y:S01]  /*7460*/  @!P0 LDC.64 R12, c[0x0][0x380] ;  /* 0x0000e000ff0c8b82 */ /* 0x008ee20000000a00 */
[----:B--2---:R-:W-:Y:S01]  /*7470*/  @!P4 IMAD.WIDE R4, R19, 0x2, R4 ;  /* 0x000000021304c825 */ /* 0x004fe200078e0204 */
[----:B------:R-:W-:-:S03]  /*7480*/  @!P2 F2FP.BF16.F32.PACK_AB R35, RZ, R35 ;  /* 0x00000023ff23a23e */ /* 0x000fc600000010ff */
[----:B----4-:R-:W-:Y:S01]  /*7490*/  @!P1 IMAD R17, R0, UR11, R43 ;  /* 0x0000000b00119c24 */ /* 0x010fe2000f8e022b */
[----:B------:R-:W-:Y:S01]  /*74a0*/  @!P4 STG.E.U16 desc[UR12][R4.64], R29 ;  /* 0x0000001d0400c986 */ /* 0x000fe2000c10150c */
[----:B------:R-:W-:Y:S01]  /*74b0*/  ISETP.LE.AND P4, PT, R14, UR7, PT ;  /* 0x000000070e007c0c */ /* 0x000fe2000bf83270 */
[----:B------:R-:W2:Y:S01]  /*74c0*/  @!P1 LDC.64 R10, c[0x0][0x380] ;  /* 0x0000e000ff0a9b82 */ /* 0x000ea20000000a00 */
[----:B0-----:R-:W-:Y:S01]  /*74d0*/  @!P6 IMAD.WIDE R6, R15, 0x2, R6 ;  /* 0x000000020f06e825 */ /* 0x001fe200078e0206 */
[----:B------:R-:W-:Y:S01]  /*74e0*/  UIADD3 UR11, UPT, UPT, UR5, 0xe, URZ ;  /* 0x0000000e050b7890 */ /* 0x000fe2000fffe0ff */
[----:B------:R-:W-:Y:S02]  /*74f0*/  @!P3 F2FP.BF16.F32.PACK_AB R34, RZ, R34 ;  /* 0x00000022ff22b23e */ /* 0x000fe400000010ff */
[----:B------:R-:W-:Y:S01]  /*7500*/  @!P0 IMAD R15, R0, UR10, R43 ;  /* 0x0000000a000f8c24 */ /* 0x000fe2000f8e022b */
[----:B------:R-:W-:Y:S01]  /*7510*/  UIADD3 UR10, UPT, UPT, UR5, 0xd, URZ ;  /* 0x0000000d050a7890 */ /* 0x000fe2000fffe0ff */
[----:B-1----:R-:W-:Y:S01]  /*7520*/  @!P5 IMAD.WIDE R2, R21, 0x2, R2 ;  /* 0x000000021502d825 */ /* 0x002fe200078e0202 */
[----:B------:R-:W0:Y:S04]  /*7530*/  @!P3 LDC.64 R18, c[0x0][0x380] ;  /* 0x0000e000ff12bb82 */ /* 0x000e280000000a00 */
[----:B------:R-:W-:Y:S01]  /*7540*/  @!P4 F2FP.BF16.F32.PACK_AB R36, RZ, R36 ;  /* 0x00000024ff24c23e */ /* 0x000fe200000010ff */
[----:B------:R-:W-:Y:S01]  /*7550*/  @!P5 STG.E.U16 desc[UR12][R2.64], R30 ;  /* 0x0000001e0200d986 */ /* 0x000fe2000c10150c */
[----:B------:R-:W-:Y:S01]  /*7560*/  ISETP.LE.AND P5, PT, R14, UR9, PT ;  /* 0x000000090e007c0c */ /* 0x000fe2000bfa3270 */
[----:B---3--:R-:W-:-:S02]  /*7570*/  @!P0 IMAD.WIDE R12, R15, 0x2, R12 ;  /* 0x000000020f0c8825 */ /* 0x008fc400078e020c */
[----:B------:R-:W-:Y:S01]  /*7580*/  @!P6 STG.E.U16 desc[UR12][R6.64], R31 ;  /* 0x0000001f0600e986 */ /* 0x000fe2000c10150c */
[----:B------:R-:W-:Y:S01]  /*7590*/  ISETP.LE.AND P6, PT, R14, UR8, PT ;  /* 0x000000080e007c0c */ /* 0x000fe2000bfc3270 */
[----:B------:R-:W1:Y:S01]  /*75a0*/  @!P2 LDC.64 R20, c[0x0][0x380] ;  /* 0x0000e000ff14ab82 */ /* 0x000e620000000a00 */
[----:B------:R-:W-:Y:S01]  /*75b0*/  @!P3 IMAD R15, R0, UR4, R43 ;  /* 0x00000004000fbc24 */ /* 0x000fe2000f8e022b */
[----:B------:R3:W-:Y:S01]  /*75c0*/  @!P0 STG.E.U16 desc[UR12][R12.64], R32 ;  /* 0x000000200c008986 */ /* 0x0007e2000c10150c */
[----:B------:R-:W-:Y:S01]  /*75d0*/  ISETP.LE.AND P0, PT, R14, UR11, PT ;  /* 0x0000000b0e007c0c */ /* 0x000fe2000bf03270 */
[----:B------:R-:W-:Y:S01]  /*75e0*/  UIADD3 UR4, UPT, UPT, UR5, 0xf, URZ ;  /* 0x0000000f05047890 */ /* 0x000fe2000fffe0ff */
[----:B--2---:R-:W-:-:S03]  /*75f0*/  @!P1 IMAD.WIDE R16, R17, 0x2, R10 ;  /* 0x0000000211109825 */ /* 0x004fc600078e020a */
[----:B------:R-:W2:Y:S01]  /*7600*/  @!P4 LDC.64 R10, c[0x0][0x380] ;  /* 0x0000e000ff0acb82 */ /* 0x000ea20000000a00 */
[----:B------:R-:W-:Y:S01]  /*7610*/  @!P5 F2FP.BF16.F32.PACK_AB R38, RZ, R38 ;  /* 0x00000026ff26d23e */ /* 0x000fe200000010ff */
[----:B------:R4:W-:Y:S01]  /*7620*/  @!P1 STG.E.U16 desc[UR12][R16.64], R33 ;  /* 0x0000002110009986 */ /* 0x0009e2000c10150c */
[----:B------:R-:W-:Y:S02]  /*7630*/  ISETP.LE.AND P1, PT, R14, UR10, PT ;  /* 0x0000000a0e007c0c */ /* 0x000fe4000bf23270 */
[----:B------:R-:W-:Y:S01]  /*7640*/  @!P6 F2FP.BF16.F32.PACK_AB R37, RZ, R37 ;  /* 0x00000025ff25e23e */ /* 0x000fe200000010ff */
[----:B---3--:R-:W-:Y:S02]  /*7650*/  @!P2 IMAD R13, R0, UR6, R43 ;  /* 0x00000006000dac24 */ /* 0x008fe4000f8e022b */
[----:B------:R-:W3:Y:S01]  /*7660*/  @!P6 LDC.64 R8, c[0x0][0x380] ;  /* 0x0000e000ff08eb82 */ /* 0x000ee20000000a00 */
[----:B0-----:R-:W-:Y:S01]  /*7670*/  @!P3 IMAD.WIDE R18, R15, 0x2, R18 ;  /* 0x000000020f12b825 */ /* 0x001fe200078e0212 */
[----:B------:R-:W-:-:S03]  /*7680*/  @!P0 F2FP.BF16.F32.PACK_AB R40, RZ, R40 ;  /* 0x00000028ff28823e */ /* 0x000fc600000010ff */
[----:B------:R-:W-:Y:S01]  /*7690*/  @!P5 IMAD R15, R0, UR9, R43 ;  /* 0x00000009000fdc24 */ /* 0x000fe2000f8e022b */
[----:B------:R0:W-:Y:S01]  /*76a0*/  @!P3 STG.E.U16 desc[UR12][R18.64], R34 ;  /* 0x000000221200b986 */ /* 0x0001e2000c10150c */
[----:B------:R-:W-:Y:S01]  /*76b0*/  ISETP.LE.AND P3, PT, R14, UR4, PT ;  /* 0x000000040e007c0c */ /* 0x000fe2000bf63270 */
[----:B------:R-:W5:Y:S01]  /*76c0*/  @!P5 LDC.64 R6, c[0x0][0x380] ;  /* 0x0000e000ff06db82 */ /* 0x000f620000000a00 */
[----:B-1----:R-:W-:Y:S01]  /*76d0*/  @!P2 IMAD.WIDE R20, R13, 0x2, R20 ;  /* 0x000000020d14a825 */ /* 0x002fe200078e0214 */
[----:B------:R-:W-:-:S03]  /*76e0*/  @!P1 F2FP.BF16.F32.PACK_AB R39, RZ, R39 ;  /* 0x00000027ff27923e */ /* 0x000fc600000010ff */
[C-C-:B------:R-:W-:Y:S01]  /*76f0*/  @!P4 IMAD R13, R0.reuse, UR7, R43.reuse ;  /* 0x00000007000dcc24 */ /* 0x140fe2000f8e022b */
[----:B------:R0:W-:Y:S01]  /*7700*/  @!P2 STG.E.U16 desc[UR12][R20.64], R35 ;  /* 0x000000231400a986 */ /* 0x0001e2000c10150c */
[----:B----4-:R-:W-:Y:S01]  /*7710*/  @!P1 IMAD R17, R0, UR10, R43 ;  /* 0x0000000a00119c24 */ /* 0x010fe2000f8e022b */
[----:B------:R-:W1:Y:S01]  /*7720*/  @!P1 LDC.64 R4, c[0x0][0x380] ;  /* 0x0000e000ff049b82 */ /* 0x000e620000000a00 */
[----:B--2---:R-:W-:-:S04]  /*7730*/  @!P4 IMAD.WIDE R10, R13, 0x2, R10 ;  /* 0x000000020d0ac825 */ /* 0x004fc800078e020a */
[C-C-:B------:R-:W-:Y:S01]  /*7740*/  @!P6 IMAD R13, R0.reuse, UR8, R43.reuse ;  /* 0x00000008000dec24 */ /* 0x140fe2000f8e022b */
[----:B------:R0:W-:Y:S01]  /*7750*/  @!P4 STG.E.U16 desc[UR12][R10.64], R36 ;  /* 0x000000240a00c986 */ /* 0x0001e2000c10150c */
[----:B------:R-:W-:Y:S01]  /*7760*/  @!P0 IMAD R23, R0, UR11, R43 ;  /* 0x0000000b00178c24 */ /* 0x000fe2000f8e022b */
[----:B------:R-:W2:Y:S01]  /*7770*/  @!P0 LDC.64 R2, c[0x0][0x380] ;  /* 0x0000e000ff028b82 */ /* 0x000ea20000000a00 */
[----:B---3--:R-:W-:-:S05]  /*7780*/  @!P6 IMAD.WIDE R8, R13, 0x2, R8 ;  /* 0x000000020d08e825 */ /* 0x008fca00078e0208 */
[----:B------:R0:W-:Y:S01]  /*7790*/  @!P6 STG.E.U16 desc[UR12][R8.64], R37 ;  /* 0x000000250800e986 */ /* 0x0001e2000c10150c */
[----:B-----5:R-:W-:-:S05]  /*77a0*/  @!P5 IMAD.WIDE R6, R15, 0x2, R6 ;  /* 0x000000020f06d825 */ /* 0x020fca00078e0206 */
[----:B------:R0:W-:Y:S01]  /*77b0*/  @!P5 STG.E.U16 desc[UR12][R6.64], R38 ;  /* 0x000000260600d986 */ /* 0x0001e2000c10150c */
[----:B-1----:R-:W-:-:S05]  /*77c0*/  @!P1 IMAD.WIDE R4, R17, 0x2, R4 ;  /* 0x0000000211049825 */ /* 0x002fca00078e0204 */
[----:B------:R0:W-:Y:S01]  /*77d0*/  @!P1 STG.E.U16 desc[UR12][R4.64], R39 ;  /* 0x0000002704009986 */ /* 0x0001e2000c10150c */
[----:B--2---:R-:W-:-:S05]  /*77e0*/  @!P0 IMAD.WIDE R2, R23, 0x2, R2 ;  /* 0x0000000217028825 */ /* 0x004fca00078e0202 */
[----:B------:R0:W-:Y:S01]  /*77f0*/  @!P0 STG.E.U16 desc[UR12][R2.64], R40 ;  /* 0x0000002802008986 */ /* 0x0001e2000c10150c */
[----:B------:R-:W-:Y:S05]  /*7800*/  @P3 EXIT ;  /* 0x000000000000394d */ /* 0x000fea0003800000 */
[----:B0-----:R-:W0:Y:S01]  /*7810*/  LDC.64 R2, c[0x0][0x380] ;  /* 0x0000e000ff027b82 */ /* 0x001e220000000a00 */
[----:B------:R-:W-:Y:S01]  /*7820*/  IMAD R43, R0, UR4, R43 ;  /* 0x00000004002b7c24 */ /* 0x000fe2000f8e022b */
[----:B------:R-:W-:-:S03]  /*7830*/  F2FP.BF16.F32.PACK_AB R41, RZ, R41 ;  /* 0x00000029ff29723e */ /* 0x000fc600000010ff */
[----:B0-----:R-:W-:-:S05]  /*7840*/  IMAD.WIDE R2, R43, 0x2, R2 ;  /* 0x000000022b027825 */ /* 0x001fca00078e0202 */
[----:B------:R-:W-:Y:S01]  /*7850*/  STG.E.U16 desc[UR12][R2.64], R41 ;  /* 0x0000002902007986 */ /* 0x000fe2000c10150c */
[----:B------:R-:W-:Y:S05]  /*7860*/  EXIT ;  /* 0x000000000000794d */ /* 0x000fea0003800000 */
.L_x_55:
[----:B------:R-:W-:-:S00]  /*7870*/  BRA `(.L_x_55) ;  /* 0xfffffffc00fc7947 */ /* 0x000fc0000383ffff */
[----:B------:R-:W-:-:S00]  /*7880*/  NOP ;  /* 0x0000000000007918 */ /* 0x000fc00000000000 */
[----:B------:R-:W-:-:S00]  /*7890*/  NOP ;  /* 0x0000000000007918 */ /* 0x000fc00000000000 */
[----:B------:R-:W-:-:S00]  /*78a0*/  NOP ;  /* 0x0000000000007918 */ /* 0x000fc00000000000 */
[----:B------:R-:W-:-:S00]  /*78b0*/  NOP ;  /* 0x0000000000007918 */ /* 0x000fc00000000000 */
[----:B------:R-:W-:-:S00]  /*78c0*/  NOP ;  /* 0x0000000000007918 */ /* 0x000fc00000000000 */
[----:B------:R-:W-:-:S00]  /*78d0*/  NOP ;  /* 0x0000000000007918 */ /* 0x000fc00000000000 */
[----:B------:R-:W-:-:S00]  /*78e0*/  NOP ;  /* 0x0000000000007918 */ /* 0x000fc00000000000 */
[----:B------:R-:W-:-:S00]  /*78f0*/  NOP ;  /* 0x0000000000007918 */ /* 0x000fc00000000000 */
.L_x_154:


//--------------------- .text.marlin_gemm_int8_bf16 --------------------------
	.section	.text.marlin_gemm_int8_bf16,"ax",@progbits
	.align	128
        .global         marlin_gemm_int8_bf16
        .type           marlin_gemm_int8_bf16,@function
        .size           marlin_gemm_int8_bf16,(.L_x_155 - marlin_gemm_int8_bf16)
        .other          marlin_gemm_int8_bf16,@"STO_CUDA_ENTRY STV_DEFAULT"
marlin_gemm_int8_bf16:
.text.marlin_gemm_int8_bf16:
        /* <DEDUP_REMOVED lines=21> */
[----:B------:R-:W-:Y:S01]  /*0150*/  MOV R3, UR9 ;  /* 0x0000000900037c02 */ /* 0x000fe20008000f00 */
[----:B------:R-:W0:Y:S03]  /*0160*/  LDC R8, c[0x0][0x3b0] ;  /* 0x0000ec00ff087b82 */ /* 0x000e260000000800 */
        /* <DEDUP_REMOVED lines=15> */
[-C--:B------:R-:W-:Y:S02]  /*0260*/  @!P1 IADD3 R3, PT, PT, R3, -R6.reuse, RZ ;  /* 0x8000000603039210 */ /* 0x080fe40007ffe0ff */
[----:B------:R-:W-:Y:S02]  /*0270*/  @!P1 IADD3 R5, PT, PT, R5, 0x1, RZ ;  /* 0x0000000105059810 */ /* 0x000fe40007ffe0ff */
[----:B------:R-:W-:Y:S02]  /*0280*/  ISETP.GE.U32.AND P0, PT, R3, R6, PT ;  /* 0x000000060300720c */ /* 0x000fe40003f06070 */
[----:B------:R-:W-:Y:S02]  /*0290*/  LOP3.LUT R3, R8, UR9, RZ, 0x3c, !PT ;  /* 0x0000000908037c12 */ /* 0x000fe4000f8e3cff */
[----:B------:R-:W-:Y:S02]  /*02a0*/  ISETP.NE.AND P1, PT, RZ, UR9, PT ;  /* 0x00000009ff007c0c */ /* 0x000fe4000bf25270 */
[----:B------:R-:W-:-:S07]  /*02b0*/  ISETP.GE.AND P2, PT, R3, RZ, PT ;  /* 0x000000ff0300720c */ /* 0x000fce0003f46270 */
[----:B------:R-:W-:-:S06]  /*02c0*/  @P0 IADD3 R5, PT, PT, R5, 0x1, RZ ;  /* 0x0000000105050810 */ /* 0x000fcc0007ffe0ff */
[----:B------:R-:W-:Y:S01]  /*02d0*/  @!P2 IMAD.MOV R5, RZ, RZ, -R5 ;  /* 0x000000ffff05a224 */ /* 0x000fe200078e0a05 */
[----:B------:R-:W-:-:S04]  /*02e0*/  @!P1 LOP3.LUT R5, RZ, UR9, RZ, 0x33, !PT ;  /* 0x00000009ff059c12 */ /* 0x000fc8000f8e33ff */
[----:B------:R-:W-:-:S07]  /*02f0*/  MOV R44, R5 ;  /* 0x00000005002c7202 */ /* 0x000fce0000000f00 */
.L_x_56:
[----:B------:R-:W-:Y:S02]  /*0300*/  MOV R27, RZ ;  /* 0x000000ff001b7202 */ /* 0x000fe40000000f00 */
[----:B--2---:R-:W-:Y:S01]  /*0310*/  LOP3.LUT R43, R0, 0xf, RZ, 0xc0, !PT ;  /* 0x0000000f002b7812 */ /* 0x004fe200078ec0ff */
[----:B------:R-:W-:Y:S06]  /*0320*/  BRA.U !UP1, `(.L_x_57) ;  /* 0x0000005109fc7547 */ /* 0x000fec000b800000 */
[----:B------:R-:W0:Y:S01]  /*0330*/  LDCU UR12, c[0x0][0x360] ;  /* 0x00006c00ff0c77ac */ /* 0x000e220008000800 */
[----:B------:R-:W1:Y:S01]  /*0340*/  S2UR UR8, SR_CgaCtaId ;  /* 0x00000000000879c3 */ /* 0x000e620000008800 */
[----:B------:R-:W-:Y:S01]  /*0350*/  SHF.R.U32.HI R21, RZ, 0x4, R0 ;  /* 0x00000004ff157819 */ /* 0x000fe20000011600 */
[----:B------:R-:W-:Y:S01]  /*0360*/  UMOV UR4, 0x400 ;  /* 0x0000040000047882 */ /* 0x000fe20000000000 */
[----:B------:R-:W2:Y:S01]  /*0370*/  LDCU UR13, c[0x0][0x3a8] ;  /* 0x00007500ff0d77ac */ /* 0x000ea20008000800 */
[----:B----4-:R-:W-:Y:S02]  /*0380*/  LEA R25, R2, R43, 0x4 ;  /* 0x0000002b02197211 */ /* 0x010fe400078e20ff */
[----:B------:R-:W-:Y:S01]  /*0390*/  MOV R42, RZ ;  /* 0x000000ff002a7202 */ /* 0x000fe20000000f00 */
[----:B------:R-:W-:Y:S02]  /*03a0*/  UIADD3 UR6, UPT, UPT, UR4, 0x400, URZ ;  /* 0x0000040004067890 */ /* 0x000fe4000fffe0ff */
[----:B------:R-:W-:Y:S01]  /*03b0*/  UISETP.LT.AND UP0, UPT, UR9, 0x1, UPT ;  /* 0x000000010900788c */ /* 0x000fe2000bf01270 */
[----:B0-----:R-:W0:Y:S01]  /*03c0*/  I2F.U32.RP R6, UR12 ;  /* 0x0000000c00067d06 */ /* 0x001e220008209000 */
[----:B------:R-:W-:-:S02]  /*03d0*/  IADD3 R24, PT, PT, R0, UR12, RZ ;  /* 0x0000000c00187c10 */ /* 0x000fc4000fffe0ff */
[----:B------:R-:W-:Y:S02]  /*03e0*/  ISETP.NE.U32.AND P2, PT, RZ, UR12, PT ;  /* 0x0000000cff007c0c */ /* 0x000fe4000bf45070 */
[C---:B------:R-:W-:Y:S02]  /*03f0*/  ISETP.GE.U32.AND P0, PT, R24.reuse, 0x100, PT ;  /* 0x000001001800780c */ /* 0x040fe40003f06070 */
[C---:B------:R-:W-:Y:S01]  /*0400*/  VIMNMX.U32 R3, PT, PT, R24.reuse, 0x100, !PT ;  /* 0x0000010018037848 */ /* 0x040fe20007fe0000 */
[----:B-1----:R-:W-:Y:S01]  /*0410*/  ULEA UR7, UR8, UR4, 0x18 ;  /* 0x0000000408077291 */ /* 0x002fe2000f8ec0ff */
[----:B------:R-:W-:Y:S01]  /*0420*/  SEL R23, RZ, 0x1, P0 ;  /* 0x00000001ff177807 */ /* 0x000fe20000000000 */
[----:B------:R-:W-:Y:S01]  /*0430*/  ULEA UR4, UR8, UR6, 0x18 ;  /* 0x0000000608047291 */ /* 0x000fe2000f8ec0ff */
[----:B------:R-:W-:Y:S01]  /*0440*/  LOP3.LUT R15, R24, 0xf, RZ, 0xc0, !PT ;  /* 0x0000000f180f7812 */ /* 0x000fe200078ec0ff */
[----:B------:R-:W-:Y:S01]  /*0450*/  UIADD3 UR8, UPT, UPT, UR5, 0x1, URZ ;  /* 0x0000000105087890 */ /* 0x000fe2000fffe0ff */
[----:B------:R-:W-:Y:S01]  /*0460*/  IADD3 R3, PT, PT, R3, -R24, -R23 ;  /* 0x8000001803037210 */ /* 0x000fe20007ffe817 */
[----:B------:R-:W-:Y:S01]  /*0470*/  USEL UR6, UR9, 0x1, !UP0 ;  /* 0x0000000109067887 */ /* 0x000fe2000c000000 */
[----:B0-----:R-:W0:Y:S01]  /*0480*/  MUFU.RCP R6, R6 ;  /* 0x0000000600067308 */ /* 0x001e220000001000 */
[----:B------:R-:W-:Y:S01]  /*0490*/  LEA R20, R21, UR7, 0x6 ;  /* 0x0000000715147c11 */ /* 0x000fe2000f8e30ff */
[----:B--2---:R-:W-:Y:S01]  /*04a0*/  UISETP.GE.AND UP0, UPT, UR8, UR13, UPT ;  /* 0x0000000d0800728c */ /* 0x004fe2000bf06270 */
[----:B------:R-:W-:Y:S01]  /*04b0*/  LEA R14, R2, R15, 0x4 ;  /* 0x0000000f020e7211 */ /* 0x000fe200078e20ff */
[----:B------:R-:W-:Y:S01]  /*04c0*/  UIADD3 UR9, UPT, UPT, UR6, -0x1, URZ ;  /* 0xffffffff06097890 */ /* 0x000fe2000fffe0ff */
[C---:B------:R-:W-:Y:S01]  /*04d0*/  LEA R20, R43.reuse, R20, 0x2 ;  /* 0x000000142b147211 */ /* 0x040fe200078e10ff */
[----:B------:R-:W-:Y:S01]  /*04e0*/  UP2UR UR13, UPR, URZ, 0x1 ;  /* 0x00000001ff0d7883 */ /* 0x000fe20008000000 */
[----:B------:R-:W-:-:S02]  /*04f0*/  LEA R26, R43, UR4, 0x2 ;  /* 0x000000042b1a7c11 */ /* 0x000fc4000f8e10ff */
[----:B0-----:R-:W-:-:S04]  /*0500*/  IADD3 R4, PT, PT, R6, 0xffffffe, RZ ;  /* 0x0ffffffe06047810 */ /* 0x001fc80007ffe0ff */
[----:B------:R0:W1:Y:S02]  /*0510*/  F2I.FTZ.U32.TRUNC.NTZ R5, R4 ;  /* 0x0000000400057305 */ /* 0x000064000021f000 */
[----:B0-----:R-:W-:Y:S01]  /*0520*/  IMAD.MOV.U32 R4, RZ, RZ, RZ ;  /* 0x000000ffff047224 */ /* 0x001fe200078e00ff */
[----:B-1----:R-:W-:-:S05]  /*0530*/  IADD3 R7, PT, PT, RZ, -R5, RZ ;  /* 0x80000005ff077210 */ /* 0x002fca0007ffe0ff */
[----:B------:R-:W-:-:S04]  /*0540*/  IMAD R7, R7, UR12, RZ ;  /* 0x0000000c07077c24 */ /* 0x000fc8000f8e02ff */
[----:B------:R-:W-:Y:S01]  /*0550*/  IMAD.HI.U32 R6, R5, R7, R4 ;  /* 0x0000000705067227 */ /* 0x000fe200078e0004 */
[----:B------:R-:W-:-:S04]  /*0560*/  SHF.L.U32 R5, R24, 0x2, RZ ;  /* 0x0000000218057819 */ /* 0x000fc800000006ff */
[----:B------:R-:W-:Y:S01]  /*0570*/  LOP3.LUT R10, R5, 0x3c, RZ, 0xc0, !PT ;  /* 0x0000003c050a7812 */ /* 0x000fe200078ec0ff */
[----:B------:R-:W-:-:S05]  /*0580*/  IMAD.HI.U32 R6, R6, R3, RZ ;  /* 0x0000000306067227 */ /* 0x000fca00078e00ff */
[----:B------:R-:W-:-:S05]  /*0590*/  IADD3 R4, PT, PT, -R6, RZ, RZ ;  /* 0x000000ff06047210 */ /* 0x000fca0007ffe1ff */
[----:B------:R-:W-:Y:S01]  /*05a0*/  IMAD R3, R4, UR12, R3 ;  /* 0x0000000c04037c24 */ /* 0x000fe2000f8e0203 */
[----:B------:R-:W-:-:S04]  /*05b0*/  SHF.R.U32.HI R4, RZ, 0x4, R24 ;  /* 0x00000004ff047819 */ /* 0x000fc80000011618 */
[----:B------:R-:W-:Y:S02]  /*05c0*/  ISETP.GE.U32.AND P0, PT, R3, UR12, PT ;  /* 0x0000000c03007c0c */ /* 0x000fe4000bf06070 */
[C---:B------:R-:W-:Y:S02]  /*05d0*/  LEA R9, R4.reuse, UR7, 0x6 ;  /* 0x0000000704097c11 */ /* 0x040fe4000f8e30ff */
[----:B------:R-:W-:Y:S02]  /*05e0*/  LEA R5, R4, UR4, 0x6 ;  /* 0x0000000404057c11 */ /* 0x000fe4000f8e30ff */
[----:B------:R-:W-:Y:S02]  /*05f0*/  IADD3 R9, PT, PT, R9, R10, RZ ;  /* 0x0000000a09097210 */ /* 0x000fe40007ffe0ff */
[----:B------:R-:W-:-:S05]  /*0600*/  IADD3 R10, PT, PT, R10, R5, RZ ;  /* 0x000000050a0a7210 */ /* 0x000fca0007ffe0ff */
[----:B------:R-:W-:Y:S01]  /*0610*/  @P0 IADD3 R3, PT, PT, R3, -UR12, RZ ;  /* 0x8000000c03030c10 */ /* 0x000fe2000fffe0ff */
[----:B------:R-:W-:-:S03]  /*0620*/  @P0 VIADD R6, R6, 0x1 ;  /* 0x0000000106060836 */ /* 0x000fc60000000000 */
[----:B------:R-:W-:Y:S02]  /*0630*/  ISETP.GE.U32.AND P1, PT, R3, UR12, PT ;  /* 0x0000000c03007c0c */ /* 0x000fe4000bf26070 */
[----:B------:R-:W-:-:S04]  /*0640*/  IADD3 R3, PT, PT, R24, UR12, RZ ;  /* 0x0000000c18037c10 */ /* 0x000fc8000fffe0ff */
[----:B------:R-:W-:Y:S02]  /*0650*/  SHF.L.U32 R4, R3, 0x2, RZ ;  /* 0x0000000203047819 */ /* 0x000fe400000006ff */
[----:B------:R-:W-:Y:S02]  /*0660*/  SHF.R.U32.HI R8, RZ, 0x4, R3 ;  /* 0x00000004ff087819 */ /* 0x000fe40000011603 */
[----:B------:R-:W-:Y:S02]  /*0670*/  LOP3.LUT R4, R4, 0x3c, RZ, 0xc0, !PT ;  /* 0x0000003c04047812 */ /* 0x000fe400078ec0ff */
[----:B------:R-:W-:Y:S02]  /*0680*/  LEA R11, R8, UR7, 0x6 ;  /* 0x00000007080b7c11 */ /* 0x000fe4000f8e30ff */
[----:B------:R-:W-:Y:S02]  /*0690*/  @P1 IADD3 R6, PT, PT, R6, 0x1, RZ ;  /* 0x0000000106061810 */ /* 0x000fe40007ffe0ff */
[----:B------:R-:W-:-:S02]  /*06a0*/  @!P2 LOP3.LUT R6, RZ, UR12, RZ, 0x33, !PT ;  /* 0x0000000cff06ac12 */ /* 0x000fc4000f8e33ff */
[----:B------:R-:W-:Y:S01]  /*06b0*/  LEA R7, R8, UR4, 0x6 ;  /* 0x0000000408077c11 */ /* 0x000fe2000f8e30ff */
[----:B------:R-:W-:Y:S01]  /*06c0*/  UMOV UR4, URZ ;  /* 0x000000ff00047c82 */ /* 0x000fe20008000000 */
[----:B------:R-:W-:Y:S01]  /*06d0*/  IADD3 R11, PT, PT, R11, R4, RZ ;  /* 0x000000040b0b7210 */ /* 0x000fe20007ffe0ff */
[----:B------:R-:W-:Y:S01]  /*06e0*/  IMAD.IADD R23, R23, 0x1, R6 ;  /* 0x0000000117177824 */ /* 0x000fe200078e0206 */
[----:B------:R-:W-:Y:S02]  /*06f0*/  IADD3 R12, PT, PT, R4, R7, RZ ;  /* 0x00000007040c7210 */ /* 0x000fe40007ffe0ff */
[----:B------:R-:W-:Y:S02]  /*0700*/  IADD3 R13, PT, PT, R3, UR12, RZ ;  /* 0x0000000c030d7c10 */ /* 0x000fe4000fffe0ff */
[----:B------:R-:W-:-:S07]  /*0710*/  LOP3.LUT R22, R23, 0x3, RZ, 0xc0, !PT ;  /* 0x0000000317167812 */ /* 0x000fce00078ec0ff */
.L_x_102:
[----:B------:R-:W-:Y:S01]  /*0720*/  ISETP.GT.U32.AND P0, PT, R0, 0xff, PT ;  /* 0x000000ff0000780c */ /* 0x000fe20003f04070 */
[----:B------:R-:W0:Y:S01]  /*0730*/  LDCU UR14, c[0x0][0x3b0] ;  /* 0x00007600ff0e77ac */ /* 0x000e220008000800 */
[----:B------:R-:W-:Y:S01]  /*0740*/  BSSY.RECONVERGENT B0, `(.L_x_58) ;  /* 0x0000243000007945 */ /* 0x000fe20003800200 */
[----:B------:R-:W1:Y:S10]  /*0750*/  LDCU UR15, c[0x0][0x3a8] ;  /* 0x00007500ff0f77ac */ /* 0x000e740008000800 */
[----:B--234-:R-:W-:Y:S05]  /*0760*/  @P0 BRA `(.L_x_59) ;  /* 0x0000002400000947 */ /* 0x01cfea0003800000 */
[----:B------:R-:W-:Y:S01]  /*0770*/  ISETP.NE.AND P1, PT, R22, 0x3, PT ;  /* 0x000000031600780c */ /* 0x000fe20003f25270 */
[----:B------:R-:W-:Y:S01]  /*0780*/  BSSY.RECONVERGENT B1, `(.L_x_60) ;  /* 0x0000037000017945 */ /* 0x000fe20003800200 */
[----:B------:R-:W-:-:S11]  /*0790*/  IMAD.MOV.U32 R19, RZ, RZ, R0 ;  /* 0x000000ffff137224 */ /* 0x000fd600078e0000 */
[----:B------:R-:W-:Y:S05]  /*07a0*/  @!P1 BRA `(.L_x_61) ;  /* 0x0000000000d09947 */ /* 0x000fea0003800000 */
[----:B------:R-:W2:Y:S01]  /*07b0*/  LDC R6, c[0x0][0x3b0] ;  /* 0x0000ec00ff067b82 */ /* 0x000ea20000000800 */
[----:B------:R-:W-:Y:S01]  /*07c0*/  IADD3 R19, PT, PT, R43, UR4, RZ ;  /* 0x000000042b137c10 */ /* 0x000fe2000fffe0ff */
[----:B------:R-:W-:Y:S01]  /*07d0*/  BSSY.RECONVERGENT B2, `(.L_x_62) ;  /* 0x000000c000027945 */ /* 0x000fe20003800200 */
[----:B------:R-:W-:Y:S01]  /*07e0*/  IADD3 R16, PT, PT, R21, UR5, RZ ;  /* 0x0000000515107c10 */ /* 0x000fe2000fffe0ff */
[----:B------:R-:W-:-:S04]  /*07f0*/  HFMA2 R17, -RZ, RZ, 0, 0 ;  /* 0x00000000ff117431 */ /* 0x000fc800000001ff */
[----:B------:R-:W3:Y:S01]  /*0800*/  LDC R7, c[0x0][0x3a8] ;  /* 0x0000ea00ff077b82 */ /* 0x000ee20000000800 */
[----:B--2---:R-:W-:-:S04]  /*0810*/  ISETP.GE.AND P0, PT, R19, R6, PT ;  /* 0x000000061300720c */ /* 0x004fc80003f06270 */
[----:B---3--:R-:W-:-:S13]  /*0820*/  ISETP.GE.OR P0, PT, R16, R7, P0 ;  /* 0x000000071000720c */ /* 0x008fda0000706670 */
[----:B------:R-:W-:Y:S05]  /*0830*/  @P0 BRA `(.L_x_63) ;  /* 0x0000000000140947 */ /* 0x000fea0003800000 */
[----:B------:R-:W2:Y:S01]  /*0840*/  LDC.64 R4, c[0x0][0x388] ;  /* 0x0000e200ff047b82 */ /* 0x000ea20000000a00 */
[----:B------:R-:W-:-:S04]  /*0850*/  IMAD R17, R16, R6, R19 ;  /* 0x0000000610117224 */ /* 0x000fc800078e0213 */
[----:B--2---:R-:W-:-:S06]  /*0860*/  IMAD.WIDE.U32 R4, R17, 0x2, R4 ;  /* 0x0000000211047825 */ /* 0x004fcc00078e0004 */
[----:B------:R-:W2:Y:S02]  /*0870*/  LDG.E.U16.CONSTANT R4, desc[UR10][R4.64] ;  /* 0x0000000a04047981 */ /* 0x000ea4000c1e9500 */
[----:B--2---:R-:W-:-:S07]  /*0880*/  SHF.L.U32 R17, R4, 0x10, RZ ;  /* 0x0000001004117819 */ /* 0x004fce00000006ff */
.L_x_63:
[----:B01----:R-:W-:Y:S05]  /*0890*/  BSYNC.RECONVERGENT B2 ;  /* 0x0000000000027941 */ /* 0x003fea0003800200 */
.L_x_62:
[----:B------:R2:W-:Y:S01]  /*08a0*/  STS [R20], R17 ;  /* 0x0000001114007388 */ /* 0x0005e20000000800 */
[----:B------:R-:W-:Y:S02]  /*08b0*/  ISETP.NE.AND P0, PT, R22, RZ, PT ;  /* 0x000000ff1600720c */ /* 0x000fe40003f05270 */
[----:B------:R-:W-:-:S11]  /*08c0*/  MOV R19, R24 ;  /* 0x0000001800137202 */ /* 0x000fd60000000f00 */
[----:B--2---:R-:W-:Y:S05]  /*08d0*/  @!P0 BRA `(.L_x_61) ;  /* 0x0000000000848947 */ /* 0x004fea0003800000 */
[----:B------:R-:W-:Y:S01]  /*08e0*/  VIADD R17, R15, UR4 ;  /* 0x000000040f117c36 */ /* 0x000fe20008000000 */
[----:B------:R-:W-:Y:S01]  /*08f0*/  SHF.R.U32.HI R4, RZ, 0x4, R24 ;  /* 0x00000004ff047819 */ /* 0x000fe20000011618 */
[----:B------:R-:W-:Y:S01]  /*0900*/  BSSY.RECONVERGENT B2, `(.L_x_64) ;  /* 0x000000b000027945 */ /* 0x000fe20003800200 */
[----:B------:R-:W-:Y:S02]  /*0910*/  HFMA2 R16, -RZ, RZ, 0, 0 ;  /* 0x00000000ff107431 */ /* 0x000fe400000001ff */
[----:B------:R-:W-:Y:S02]  /*0920*/  IADD3 R18, PT, PT, R4, UR5, RZ ;  /* 0x0000000504127c10 */ /* 0x000fe4000fffe0ff */
[----:B------:R-:W-:-:S04]  /*0930*/  ISETP.GE.AND P0, PT, R17, R6, PT ;  /* 0x000000061100720c */ /* 0x000fc80003f06270 */
[----:B------:R-:W-:-:S13]  /*0940*/  ISETP.GE.OR P0, PT, R18, R7, P0 ;  /* 0x000000071200720c */ /* 0x000fda0000706670 */
[----:B------:R-:W-:Y:S05]  /*0950*/  @P0 BRA `(.L_x_65) ;  /* 0x0000000000140947 */ /* 0x000fea0003800000 */
[----:B------:R-:W0:Y:S01]  /*0960*/  LDC.64 R4, c[0x0][0x388] ;  /* 0x0000e200ff047b82 */ /* 0x000e220000000a00 */
[----:B------:R-:W-:-:S04]  /*0970*/  IMAD R17, R18, R6, R17 ;  /* 0x0000000612117224 */ /* 0x000fc800078e0211 */
[----:B0-----:R-:W-:-:S06]  /*0980*/  IMAD.WIDE.U32 R4, R17, 0x2, R4 ;  /* 0x0000000211047825 */ /* 0x001fcc00078e0004 */
[----:B------:R-:W2:Y:S02]  /*0990*/  LDG.E.U16.CONSTANT R4, desc[UR10][R4.64] ;  /* 0x0000000a04047981 */ /* 0x000ea4000c1e9500 */
[----:B--2---:R-:W-:-:S07]  /*09a0*/  SHF.L.U32 R16, R4, 0x10, RZ ;  /* 0x0000001004107819 */ /* 0x004fce00000006ff */
.L_x_65:
[----:B------:R-:W-:Y:S05]  /*09b0*/  BSYNC.RECONVERGENT B2 ;  /* 0x0000000000027941 */ /* 0x000fea0003800200 */
.L_x_64:
[----:B------:R2:W-:Y:S01]  /*09c0*/  STS [R9], R16 ;  /* 0x0000001009007388 */ /* 0x0005e20000000800 */
[----:B------:R-:W-:Y:S02]  /*09d0*/  ISETP.NE.AND P0, PT, R22, 0x1, PT ;  /* 0x000000011600780c */ /* 0x000fe40003f05270 */
[----:B------:R-:W-:-:S11]  /*09e0*/  MOV R19, R3 ;  /* 0x0000000300137202 */ /* 0x000fd60000000f00 */
[----:B--2---:R-:W-:Y:S05]  /*09f0*/  @!P0 BRA `(.L_x_61) ;  /* 0x00000000003c8947 */ /* 0x004fea0003800000 */
[----:B------:R-:W-:Y:S01]  /*0a00*/  LOP3.LUT R17, R3, 0xf, RZ, 0xc0, !PT ;  /* 0x0000000f03117812 */ /* 0x000fe200078ec0ff */
[----:B------:R-:W-:-:S03]  /*0a10*/  VIADD R16, R8, UR5 ;  /* 0x0000000508107c36 */ /* 0x000fc60008000000 */
[----:B------:R-:W-:-:S04]  /*0a20*/  IADD3 R17, PT, PT, R17, UR4, RZ ;  /* 0x0000000411117c10 */ /* 0x000fc8000fffe0ff */
[----:B------:R-:W-:-:S04]  /*0a30*/  ISETP.GE.AND P0, PT, R17, R6, PT ;  /* 0x000000061100720c */ /* 0x000fc80003f06270 */
[----:B------:R-:W-:-:S13]  /*0a40*/  ISETP.LT.AND P0, PT, R16, R7, !P0 ;  /* 0x000000071000720c */ /* 0x000fda0004701270 */
[----:B------:R2:W-:Y:S01]  /*0a50*/  @!P0 STS [R11], RZ ;  /* 0x000000ff0b008388 */ /* 0x0005e20000000800 */
[----:B------:R-:W-:Y:S01]  /*0a60*/  @!P0 MOV R19, R13 ;  /* 0x0000000d00138202 */ /* 0x000fe20000000f00 */
[----:B------:R-:W-:Y:S06]  /*0a70*/  @!P0 BRA `(.L_x_61) ;  /* 0x00000000001c8947 */ /* 0x000fec0003800000 */
[----:B------:R-:W0:Y:S01]  /*0a80*/  LDC.64 R4, c[0x0][0x388] ;  /* 0x0000e200ff047b82 */ /* 0x000e220000000a00 */
[----:B------:R-:W-:-:S04]  /*0a90*/  IMAD R7, R16, R6, R17 ;  /* 0x0000000610077224 */ /* 0x000fc800078e0211 */
[----:B0-----:R-:W-:-:S06]  /*0aa0*/  IMAD.WIDE.U32 R4, R7, 0x2, R4 ;  /* 0x0000000207047825 */ /* 0x001fcc00078e0004 */
[----:B------:R-:W3:Y:S01]  /*0ab0*/  LDG.E.U16.CONSTANT R4, desc[UR10][R4.64] ;  /* 0x0000000a04047981 */ /* 0x000ee2000c1e9500 */
[----:B------:R-:W-:Y:S02]  /*0ac0*/  MOV R19, R13 ;  /* 0x0000000d00137202 */ /* 0x000fe40000000f00 */
[----:B---3--:R-:W-:-:S05]  /*0ad0*/  SHF.L.U32 R6, R4, 0x10, RZ ;  /* 0x0000001004067819 */ /* 0x008fca00000006ff */
[----:B------:R3:W-:Y:S02]  /*0ae0*/  STS [R11], R6 ;  /* 0x000000060b007388 */ /* 0x0007e40000000800 */
.L_x_61:
[----:B01----:R-:W-:Y:S05]  /*0af0*/  BSYNC.RECONVERGENT B1 ;  /* 0x0000000000017941 */ /* 0x003fea0003800200 */
.L_x_60:
        /* <DEDUP_REMOVED lines=8> */
.L_x_68:
[----:B------:R-:W-:Y:S02]  /*0b80*/  LOP3.LUT R48, R19, 0xf, RZ, 0xc0, !PT ;  /* 0x0000000f13307812 */ /* 0x000fe400078ec0ff */
[----:B------:R-:W-:Y:S02]  /*0b90*/  SHF.R.U32.HI R45, RZ, 0x4, R19 ;  /* 0x00000004ff2d7819 */ /* 0x000fe40000011613 */
[----:B---3--:R-:W-:Y:S02]  /*0ba0*/  IADD3 R6, PT, PT, R48, UR4, RZ ;  /* 0x0000000430067c10 */ /* 0x008fe4000fffe0ff */
[----:B------:R-:W-:Y:S02]  /*0bb0*/  IADD3 R7, PT, PT, R45, UR5, RZ ;  /* 0x000000052d077c10 */ /* 0x000fe4000fffe0ff */
[----:B------:R-:W-:Y:S02]  /*0bc0*/  ISETP.GE.AND P0, PT, R6, UR14, PT ;  /* 0x0000000e06007c0c */ /* 0x000fe4000bf06270 */
[----:B------:R-:W-:-:S02]  /*0bd0*/  LOP3.LUT R47, R17, 0xf, RZ, 0xc0, !PT ;  /* 0x0000000f112f7812 */ /* 0x000fc400078ec0ff */
[----:B------:R-:W-:Y:S02]  /*0be0*/  ISETP.GE.OR P0, PT, R7, UR15, P0 ;  /* 0x0000000f07007c0c */ /* 0x000fe40008706670 */
[----:B------:R-:W-:Y:S02]  /*0bf0*/  IADD3 R46, PT, PT, R47, UR4, RZ ;  /* 0x000000042f2e7c10 */ /* 0x000fe4000fffe0ff */
[----:B------:R-:W-:Y:S02]  /*0c00*/  SHF.R.U32.HI R49, RZ, 0x4, R17 ;  /* 0x00000004ff317819 */ /* 0x000fe40000011611 */
[----:B------:R-:W-:Y:S02]  /*0c10*/  ISETP.GE.AND P3, PT, R46, UR14, PT ;  /* 0x0000000e2e007c0c */ /* 0x000fe4000bf66270 */
[----:B------:R-:W-:-:S04]  /*0c20*/  IADD3 R51, PT, PT, R49, UR5, RZ ;  /* 0x0000000531337c10 */ /* 0x000fc8000fffe0ff */
[----:B------:R-:W-:Y:S01]  /*0c30*/  ISETP.LT.AND P3, PT, R51, UR15, !P3 ;  /* 0x0000000f33007c0c */ /* 0x000fe2000df61270 */
[----:B------:R-:W0:Y:S01]  /*0c40*/  @!P0 LDC.64 R4, c[0x0][0x388] ;  /* 0x0000e200ff048b82 */ /* 0x000e220000000a00 */
[----:B------:R-:W-:-:S04]  /*0c50*/  @!P0 IMAD R7, R7, UR14, R6 ;  /* 0x0000000e07078c24 */ /* 0x000fc8000f8e0206 */
[----:B0-----:R-:W-:-:S07]  /*0c60*/  @!P0 IMAD.WIDE.U32 R6, R7, 0x2, R4 ;  /* 0x0000000207068825 */ /* 0x001fce00078e0004 */
[----:B------:R-:W0:Y:S01]  /*0c70*/  @P3 LDC.64 R4, c[0x0][0x388] ;  /* 0x0000e200ff043b82 */ /* 0x000e220000000a00 */
[----:B------:R-:W3:Y:S01]  /*0c80*/  @!P0 LDG.E.U16.CONSTANT R6, desc[UR10][R6.64] ;  /* 0x0000000a06068981 */ /* 0x000ee2000c1e9500 */
[----:B------:R-:W-:-:S04]  /*0c90*/  @P3 IMAD R51, R51, UR14, R46 ;  /* 0x0000000e33333c24 */ /* 0x000fc8000f8e022e */
[----:B0-----:R-:W-:-:S06]  /*0ca0*/  @P3 IMAD.WIDE.U32 R4, R51, 0x2, R4 ;  /* 0x0000000233043825 */ /* 0x001fcc00078e0004 */
[----:B------:R0:W4:Y:S01]  /*0cb0*/  @P3 LDG.E.U16.CONSTANT R4, desc[UR10][R4.64] ;  /* 0x0000000a04043981 */ /* 0x000122000c1e9500 */
[----:B------:R-:W1:Y:S01]  /*0cc0*/  S2UR UR8, SR_CgaCtaId ;  /* 0x00000000000879c3 */ /* 0x000e620000008800 */
[----:B------:R-:W-:Y:S02]  /*0cd0*/  UMOV UR7, 0x400 ;  /* 0x0000040000077882 */ /* 0x000fe40000000000 */
[----:B-1----:R-:W-:-:S06]  /*0ce0*/  ULEA UR7, UR8, UR7, 0x18 ;  /* 0x0000000708077291 */ /* 0x002fcc000f8ec0ff */
[----:B------:R-:W-:-:S05]  /*0cf0*/  @!P0 IMAD.U32 R46, RZ, RZ, UR7 ;  /* 0x00000007ff2e8e24 */ /* 0x000fca000f8e00ff */
[C---:B------:R-:W-:Y:S02]  /*0d00*/  @!P0 LEA R51, R45.reuse, R46, 0x6 ;  /* 0x0000002e2d338211 */ /* 0x040fe400078e30ff */
[----:B------:R-:W-:Y:S02]  /*0d10*/  @P0 MOV R46, UR7 ;  /* 0x00000007002e0c02 */ /* 0x000fe40008000f00 */
[----:B------:R-:W-:Y:S02]  /*0d20*/  @!P0 LEA R50, R48, R51, 0x2 ;  /* 0x0000003330328211 */ /* 0x000fe400078e10ff */
[-C--:B------:R-:W-:Y:S02]  /*0d30*/  @P0 LEA R51, R45, R46.reuse, 0x6 ;  /* 0x0000002e2d330211 */ /* 0x080fe400078e30ff */
[----:B------:R-:W-:Y:S02]  /*0d40*/  LOP3.LUT R45, R16, 0xf, RZ, 0xc0, !PT ;  /* 0x0000000f102d7812 */ /* 0x000fe400078ec0ff */
[----:B------:R-:W-:Y:S01]  /*0d50*/  @!P3 LEA R52, R49, R46, 0x6 ;  /* 0x0000002e3134b211 */ /* 0x000fe200078e30ff */
[----:B------:R-:W-:Y:S01]  /*0d60*/  @P0 IMAD R48, R48, 0x4, R51 ;  /* 0x0000000430300824 */ /* 0x000fe200078e0233 */
[----:B0-----:R-:W-:-:S02]  /*0d70*/  IADD3 R5, PT, PT, R45, UR4, RZ ;  /* 0x000000042d057c10 */ /* 0x001fc4000fffe0ff */
[----:B------:R-:W-:Y:S02]  /*0d80*/  SHF.R.U32.HI R51, RZ, 0x4, R16 ;  /* 0x00000004ff337819 */ /* 0x000fe40000011610 */
[----:B------:R-:W-:Y:S02]  /*0d90*/  ISETP.GE.AND P4, PT, R5, UR14, PT ;  /* 0x0000000e05007c0c */ /* 0x000fe4000bf86270 */
[----:B------:R-:W-:Y:S02]  /*0da0*/  @!P3 LEA R52, R47, R52, 0x2 ;  /* 0x000000342f34b211 */ /* 0x000fe400078e10ff */
[----:B---3--:R-:W-:Y:S02]  /*0db0*/  @!P0 SHF.L.U32 R7, R6, 0x10, RZ ;  /* 0x0000001006078819 */ /* 0x008fe400000006ff */
[----:B------:R-:W-:-:S03]  /*0dc0*/  IADD3 R6, PT, PT, R51, UR5, RZ ;  /* 0x0000000533067c10 */ /* 0x000fc6000fffe0ff */
[----:B------:R0:W-:Y:S01]  /*0dd0*/  @!P0 STS [R50], R7 ;  /* 0x0000000732008388 */ /* 0x0001e20000000800 */
[----:B------:R-:W-:-:S03]  /*0de0*/  ISETP.LT.AND P4, PT, R6, UR15, !P4 ;  /* 0x0000000f06007c0c */ /* 0x000fc6000e781270 */
[----:B------:R-:W-:Y:S04]  /*0df0*/  @P0 STS [R48], RZ ;  /* 0x000000ff30000388 */ /* 0x000fe80000000800 */
[----:B------:R-:W-:Y:S01]  /*0e00*/  @!P3 STS [R52], RZ ;  /* 0x000000ff3400b388 */ /* 0x000fe20000000800 */
[----:B0-----:R-:W-:Y:S02]  /*0e10*/  @P3 LEA R50, R49, R46, 0x6 ;  /* 0x0000002e31323211 */ /* 0x001fe400078e30ff */
[----:B------:R-:W-:-:S03]  /*0e20*/  SHF.R.U32.HI R49, RZ, 0x4, R18 ;  /* 0x00000004ff317819 */ /* 0x000fc60000011612 */
[----:B------:R-:W-:Y:S02]  /*0e30*/  @P4 IMAD R5, R6, UR14, R5 ;  /* 0x0000000e06054c24 */ /* 0x000fe4000f8e0205 */
[----:B------:R-:W-:Y:S01]  /*0e40*/  @P3 IMAD R47, R47, 0x4, R50 ;  /* 0x000000042f2f3824 */ /* 0x000fe200078e0232 */
[----:B------:R-:W0:Y:S01]  /*0e50*/  @P4 LDC.64 R6, c[0x0][0x388] ;  /* 0x0000e200ff064b82 */ /* 0x000e220000000a00 */
[----:B------:R-:W-:Y:S02]  /*0e60*/  IADD3 R53, PT, PT, R49, UR5, RZ ;  /* 0x0000000531357c10 */ /* 0x000fe4000fffe0ff */
[----:B----4-:R-:W-:-:S05]  /*0e70*/  @P3 SHF.L.U32 R4, R4, 0x10, RZ ;  /* 0x0000001004043819 */ /* 0x010fca00000006ff */
[----:B------:R1:W-:Y:S02]  /*0e80*/  @P3 STS [R47], R4 ;  /* 0x000000042f003388 */ /* 0x0003e40000000800 */
[----:B-1----:R-:W-:-:S04]  /*0e90*/  LOP3.LUT R47, R18, 0xf, RZ, 0xc0, !PT ;  /* 0x0000000f122f7812 */ /* 0x002fc800078ec0ff */
[----:B------:R-:W-:Y:S01]  /*0ea0*/  IADD3 R50, PT, PT, R47, UR4, RZ ;  /* 0x000000042f327c10 */ /* 0x000fe2000fffe0ff */
[----:B0-----:R-:W-:-:S03]  /*0eb0*/  @P4 IMAD.WIDE.U32 R6, R5, 0x2, R6 ;  /* 0x0000000205064825 */ /* 0x001fc600078e0006 */
[----:B------:R-:W-:-:S03]  /*0ec0*/  ISETP.GE.AND P0, PT, R50, UR14, PT ;  /* 0x0000000e32007c0c */ /* 0x000fc6000bf06270 */
[----:B------:R0:W3:Y:S01]  /*0ed0*/  @P4 LDG.E.U16.CONSTANT R6, desc[UR10][R6.64] ;  /* 0x0000000a06064981 */ /* 0x0000e2000c1e9500 */
[----:B------:R-:W-:-:S13]  /*0ee0*/  ISETP.LT.AND P0, PT, R53, UR15, !P0 ;  /* 0x0000000f35007c0c */ /* 0x000fda000c701270 */
[----:B------:R-:W1:Y:S01]  /*0ef0*/  @P0 LDC.64 R4, c[0x0][0x388] ;  /* 0x0000e200ff040b82 */ /* 0x000e620000000a00 */
[----:B------:R-:W-:-:S04]  /*0f00*/  @P0 IMAD R53, R53, UR14, R50 ;  /* 0x0000000e35350c24 */ /* 0x000fc8000f8e0232 */
[----:B-1----:R-:W-:-:S06]  /*0f10*/  @P0 IMAD.WIDE.U32 R4, R53, 0x2, R4 ;  /* 0x0000000235040825 */ /* 0x002fcc00078e0004 */
[----:B------:R1:W4:Y:S01]  /*0f20*/  @P0 LDG.E.U16.CONSTANT R4, desc[UR10][R4.64] ;  /* 0x0000000a04040981 */ /* 0x000322000c1e9500 */
[CC--:B------:R-:W-:Y:S02]  /*0f30*/  @!P4 LEA R48, R51.reuse, R46.reuse, 0x6 ;  /* 0x0000002e3330c211 */ /* 0x0c0fe400078e30ff */
[----:B------:R-:W-:Y:S01]  /*0f40*/  @P4 LEA R52, R51, R46, 0x6 ;  /* 0x0000002e33344211 */ /* 0x000fe200078e30ff */
[----:B------:R-:W-:Y:S01]  /*0f50*/  @!P0 IMAD R50, R49, 0x40, R46 ;  /* 0x0000004031328824 */ /* 0x000fe200078e022e */
[C---:B------:R-:W-:Y:S02]  /*0f60*/  @!P4 LEA R48, R45.reuse, R48, 0x2 ;  /* 0x000000302d30c211 */ /* 0x040fe400078e10ff */
[----:B------:R-:W-:Y:S02]  /*0f70*/  @P4 LEA R52, R45, R52, 0x2 ;  /* 0x000000342d344211 */ /* 0x000fe400078e10ff */
[----:B------:R-:W-:Y:S02]  /*0f80*/  @P0 LEA R46, R49, R46, 0x6 ;  /* 0x0000002e312e0211 */ /* 0x000fe400078e30ff */
[----:B------:R-:W-:-:S03]  /*0f90*/  @!P0 LEA R50, R47, R50, 0x2 ;  /* 0x000000322f328211 */ /* 0x000fc600078e10ff */
[----:B------:R-:W-:Y:S01]  /*0fa0*/  @P0 IMAD R47, R47, 0x4, R46 ;  /* 0x000000042f2f0824 */ /* 0x000fe200078e022e */
[----:B------:R-:W-:Y:S01]  /*0fb0*/  MOV R46, UR12 ;  /* 0x0000000c002e7c02 */ /* 0x000fe20008000f00 */
[----:B------:R2:W-:Y:S01]  /*0fc0*/  @!P4 STS [R48], RZ ;  /* 0x000000ff3000c388 */ /* 0x0005e20000000800 */
[----:B0-----:R-:W-:Y:S02]  /*0fd0*/  MOV R7, UR12 ;  /* 0x0000000c00077c02 */ /* 0x001fe40008000f00 */
[----:B-1----:R-:W-:-:S03]  /*0fe0*/  MOV R5, UR12 ;  /* 0x0000000c00057c02 */ /* 0x002fc60008000f00 */
[----:B------:R-:W-:Y:S01]  /*0ff0*/  IMAD R18, R7, 0x4, R18 ;  /* 0x0000000407127824 */ /* 0x000fe200078e0212 */
[----:B------:R-:W-:Y:S02]  /*1000*/  LEA R16, R5, R16, 0x2 ;  /* 0x0000001005107211 */ /* 0x000fe400078e10ff */
[----:B---3--:R-:W-:-:S05]  /*1010*/  @P4 SHF.L.U32 R45, R6, 0x10, RZ ;  /* 0x00000010062d4819 */ /* 0x008fca00000006ff */
[----:B------:R2:W-:Y:S04]  /*1020*/  @P4 STS [R52], R45 ;  /* 0x0000002d34004388 */ /* 0x0005e80000000800 */
[----:B------:R2:W-:Y:S01]  /*1030*/  @!P0 STS [R50], RZ ;  /* 0x000000ff32008388 */ /* 0x0005e20000000800 */
[----:B----4-:R-:W-:Y:S02]  /*1040*/  @P0 SHF.L.U32 R6, R4, 0x10, RZ ;  /* 0x0000001004060819 */ /* 0x010fe400000006ff */
[----:B------:R-:W-:-:S04]  /*1050*/  MOV R4, UR12 ;  /* 0x0000000c00047c02 */ /* 0x000fc80008000f00 */
[----:B------:R-:W-:Y:S01]  /*1060*/  IADD3 R19, PT, PT, R4, UR12, R19 ;  /* 0x0000000c04137c10 */ /* 0x000fe2000fffe013 */
[----:B------:R2:W-:Y:S03]  /*1070*/  @P0 STS [R47], R6 ;  /* 0x000000062f000388 */ /* 0x0005e60000000800 */
[----:B------:R-:W-:-:S04]  /*1080*/  IADD3 R19, PT, PT, R46, UR12, R19 ;  /* 0x0000000c2e137c10 */ /* 0x000fc8000fffe013 */
[----:B------:R-:W-:Y:S02]  /*1090*/  ISETP.GE.U32.AND P0, PT, R19, 0x100, PT ;  /* 0x000001001300780c */ /* 0x000fe40003f06070 */
[----:B------:R-:W-:-:S11]  /*10a0*/  LEA R17, R4, R17, 0x2 ;  /* 0x0000001104117211 */ /* 0x000fd600078e10ff */
[----:B--2---:R-:W-:Y:S05]  /*10b0*/  @!P0 BRA `(.L_x_68) ;  /* 0xfffffff800b08947 */ /* 0x004fea000383ffff */
.L_x_67:
[----:B------:R-:W-:Y:S05]  /*10c0*/  BSYNC.RECONVERGENT B1 ;  /* 0x0000000000017941 */ /* 0x000fea0003800200 */
.L_x_66:
[----:B------:R-:W-:Y:S01]  /*10d0*/  BSSY.RECONVERGENT B1, `(.L_x_69) ;  /* 0x00000ab000017945 */ /* 0x000fe20003800200 */
[----:B------:R-:W-:-:S03]  /*10e0*/  MOV R18, R0 ;  /* 0x0000000000127202 */ /* 0x000fc60000000f00 */
[----:B------:R-:W-:Y:S05]  /*10f0*/  @!P1 BRA `(.L_x_70) ;  /* 0x0000000800a09947 */ /* 0x000fea0003800000 */
[----:B------:R-:W0:Y:S01]  /*1100*/  LDC R16, c[0x0][0x3ac] ;  /* 0x0000eb00ff107b82 */ /* 0x000e220000000800 */
[C---:B------:R-:W-:Y:S01]  /*1110*/  IADD3 R18, PT, PT, R21.reuse, UR4, RZ ;  /* 0x0000000415127c10 */ /* 0x040fe2000fffe0ff */
[----:B------:R-:W-:Y:S01]  /*1120*/  BSSY.RECONVERGENT B2, `(.L_x_71) ;  /* 0x0000033000027945 */ /* 0x000fe20003800200 */
[----:B---3--:R-:W-:Y:S01]  /*1130*/  HFMA2 R6, -RZ, RZ, 0, 0 ;  /* 0x00000000ff067431 */ /* 0x008fe200000001ff */
[----:B------:R-:W-:-:S04]  /*1140*/  LEA R19, R21, R26, 0x6 ;  /* 0x0000001a15137211 */ /* 0x000fc800078e30ff */
[----:B------:R-:W1:Y:S01]  /*1150*/  LDC R17, c[0x0][0x3b0] ;  /* 0x0000ec00ff117b82 */ /* 0x000e620000000800 */
[----:B0-----:R-:W-:-:S04]  /*1160*/  ISETP.GE.AND P0, PT, R25, R16, PT ;  /* 0x000000101900720c */ /* 0x001fc80003f06270 */
[----:B-1----:R-:W-:-:S13]  /*1170*/  ISETP.GE.OR P0, PT, R18, R17, P0 ;  /* 0x000000111200720c */ /* 0x002fda0000706670 */
[----:B------:R-:W-:Y:S05]  /*1180*/  @P0 BRA `(.L_x_72) ;  /* 0x0000000000b00947 */ /* 0x000fea0003800000 */
[----:B------:R-:W-:Y:S02]  /*1190*/  IABS R6, R44 ;  /* 0x0000002c00067213 */ /* 0x000fe40000000000 */
[----:B------:R-:W-:Y:S02]  /*11a0*/  IABS R46, R18 ;  /* 0x00000012002e7213 */ /* 0x000fe40000000000 */
[----:B------:R-:W0:Y:S01]  /*11b0*/  I2F.RP R7, R6 ;  /* 0x0000000600077306 */ /* 0x000e220000209400 */
[----:B------:R-:W-:-:S07]  /*11c0*/  IABS R47, R44 ;  /* 0x0000002c002f7213 */ /* 0x000fce0000000000 */
[----:B0-----:R-:W0:Y:S02]  /*11d0*/  MUFU.RCP R7, R7 ;  /* 0x0000000700077308 */ /* 0x001e240000001000 */
[----:B0-----:R-:W-:Y:S02]  /*11e0*/  IADD3 R4, PT, PT, R7, 0xffffffe, RZ ;  /* 0x0ffffffe07047810 */ /* 0x001fe40007ffe0ff */
[----:B------:R-:W-:-:S04]  /*11f0*/  IADD3 R7, PT, PT, RZ, -R47, RZ ;  /* 0x8000002fff077210 */ /* 0x000fc80007ffe0ff */
[----:B------:R0:W1:Y:S02]  /*1200*/  F2I.FTZ.U32.TRUNC.NTZ R5, R4 ;  /* 0x0000000400057305 */ /* 0x000064000021f000 */
[----:B0-----:R-:W-:Y:S01]  /*1210*/  MOV R4, RZ ;  /* 0x000000ff00047202 */ /* 0x001fe20000000f00 */
[----:B-1----:R-:W-:-:S04]  /*1220*/  IMAD.MOV R45, RZ, RZ, -R5 ;  /* 0x000000ffff2d7224 */ /* 0x002fc800078e0a05 */
[----:B------:R-:W-:-:S04]  /*1230*/  IMAD R45, R45, R6, RZ ;  /* 0x000000062d2d7224 */ /* 0x000fc800078e02ff */
[----:B------:R-:W-:Y:S01]  /*1240*/  IMAD.HI.U32 R5, R5, R45, R4 ;  /* 0x0000002d05057227 */ /* 0x000fe200078e0004 */
[----:B------:R-:W-:Y:S02]  /*1250*/  LOP3.LUT R4, R18, R44, RZ, 0x3c, !PT ;  /* 0x0000002c12047212 */ /* 0x000fe400078e3cff */
[----:B------:R-:W-:Y:S02]  /*1260*/  SHF.R.U32.HI R18, RZ, 0x2, R18 ;  /* 0x00000002ff127819 */ /* 0x000fe40000011612 */
[----:B------:R-:W-:Y:S01]  /*1270*/  ISETP.GE.AND P3, PT, R4, RZ, PT ;  /* 0x000000ff0400720c */ /* 0x000fe20003f66270 */
[----:B------:R-:W-:-:S04]  /*1280*/  IMAD.HI.U32 R5, R5, R46, RZ ;  /* 0x0000002e05057227 */ /* 0x000fc800078e00ff */
[----:B------:R-:W-:Y:S02]  /*1290*/  IMAD R7, R5, R7, R46 ;  /* 0x0000000705077224 */ /* 0x000fe400078e022e */
[----:B------:R-:W-:-:S03]  /*12a0*/  IMAD R45, R18, R16, R25 ;  /* 0x00000010122d7224 */ /* 0x000fc600078e0219 */
[----:B------:R-:W-:-:S13]  /*12b0*/  ISETP.GT.U32.AND P1, PT, R6, R7, PT ;  /* 0x000000070600720c */ /* 0x000fda0003f24070 */
[-C--:B------:R-:W-:Y:S02]  /*12c0*/  @!P1 IADD3 R7, PT, PT, R7, -R6.reuse, RZ ;  /* 0x8000000607079210 */ /* 0x080fe40007ffe0ff */
[----:B------:R-:W-:Y:S02]  /*12d0*/  @!P1 IADD3 R5, PT, PT, R5, 0x1, RZ ;  /* 0x0000000105059810 */ /* 0x000fe40007ffe0ff */
[----:B------:R-:W-:Y:S02]  /*12e0*/  ISETP.GE.U32.AND P0, PT, R7, R6, PT ;  /* 0x000000060700720c */ /* 0x000fe40003f06070 */
[----:B------:R-:W0:Y:S01]  /*12f0*/  LDC.64 R6, c[0x0][0x390] ;  /* 0x0000e400ff067b82 */ /* 0x000e220000000a00 */
[----:B------:R-:W-:-:S10]  /*1300*/  ISETP.NE.AND P1, PT, R44, RZ, PT ;  /* 0x000000ff2c00720c */ /* 0x000fd40003f25270 */
        /* <DEDUP_REMOVED lines=17> */
[----:B------:R-:W-:Y:S02]  /*1420*/  I2FP.F32.S32 R45, R18 ;  /* 0x00000012002d7245 */ /* 0x000fe40000201400 */
[----:B----4-:R-:W-:-:S05]  /*1430*/  SHF.L.U32 R18, R4, 0x10, RZ ;  /* 0x0000001004127819 */ /* 0x010fca00000006ff */
[----:B------:R-:W-:-:S07]  /*1440*/  FMUL R6, R18, R45 ;  /* 0x0000002d12067220 */ /* 0x000fce0000400000 */
.L_x_72:
[----:B------:R-:W-:Y:S05]  /*1450*/  BSYNC.RECONVERGENT B2 ;  /* 0x0000000000027941 */ /* 0x000fea0003800200 */
.L_x_71:
[----:B------:R0:W-:Y:S01]  /*1460*/  STS [R19], R6 ;  /* 0x0000000613007388 */ /* 0x0001e20000000800 */
[----:B------:R-:W-:Y:S02]  /*1470*/  ISETP.NE.AND P0, PT, R22, RZ, PT ;  /* 0x000000ff1600720c */ /* 0x000fe40003f05270 */
[----:B------:R-:W-:-:S11]  /*1480*/  MOV R18, R24 ;  /* 0x0000001800127202 */ /* 0x000fd60000000f00 */
[----:B0-----:R-:W-:Y:S05]  /*1490*/  @!P0 BRA `(.L_x_70) ;  /* 0x0000000400b88947 */ /* 0x001fea0003800000 */
[----:B------:R-:W-:Y:S01]  /*14a0*/  SHF.R.U32.HI R18, RZ, 0x4, R24 ;  /* 0x00000004ff127819 */ /* 0x000fe20000011618 */
[----:B------:R-:W-:Y:S01]  /*14b0*/  BSSY.RECONVERGENT B2, `(.L_x_73) ;  /* 0x0000032000027945 */ /* 0x000fe20003800200 */
[----:B------:R-:W-:Y:S01]  /*14c0*/  ISETP.GE.AND P0, PT, R14, R16, PT ;  /* 0x000000100e00720c */ /* 0x000fe20003f06270 */
[----:B------:R-:W-:Y:S01]  /*14d0*/  HFMA2 R7, -RZ, RZ, 0, 0 ;  /* 0x00000000ff077431 */ /* 0x000fe200000001ff */
[----:B------:R-:W-:-:S04]  /*14e0*/  IADD3 R18, PT, PT, R18, UR4, RZ ;  /* 0x0000000412127c10 */ /* 0x000fc8000fffe0ff */
[----:B------:R-:W-:-:S13]  /*14f0*/  ISETP.GE.OR P0, PT, R18, R17, P0 ;  /* 0x000000111200720c */ /* 0x000fda0000706670 */
[----:B------:R-:W-:Y:S05]  /*1500*/  @P0 BRA `(.L_x_74) ;  /* 0x0000000000b00947 */ /* 0x000fea0003800000 */
[----:B------:R-:W-:Y:S02]  /*1510*/  IABS R6, R44 ;  /* 0x0000002c00067213 */ /* 0x000fe40000000000 */
[----:B------:R-:W-:Y:S02]  /*1520*/  IABS R7, R18 ;  /* 0x0000001200077213 */ /* 0x000fe40000000000 */
[----:B------:R-:W0:Y:S01]  /*1530*/  I2F.RP R19, R6 ;  /* 0x0000000600137306 */ /* 0x000e220000209400 */
[----:B------:R-:W-:-:S07]  /*1540*/  IABS R47, R44 ;  /* 0x0000002c002f7213 */ /* 0x000fce0000000000 */
[----:B0-----:R-:W0:Y:S02]  /*1550*/  MUFU.RCP R19, R19 ;  /* 0x0000001300137308 */ /* 0x001e240000001000 */
[----:B0-----:R-:W-:Y:S02]  /*1560*/  IADD3 R4, PT, PT, R19, 0xffffffe, RZ ;  /* 0x0ffffffe13047810 */ /* 0x001fe40007ffe0ff */
[----:B------:R-:W-:-:S04]  /*1570*/  SHF.R.U32.HI R19, RZ, 0x2, R18 ;  /* 0x00000002ff137819 */ /* 0x000fc80000011612 */
[----:B------:R0:W1:Y:S01]  /*1580*/  F2I.FTZ.U32.TRUNC.NTZ R5, R4 ;  /* 0x0000000400057305 */ /* 0x000062000021f000 */
[----:B------:R-:W-:Y:S01]  /*1590*/  IMAD R19, R19, R16, R14 ;  /* 0x0000001013137224 */ /* 0x000fe200078e020e */
        /* <DEDUP_REMOVED lines=35> */
.L_x_74:
[----:B------:R-:W-:Y:S05]  /*17d0*/  BSYNC.RECONVERGENT B2 ;  /* 0x0000000000027941 */ /* 0x000fea0003800200 */
.L_x_73:
[----:B------:R0:W-:Y:S01]  /*17e0*/  STS [R10], R7 ;  /* 0x000000070a007388 */ /* 0x0001e20000000800 */
[----:B------:R-:W-:Y:S02]  /*17f0*/  ISETP.NE.AND P0, PT, R22, 0x1, PT ;  /* 0x000000011600780c */ /* 0x000fe40003f05270 */
[----:B------:R-:W-:-:S11]  /*1800*/  MOV R18, R3 ;  /* 0x0000000300127202 */ /* 0x000fd60000000f00 */
[----:B0-----:R-:W-:Y:S05]  /*1810*/  @!P0 BRA `(.L_x_70) ;  /* 0x0000000000d88947 */ /* 0x001fea0003800000 */
[----:B------:R-:W-:Y:S02]  /*1820*/  LOP3.LUT R19, R3, 0xf, RZ, 0xc0, !PT ;  /* 0x0000000f03137812 */ /* 0x000fe400078ec0ff */
[----:B------:R-:W-:Y:S02]  /*1830*/  IADD3 R45, PT, PT, R8, UR4, RZ ;  /* 0x00000004082d7c10 */ /* 0x000fe4000fffe0ff */
[----:B------:R-:W-:-:S04]  /*1840*/  LEA R19, R2, R19, 0x4 ;  /* 0x0000001302137211 */ /* 0x000fc800078e20ff */
[----:B------:R-:W-:-:S04]  /*1850*/  ISETP.GE.AND P0, PT, R19, R16, PT ;  /* 0x000000101300720c */ /* 0x000fc80003f06270 */
[----:B------:R-:W-:-:S13]  /*1860*/  ISETP.LT.AND P0, PT, R45, R17, !P0 ;  /* 0x000000112d00720c */ /* 0x000fda0004701270 */
[----:B------:R0:W-:Y:S01]  /*1870*/  @!P0 STS [R12], RZ ;  /* 0x000000ff0c008388 */ /* 0x0001e20000000800 */
[----:B------:R-:W-:Y:S01]  /*1880*/  @!P0 MOV R18, R13 ;  /* 0x0000000d00128202 */ /* 0x000fe20000000f00 */
[----:B------:R-:W-:Y:S06]  /*1890*/  @!P0 BRA `(.L_x_70) ;  /* 0x0000000000b88947 */ /* 0x000fec0003800000 */
[-C--:B------:R-:W-:Y:S02]  /*18a0*/  IABS R6, R44.reuse ;  /* 0x0000002c00067213 */ /* 0x080fe40000000000 */
[----:B------:R-:W-:Y:S02]  /*18b0*/  IABS R7, R45 ;  /* 0x0000002d00077213 */ /* 0x000fe40000000000 */
[----:B------:R-:W1:Y:S01]  /*18c0*/  I2F.RP R17, R6 ;  /* 0x0000000600117306 */ /* 0x000e620000209400 */
[----:B------:R-:W-:-:S07]  /*18d0*/  IABS R46, R44 ;  /* 0x0000002c002e7213 */ /* 0x000fce0000000000 */
[----:B-1----:R-:W1:Y:S02]  /*18e0*/  MUFU.RCP R17, R17 ;  /* 0x0000001100117308 */ /* 0x002e640000001000 */
[----:B-1----:R-:W-:-:S06]  /*18f0*/  VIADD R4, R17, 0xffffffe ;  /* 0x0ffffffe11047836 */ /* 0x002fcc0000000000 */
[----:B------:R1:W3:Y:S02]  /*1900*/  F2I.FTZ.U32.TRUNC.NTZ R5, R4 ;  /* 0x0000000400057305 */ /* 0x0002e4000021f000 */
[----:B-1----:R-:W-:Y:S01]  /*1910*/  HFMA2 R4, -RZ, RZ, 0, 0 ;  /* 0x00000000ff047431 */ /* 0x002fe200000001ff */
[----:B---3--:R-:W-:-:S05]  /*1920*/  IADD3 R47, PT, PT, RZ, -R5, RZ ;  /* 0x80000005ff2f7210 */ /* 0x008fca0007ffe0ff */
        /* <DEDUP_REMOVED lines=9> */
[----:B------:R-:W1:Y:S01]  /*19c0*/  LDC.64 R6, c[0x0][0x390] ;  /* 0x0000e400ff067b82 */ /* 0x000e620000000a00 */
[----:B------:R-:W-:Y:S02]  /*19d0*/  LOP3.LUT R5, R45, R44, RZ, 0x3c, !PT ;  /* 0x0000002c2d057212 */ /* 0x000fe400078e3cff */
[----:B------:R-:W-:Y:S02]  /*19e0*/  ISETP.NE.AND P1, PT, R44, RZ, PT ;  /* 0x000000ff2c00720c */ /* 0x000fe40003f25270 */
[----:B------:R-:W-:-:S02]  /*19f0*/  ISETP.GE.AND P3, PT, R5, RZ, PT ;  /* 0x000000ff0500720c */ /* 0x000fc40003f66270 */
[----:B------:R-:W-:-:S04]  /*1a00*/  SHF.R.U32.HI R45, RZ, 0x2, R45 ;  /* 0x00000002ff2d7819 */ /* 0x000fc8000001162d */
[----:B------:R-:W-:Y:S01]  /*1a10*/  @P0 IADD3 R4, PT, PT, R4, 0x1, RZ ;  /* 0x0000000104040810 */ /* 0x000fe20007ffe0ff */
[----:B------:R-:W-:-:S04]  /*1a20*/  IMAD R45, R45, R16, R19 ;  /* 0x000000102d2d7224 */ /* 0x000fc800078e0213 */
[----:B------:R-:W-:Y:S02]  /*1a30*/  IMAD.MOV.U32 R17, RZ, RZ, R4 ;  /* 0x000000ffff117224 */ /* 0x000fe400078e0004 */
[----:B------:R-:W3:Y:S03]  /*1a40*/  LDC.64 R4, c[0x0][0x398] ;  /* 0x0000e600ff047b82 */ /* 0x000ee60000000a00 */
[----:B------:R-:W-:Y:S02]  /*1a50*/  @!P3 IADD3 R17, PT, PT, -R17, RZ, RZ ;  /* 0x000000ff1111b210 */ /* 0x000fe40007ffe1ff */
[----:B------:R-:W-:Y:S01]  /*1a60*/  @!P1 LOP3.LUT R17, RZ, R44, RZ, 0x33, !PT ;  /* 0x0000002cff119212 */ /* 0x000fe200078e33ff */
[----:B-1----:R-:W-:-:S03]  /*1a70*/  IMAD.WIDE R6, R45, 0x4, R6 ;  /* 0x000000042d067825 */ /* 0x002fc600078e0206 */
[----:B------:R-:W-:-:S03]  /*1a80*/  ISETP.GE.AND P0, PT, R17, UR6, PT ;  /* 0x0000000611007c0c */ /* 0x000fc6000bf06270 */
[----:B------:R-:W4:Y:S01]  /*1a90*/  LDG.E.CONSTANT R6, desc[UR10][R6.64] ;  /* 0x0000000a06067981 */ /* 0x000f22000c1e9900 */
[----:B------:R-:W-:-:S05]  /*1aa0*/  SEL R17, R17, UR9, !P0 ;  /* 0x0000000911117c07 */ /* 0x000fca000c000000 */
[----:B------:R-:W-:-:S04]  /*1ab0*/  IMAD R17, R17, R16, R19 ;  /* 0x0000001011117224 */ /* 0x000fc800078e0213 */
[----:B---3--:R-:W-:-:S06]  /*1ac0*/  IMAD.WIDE R4, R17, 0x2, R4 ;  /* 0x0000000211047825 */ /* 0x008fcc00078e0204 */
[----:B------:R-:W3:Y:S01]  /*1ad0*/  LDG.E.U16.CONSTANT R4, desc[UR10][R4.64] ;  /* 0x0000000a04047981 */ /* 0x000ee2000c1e9500 */
[----:B------:R-:W-:-:S04]  /*1ae0*/  SHF.R.U32.HI R16, RZ, 0x1, R3 ;  /* 0x00000001ff107819 */ /* 0x000fc80000011603 */
[----:B------:R-:W-:Y:S02]  /*1af0*/  LOP3.LUT R17, R16, 0x18, RZ, 0xc0, !PT ;  /* 0x0000001810117812 */ /* 0x000fe400078ec0ff */
[----:B------:R-:W-:Y:S02]  /*1b00*/  MOV R18, R13 ;  /* 0x0000000d00127202 */ /* 0x000fe40000000f00 */
[----:B----4-:R-:W-:-:S04]  /*1b10*/  SHF.R.U32.HI R16, RZ, R17, R6 ;  /* 0x00000011ff107219 */ /* 0x010fc80000011606 */
[----:B------:R-:W-:-:S04]  /*1b20*/  LOP3.LUT R16, R16, 0xff, RZ, 0xc0, !PT ;  /* 0x000000ff10107812 */ /* 0x000fc800078ec0ff */
[----:B------:R-:W-:-:S04]  /*1b30*/  IADD3 R16, PT, PT, R16, -0x80, RZ ;  /* 0xffffff8010107810 */ /* 0x000fc80007ffe0ff */
[----:B------:R-:W-:Y:S02]  /*1b40*/  I2FP.F32.S32 R17, R16 ;  /* 0x0000001000117245 */ /* 0x000fe40000201400 */
[----:B---3--:R-:W-:-:S05]  /*1b50*/  SHF.L.U32 R16, R4, 0x10, RZ ;  /* 0x0000001004107819 */ /* 0x008fca00000006ff */
[----:B------:R-:W-:-:S05]  /*1b60*/  FMUL R17, R16, R17 ;  /* 0x0000001110117220 */ /* 0x000fca0000400000 */
[----:B------:R1:W-:Y:S02]  /*1b70*/  STS [R12], R17 ;  /* 0x000000110c007388 */ /* 0x0003e40000000800 */
.L_x_70:
[----:B------:R-:W-:Y:S05]  /*1b80*/  BSYNC.RECONVERGENT B1 ;  /* 0x0000000000017941 */ /* 0x000fea0003800200 */
.L_x_69:
[----:B------:R-:W-:Y:S05]  /*1b90*/  @!P2 BRA `(.L_x_59) ;  /* 0x0000000c00f4a947 */ /* 0x000fea0003800000 */
.L_x_84:
[----:B----4-:R-:W4:Y:S01]  /*1ba0*/  LDC R16, c[0x0][0x3ac] ;  /* 0x0000eb00ff107b82 */ /* 0x010f220000000800 */
[----:B------:R-:W-:Y:S01]  /*1bb0*/  LOP3.LUT R45, R18, 0xf, RZ, 0xc0, !PT ;  /* 0x0000000f122d7812 */ /* 0x000fe200078ec0ff */
[----:B------:R-:W-:Y:S01]  /*1bc0*/  BSSY.RECONVERGENT B1, `(.L_x_75) ;  /* 0x0000045000017945 */ /* 0x000fe20003800200 */
[----:B------:R-:W-:Y:S02]  /*1bd0*/  SHF.R.U32.HI R46, RZ, 0x4, R18 ;  /* 0x00000004ff2e7819 */ /* 0x000fe40000011612 */
[----:B-1----:R-:W-:Y:S02]  /*1be0*/  LEA R17, R2, R45, 0x4 ;  /* 0x0000002d02117211 */ /* 0x002fe400078e20ff */
[----:B------:R-:W-:Y:S01]  /*1bf0*/  IADD3 R47, PT, PT, R46, UR4, RZ ;  /* 0x000000042e2f7c10 */ /* 0x000fe2000fffe0ff */
[----:B------:R-:W1:Y:S01]  /*1c00*/  LDC R19, c[0x0][0x3b0] ;  /* 0x0000ec00ff137b82 */ /* 0x000e620000000800 */
[----:B----4-:R-:W-:-:S04]  /*1c10*/  ISETP.GE.AND P0, PT, R17, R16, PT ;  /* 0x000000101100720c */ /* 0x010fc80003f06270 */
[----:B-1----:R-:W-:-:S13]  /*1c20*/  ISETP.GE.OR P0, PT, R47, R19, P0 ;  /* 0x000000132f00720c */ /* 0x002fda0000706670 */
[----:B------:R-:W-:Y:S05]  /*1c30*/  @P0 BRA `(.L_x_76) ;  /* 0x0000000000d40947 */ /* 0x000fea0003800000 */
[----:B---3--:R-:W-:-:S04]  /*1c40*/  IABS R6, R44 ;  /* 0x0000002c00067213 */ /* 0x008fc80000000000 */
[----:B------:R-:W1:Y:S08]  /*1c50*/  I2F.RP R7, R6 ;  /* 0x0000000600077306 */ /* 0x000e700000209400 */
[----:B-1----:R-:W1:Y:S02]  /*1c60*/  MUFU.RCP R7, R7 ;  /* 0x0000000700077308 */ /* 0x002e640000001000 */
[----:B-1----:R-:W-:-:S06]  /*1c70*/  VIADD R4, R7, 0xffffffe ;  /* 0x0ffffffe07047836 */ /* 0x002fcc0000000000 */
[----:B------:R1:W3:Y:S02]  /*1c80*/  F2I.FTZ.U32.TRUNC.NTZ R5, R4 ;  /* 0x0000000400057305 */ /* 0x0002e4000021f000 */
[----:B-1----:R-:W-:Y:S01]  /*1c90*/  HFMA2 R4, -RZ, RZ, 0, 0 ;  /* 0x00000000ff047431 */ /* 0x002fe200000001ff */
        /* <DEDUP_REMOVED lines=29> */
[----:B------:R1:W3:Y:S01]  /*1e70*/  LDG.E.U16.CONSTANT R4, desc[UR10][R4.64] ;  /* 0x0000000a04047981 */ /* 0x0002e2000c1e9500 */
[----:B------:R-:W5:Y:S01]  /*1e80*/  S2UR UR8, SR_CgaCtaId ;  /* 0x00000000000879c3 */ /* 0x000f620000008800 */
[----:B------:R-:W-:Y:S01]  /*1e90*/  SHF.L.U32 R17, R46, 0x3, RZ ;  /* 0x000000032e117819 */ /* 0x000fe200000006ff */
[----:B------:R-:W-:Y:S02]  /*1ea0*/  UMOV UR7, 0x400 ;  /* 0x0000040000077882 */ /* 0x000fe40000000000 */
[----:B------:R-:W-:Y:S01]  /*1eb0*/  UIADD3 UR7, UPT, UPT, UR7, 0x400, URZ ;  /* 0x0000040007077890 */ /* 0x000fe2000fffe0ff */
[----:B------:R-:W-:-:S03]  /*1ec0*/  LOP3.LUT R17, R17, 0x18, RZ, 0xc0, !PT ;  /* 0x0000001811117812 */ /* 0x000fc600078ec0ff */
[----:B-----5:R-:W-:Y:S01]  /*1ed0*/  ULEA UR7, UR8, UR7, 0x18 ;  /* 0x0000000708077291 */ /* 0x020fe2000f8ec0ff */
[----:B----4-:R-:W-:-:S04]  /*1ee0*/  SHF.R.U32.HI R17, RZ, R17, R6 ;  /* 0x00000011ff117219 */ /* 0x010fc80000011606 */
[----:B------:R-:W-:Y:S02]  /*1ef0*/  LOP3.LUT R6, R17, 0xff, RZ, 0xc0, !PT ;  /* 0x000000ff11067812 */ /* 0x000fe400078ec0ff */
[----:B------:R-:W-:Y:S02]  /*1f00*/  MOV R17, UR7 ;  /* 0x0000000700117c02 */ /* 0x000fe40008000f00 */
[----:B------:R-:W-:Y:S02]  /*1f10*/  IADD3 R6, PT, PT, R6, -0x80, RZ ;  /* 0xffffff8006067810 */ /* 0x000fe40007ffe0ff */
[----:B------:R-:W-:Y:S02]  /*1f20*/  LEA R46, R46, R17, 0x6 ;  /* 0x000000112e2e7211 */ /* 0x000fe400078e30ff */
[----:B-1----:R-:W-:-:S03]  /*1f30*/  I2FP.F32.S32 R5, R6 ;  /* 0x0000000600057245 */ /* 0x002fc60000201400 */
[----:B------:R-:W-:Y:S01]  /*1f40*/  IMAD R45, R45, 0x4, R46 ;  /* 0x000000042d2d7824 */ /* 0x000fe200078e022e */
[----:B---3--:R-:W-:-:S05]  /*1f50*/  SHF.L.U32 R4, R4, 0x10, RZ ;  /* 0x0000001004047819 */ /* 0x008fca00000006ff */
[----:B------:R-:W-:-:S05]  /*1f60*/  FMUL R4, R4, R5 ;  /* 0x0000000504047220 */ /* 0x000fca0000400000 */
[----:B------:R1:W-:Y:S01]  /*1f70*/  STS [R45], R4 ;  /* 0x000000042d007388 */ /* 0x0003e20000000800 */
[----:B------:R-:W-:Y:S05]  /*1f80*/  BRA `(.L_x_77) ;  /* 0x0000000000207947 */ /* 0x000fea0003800000 */
.L_x_76:
[----:B------:R-:W1:Y:S01]  /*1f90*/  S2UR UR8, SR_CgaCtaId ;  /* 0x00000000000879c3 */ /* 0x000e620000008800 */
[----:B------:R-:W-:Y:S02]  /*1fa0*/  UMOV UR7, 0x400 ;  /* 0x0000040000077882 */ /* 0x000fe40000000000 */
[----:B------:R-:W-:-:S04]  /*1fb0*/  UIADD3 UR7, UPT, UPT, UR7, 0x400, URZ ;  /* 0x0000040007077890 */ /* 0x000fc8000fffe0ff */
[----:B-1----:R-:W-:-:S06]  /*1fc0*/  ULEA UR7, UR8, UR7, 0x18 ;  /* 0x0000000708077291 */ /* 0x002fcc000f8ec0ff */
[----:B------:R-:W-:-:S04]  /*1fd0*/  MOV R17, UR7 ;  /* 0x0000000700117c02 */ /* 0x000fc80008000f00 */
[----:B------:R-:W-:-:S04]  /*1fe0*/  LEA R46, R46, R17, 0x6 ;  /* 0x000000112e2e7211 */ /* 0x000fc800078e30ff */
[----:B------:R-:W-:-:S05]  /*1ff0*/  LEA R46, R45, R46, 0x2 ;  /* 0x0000002e2d2e7211 */ /* 0x000fca00078e10ff */
[----:B------:R4:W-:Y:S02]  /*2000*/  STS [R46], RZ ;  /* 0x000000ff2e007388 */ /* 0x0009e40000000800 */
.L_x_77:
[----:B------:R-:W-:Y:S05]  /*2010*/  BSYNC.RECONVERGENT B1 ;  /* 0x0000000000017941 */ /* 0x000fea0003800200 */
.L_x_75:
[----:B------:R-:W-:Y:S01]  /*2020*/  IADD3 R18, PT, PT, R18, UR12, RZ ;  /* 0x0000000c12127c10 */ /* 0x000fe2000fffe0ff */
[----:B------:R-:W-:Y:S03]  /*2030*/  BSSY.RECONVERGENT B1, `(.L_x_78) ;  /* 0x000003a000017945 */ /* 0x000fe60003800200 */
[----:B-1----:R-:W-:Y:S02]  /*2040*/  LOP3.LUT R45, R18, 0xf, RZ, 0xc0, !PT ;  /* 0x0000000f122d7812 */ /* 0x002fe400078ec0ff */
        /* <DEDUP_REMOVED lines=10> */
[-C--:B---3--:R-:W-:Y:S02]  /*20f0*/  IABS R6, R44.reuse ;  /* 0x0000002c00067213 */ /* 0x088fe40000000000 */
[----:B------:R-:W-:Y:S02]  /*2100*/  IABS R50, R44 ;  /* 0x0000002c00327213 */ /* 0x000fe40000000000 */
[----:B------:R-:W3:Y:S08]  /*2110*/  I2F.RP R7, R6 ;  /* 0x0000000600077306 */ /* 0x000ef00000209400 */
[----:B---3--:R-:W1:Y:S02]  /*2120*/  MUFU.RCP R7, R7 ;  /* 0x0000000700077308 */ /* 0x008e640000001000 */
[----:B-1----:R-:W-:-:S02]  /*2130*/  IADD3 R4, PT, PT, R7, 0xffffffe, RZ ;  /* 0x0ffffffe07047810 */ /* 0x002fc40007ffe0ff */
[----:B------:R-:W-:-:S04]  /*2140*/  IADD3 R7, PT, PT, RZ, -R50, RZ ;  /* 0x80000032ff077210 */ /* 0x000fc80007ffe0ff */
[----:B------:R1:W3:Y:S02]  /*2150*/  F2I.FTZ.U32.TRUNC.NTZ R5, R4 ;  /* 0x0000000400057305 */ /* 0x0002e4000021f000 */
[----:B-1----:R-:W-:Y:S02]  /*2160*/  MOV R4, RZ ;  /* 0x000000ff00047202 */ /* 0x002fe40000000f00 */
[----:B---3--:R-:W-:-:S05]  /*2170*/  IADD3 R51, PT, PT, RZ, -R5, RZ ;  /* 0x80000005ff337210 */ /* 0x008fca0007ffe0ff */
[----:B------:R-:W-:-:S04]  /*2180*/  IMAD R51, R51, R6, RZ ;  /* 0x0000000633337224 */ /* 0x000fc800078e02ff */
[----:B------:R-:W-:Y:S01]  /*2190*/  IMAD.HI.U32 R48, R5, R51, R4 ;  /* 0x0000003305307227 */ /* 0x000fe200078e0004 */
[----:B------:R-:W-:Y:S02]  /*21a0*/  IABS R5, R49 ;  /* 0x0000003100057213 */ /* 0x000fe40000000000 */
[----:B------:R-:W-:Y:S02]  /*21b0*/  LOP3.LUT R4, R49, R44, RZ, 0x3c, !PT ;  /* 0x0000002c31047212 */ /* 0x000fe400078e3cff */
[----:B------:R-:W-:Y:S01]  /*21c0*/  SHF.R.U32.HI R49, RZ, 0x2, R49 ;  /* 0x00000002ff317819 */ /* 0x000fe20000011631 */
[----:B------:R-:W-:Y:S01]  /*21d0*/  IMAD.HI.U32 R48, R48, R5, RZ ;  /* 0x0000000530307227 */ /* 0x000fe200078e00ff */
[----:B------:R-:W-:-:S03]  /*21e0*/  ISETP.GE.AND P2, PT, R4, RZ, PT ;  /* 0x000000ff0400720c */ /* 0x000fc60003f46270 */
[----:B------:R-:W-:Y:S02]  /*21f0*/  IMAD R5, R48, R7, R5 ;  /* 0x0000000730057224 */ /* 0x000fe400078e0205 */
[----:B------:R-:W-:-:S03]  /*2200*/  IMAD R49, R49, R16, R47 ;  /* 0x0000001031317224 */ /* 0x000fc600078e022f */
[----:B------:R-:W-:-:S13]  /*2210*/  ISETP.GT.U32.AND P1, PT, R6, R5, PT ;  /* 0x000000050600720c */ /* 0x000fda0003f24070 */
[----:B------:R-:W-:Y:S01]  /*2220*/  @!P1 IMAD.IADD R5, R5, 0x1, -R6 ;  /* 0x0000000105059824 */ /* 0x000fe200078e0a06 */
[----:B------:R-:W-:-:S04]  /*2230*/  @!P1 IADD3 R48, PT, PT, R48, 0x1, RZ ;  /* 0x0000000130309810 */ /* 0x000fc80007ffe0ff */
[----:B------:R-:W-:Y:S02]  /*2240*/  ISETP.GE.U32.AND P0, PT, R5, R6, PT ;  /* 0x000000060500720c */ /* 0x000fe40003f06070 */
[----:B------:R-:W1:Y:S08]  /*2250*/  LDC.64 R6, c[0x0][0x390] ;  /* 0x0000e400ff067b82 */ /* 0x000e700000000a00 */
[----:B------:R-:W3:Y:S03]  /*2260*/  LDC.64 R4, c[0x0][0x398] ;  /* 0x0000e600ff047b82 */ /* 0x000ee60000000a00 */
[----:B------:R-:W-:-:S02]  /*2270*/  @P0 IADD3 R48, PT, PT, R48, 0x1, RZ ;  /* 0x0000000130300810 */ /* 0x000fc40007ffe0ff */
[----:B------:R-:W-:Y:S02]  /*2280*/  ISETP.NE.AND P0, PT, R44, RZ, PT ;  /* 0x000000ff2c00720c */ /* 0x000fe40003f05270 */
[----:B------:R-:W-:Y:S01]  /*2290*/  @!P2 IADD3 R48, PT, PT, -R48, RZ, RZ ;  /* 0x000000ff3030a210 */ /* 0x000fe20007ffe1ff */
[----:B-1----:R-:W-:-:S10]  /*22a0*/  IMAD.WIDE R6, R49, 0x4, R6 ;  /* 0x0000000431067825 */ /* 0x002fd400078e0206 */
[----:B------:R-:W-:-:S04]  /*22b0*/  @!P0 LOP3.LUT R48, RZ, R44, RZ, 0x33, !PT ;  /* 0x0000002cff308212 */ /* 0x000fc800078e33ff */
[C---:B------:R-:W-:Y:S01]  /*22c0*/  ISETP.GE.AND P0, PT, R48.reuse, UR6, PT ;  /* 0x0000000630007c0c */ /* 0x040fe2000bf06270 */
[----:B------:R-:W4:Y:S03]  /*22d0*/  LDG.E.CONSTANT R6, desc[UR10][R6.64] ;  /* 0x0000000a06067981 */ /* 0x000f26000c1e9900 */
[----:B------:R-:W-:-:S05]  /*22e0*/  SEL R48, R48, UR9, !P0 ;  /* 0x0000000930307c07 */ /* 0x000fca000c000000 */
        /* <DEDUP_REMOVED lines=14> */
.L_x_79:
[----:B------:R-:W-:Y:S05]  /*23d0*/  BSYNC.RECONVERGENT B1 ;  /* 0x0000000000017941 */ /* 0x000fea0003800200 */
.L_x_78:
        /* <DEDUP_REMOVED lines=8> */
[----:B-1----:R-:W-:-:S04]  /*2460*/  @!P0 LEA R4, R46, R17, 0x6 ;  /* 0x000000112e048211 */ /* 0x002fc800078e30ff */
[----:B------:R-:W-:-:S05]  /*2470*/  @!P0 LEA R4, R45, R4, 0x2 ;  /* 0x000000042d048211 */ /* 0x000fca00078e10ff */
[----:B------:R1:W-:Y:S01]  /*2480*/  @!P0 STS [R4], RZ ;  /* 0x000000ff04008388 */ /* 0x0003e20000000800 */
[----:B------:R-:W-:Y:S05]  /*2490*/  @!P0 BRA `(.L_x_81) ;  /* 0x0000000000b88947 */ /* 0x000fea0003800000 */
[-C--:B---3--:R-:W-:Y:S02]  /*24a0*/  IABS R6, R44.reuse ;  /* 0x0000002c00067213 */ /* 0x088fe40000000000 */
[----:B------:R-:W-:Y:S02]  /*24b0*/  IABS R50, R44 ;  /* 0x0000002c00327213 */ /* 0x000fe40000000000 */
[----:B------:R-:W3:Y:S08]  /*24c0*/  I2F.RP R7, R6 ;  /* 0x0000000600077306 */ /* 0x000ef00000209400 */
[----:B---3--:R-:W1:Y:S02]  /*24d0*/  MUFU.RCP R7, R7 ;  /* 0x0000000700077308 */ /* 0x008e640000001000 */
[----:B-1----:R-:W-:Y:S01]  /*24e0*/  VIADD R4, R7, 0xffffffe ;  /* 0x0ffffffe07047836 */ /* 0x002fe20000000000 */
[----:B------:R-:W-:-:S05]  /*24f0*/  IADD3 R7, PT, PT, RZ, -R50, RZ ;  /* 0x80000032ff077210 */ /* 0x000fca0007ffe0ff */
[----:B------:R1:W3:Y:S02]  /*2500*/  F2I.FTZ.U32.TRUNC.NTZ R5, R4 ;  /* 0x0000000400057305 */ /* 0x0002e4000021f000 */
[----:B-1----:R-:W-:Y:S01]  /*2510*/  HFMA2 R4, -RZ, RZ, 0, 0 ;  /* 0x00000000ff047431 */ /* 0x002fe200000001ff */
        /* <DEDUP_REMOVED lines=11> */
[-C--:B------:R-:W-:Y:S02]  /*25d0*/  @!P1 IADD3 R5, PT, PT, R5, -R6.reuse, RZ ;  /* 0x8000000605059210 */ /* 0x080fe40007ffe0ff */
[----:B------:R-:W-:Y:S02]  /*25e0*/  @!P1 IADD3 R48, PT, PT, R48, 0x1, RZ ;  /* 0x0000000130309810 */ /* 0x000fe40007ffe0ff */
[----:B------:R-:W-:Y:S02]  /*25f0*/  ISETP.GE.U32.AND P0, PT, R5, R6, PT ;  /* 0x000000060500720c */ /* 0x000fe40003f06070 */
[----:B------:R-:W1:Y:S08]  /*2600*/  LDC.64 R6, c[0x0][0x390] ;  /* 0x0000e400ff067b82 */ /* 0x000e700000000a00 */
[----:B------:R-:W3:Y:S03]  /*2610*/  LDC.64 R4, c[0x0][0x398] ;  /* 0x0000e600ff047b82 */ /* 0x000ee60000000a00 */
[----:B------:R-:W-:-:S02]  /*2620*/  @P0 IADD3 R48, PT, PT, R48, 0x1, RZ ;  /* 0x0000000130300810 */ /* 0x000fc40007ffe0ff */
[----:B------:R-:W-:-:S03]  /*2630*/  ISETP.NE.AND P0, PT, R44, RZ, PT ;  /* 0x000000ff2c00720c */ /* 0x000fc60003f05270 */
[----:B------:R-:W-:Y:S02]  /*2640*/  @!P2 IMAD.MOV R48, RZ, RZ, -R48 ;  /* 0x000000ffff30a224 */ /* 0x000fe400078e0a30 */
[----:B-1----:R-:W-:-:S08]  /*2650*/  IMAD.WIDE R6, R49, 0x4, R6 ;  /* 0x0000000431067825 */ /* 0x002fd000078e0206 */
        /* <DEDUP_REMOVED lines=14> */
[----:B------:R-:W-:Y:S02]  /*2740*/  I2FP.F32.S32 R7, R47 ;  /* 0x0000002f00077245 */ /* 0x000fe40000201400 */
[----:B---3--:R-:W-:-:S05]  /*2750*/  SHF.L.U32 R6, R4, 0x10, RZ ;  /* 0x0000001004067819 */ /* 0x008fca00000006ff */
[----:B------:R-:W-:-:S05]  /*2760*/  FMUL R6, R6, R7 ;  /* 0x0000000706067220 */ /* 0x000fca0000400000 */
[----:B------:R4:W-:Y:S02]  /*2770*/  STS [R45], R6 ;  /* 0x000000062d007388 */ /* 0x0009e40000000800 */
.L_x_81:
[----:B------:R-:W-:Y:S05]  /*2780*/  BSYNC.RECONVERGENT B1 ;  /* 0x0000000000017941 */ /* 0x000fea0003800200 */
.L_x_80:
[----:B----4-:R-:W-:Y:S01]  /*2790*/  LOP3.LUT R45, R18, 0xf, RZ, 0xc0, !PT ;  /* 0x0000000f122d7812 */ /* 0x010fe200078ec0ff */
[----:B------:R-:W-:Y:S01]  /*27a0*/  BSSY.RECONVERGENT B1, `(.L_x_82) ;  /* 0x0000039000017945 */ /* 0x000fe20003800200 */
[----:B------:R-:W-:Y:S02]  /*27b0*/  SHF.R.U32.HI R46, RZ, 0x4, R18 ;  /* 0x00000004ff2e7819 */ /* 0x000fe40000011612 */
[----:B------:R-:W-:-:S03]  /*27c0*/  LEA R47, R2, R45, 0x4 ;  /* 0x0000002d022f7211 */ /* 0x000fc600078e20ff */
[----:B------:R-:W-:Y:S01]  /*27d0*/  VIADD R48, R46, UR4 ;  /* 0x000000042e307c36 */ /* 0x000fe20008000000 */
[----:B------:R-:W-:-:S04]  /*27e0*/  ISETP.GE.AND P0, PT, R47, R16, PT ;  /* 0x000000102f00720c */ /* 0x000fc80003f06270 */
[----:B------:R-:W-:-:S13]  /*27f0*/  ISETP.LT.AND P0, PT, R48, R19, !P0 ;  /* 0x000000133000720c */ /* 0x000fda0004701270 */
[----:B-1----:R-:W-:-:S04]  /*2800*/  @!P0 LEA R4, R46, R17, 0x6 ;  /* 0x000000112e048211 */ /* 0x002fc800078e30ff */
[----:B------:R-:W-:-:S05]  /*2810*/  @!P0 LEA R4, R45, R4, 0x2 ;  /* 0x000000042d048211 */ /* 0x000fca00078e10ff */
[----:B------:R1:W-:Y:S01]  /*2820*/  @!P0 STS [R4], RZ ;  /* 0x000000ff04008388 */ /* 0x0003e20000000800 */
[----:B------:R-:W-:Y:S05]  /*2830*/  @!P0 BRA `(.L_x_83) ;  /* 0x0000000000bc8947 */ /* 0x000fea0003800000 */
[----:B---3--:R-:W-:-:S04]  /*2840*/  IABS R6, R44 ;  /* 0x0000002c00067213 */ /* 0x008fc80000000000 */
[----:B------:R-:W3:Y:S08]  /*2850*/  I2F.RP R7, R6 ;  /* 0x0000000600077306 */ /* 0x000ef00000209400 */
[----:B---3--:R-:W1:Y:S02]  /*2860*/  MUFU.RCP R7, R7 ;  /* 0x0000000700077308 */ /* 0x008e640000001000 */
[----:B-1----:R-:W-:-:S06]  /*2870*/  IADD3 R4, PT, PT, R7, 0xffffffe, RZ ;  /* 0x0ffffffe07047810 */ /* 0x002fcc0007ffe0ff */
[----:B------:R1:W3:Y:S02]  /*2880*/  F2I.FTZ.U32.TRUNC.NTZ R5, R4 ;  /* 0x0000000400057305 */ /* 0x0002e4000021f000 */
[----:B-1----:R-:W-:Y:S02]  /*2890*/  MOV R4, RZ ;  /* 0x000000ff00047202 */ /* 0x002fe40000000f00 */
        /* <DEDUP_REMOVED lines=13> */
[----:B------:R-:W1:Y:S01]  /*2970*/  LDC.64 R6, c[0x0][0x390] ;  /* 0x0000e400ff067b82 */ /* 0x000e620000000a00 */
[----:B------:R-:W-:Y:S02]  /*2980*/  LOP3.LUT R5, R48, R44, RZ, 0x3c, !PT ;  /* 0x0000002c30057212 */ /* 0x000fe400078e3cff */
[----:B------:R-:W-:-:S02]  /*2990*/  SHF.R.U32.HI R48, RZ, 0x2, R48 ;  /* 0x00000002ff307819 */ /* 0x000fc40000011630 */
[----:B------:R-:W-:-:S03]  /*29a0*/  ISETP.GE.AND P2, PT, R5, RZ, PT ;  /* 0x000000ff0500720c */ /* 0x000fc60003f46270 */
[----:B------:R-:W-:-:S03]  /*29b0*/  IMAD R19, R48, R16, R47 ;  /* 0x0000001030137224 */ /* 0x000fc600078e022f */
[----:B------:R-:W-:-:S04]  /*29c0*/  @P0 IADD3 R4, PT, PT, R4, 0x1, RZ ;  /* 0x0000000104040810 */ /* 0x000fc80007ffe0ff */
[----:B------:R-:W-:Y:S02]  /*29d0*/  MOV R49, R4 ;  /* 0x0000000400317202 */ /* 0x000fe40000000f00 */
[----:B------:R-:W3:Y:S02]  /*29e0*/  LDC.64 R4, c[0x0][0x398] ;  /* 0x0000e600ff047b82 */ /* 0x000ee40000000a00 */
[----:B------:R-:W-:Y:S02]  /*29f0*/  @!P2 IADD3 R49, PT, PT, -R49, RZ, RZ ;  /* 0x000000ff3131a210 */ /* 0x000fe40007ffe1ff */
[----:B------:R-:W-:Y:S01]  /*2a00*/  @!P1 LOP3.LUT R49, RZ, R44, RZ, 0x33, !PT ;  /* 0x0000002cff319212 */ /* 0x000fe200078e33ff */
[----:B-1----:R-:W-:-:S03]  /*2a10*/  IMAD.WIDE R6, R19, 0x4, R6 ;  /* 0x0000000413067825 */ /* 0x002fc600078e0206 */
[----:B------:R-:W-:-:S04]  /*2a20*/  ISETP.GE.AND P0, PT, R49, UR6, PT ;  /* 0x0000000631007c0c */ /* 0x000fc8000bf06270 */
[----:B------:R-:W-:Y:S01]  /*2a30*/  SEL R49, R49, UR9, !P0 ;  /* 0x0000000931317c07 */ /* 0x000fe2000c000000 */
[----:B------:R-:W4:Y:S04]  /*2a40*/  LDG.E.CONSTANT R6, desc[UR10][R6.64] ;  /* 0x0000000a06067981 */ /* 0x000f28000c1e9900 */
[----:B------:R-:W-:-:S04]  /*2a50*/  IMAD R49, R49, R16, R47 ;  /* 0x0000001031317224 */ /* 0x000fc800078e022f */
[----:B---3--:R-:W-:-:S06]  /*2a60*/  IMAD.WIDE R4, R49, 0x2, R4 ;  /* 0x0000000231047825 */ /* 0x008fcc00078e0204 */
[----:B------:R-:W3:Y:S01]  /*2a70*/  LDG.E.U16.CONSTANT R4, desc[UR10][R4.64] ;  /* 0x0000000a04047981 */ /* 0x000ee2000c1e9500 */
[C---:B------:R-:W-:Y:S01]  /*2a80*/  SHF.L.U32 R16, R46.reuse, 0x3, RZ ;  /* 0x000000032e107819 */ /* 0x040fe200000006ff */
[----:B------:R-:W-:-:S03]  /*2a90*/  IMAD R46, R46, 0x40, R17 ;  /* 0x000000402e2e7824 */ /* 0x000fc600078e0211 */
        /* <DEDUP_REMOVED lines=9> */
.L_x_83:
[----:B------:R-:W-:Y:S05]  /*2b30*/  BSYNC.RECONVERGENT B1 ;  /* 0x0000000000017941 */ /* 0x000fea0003800200 */
.L_x_82:
[----:B------:R-:W-:-:S04]  /*2b40*/  IADD3 R18, PT, PT, R18, UR12, RZ ;  /* 0x0000000c12127c10 */ /* 0x000fc8000fffe0ff */
[----:B------:R-:W-:-:S13]  /*2b50*/  ISETP.GE.U32.AND P0, PT, R18, 0x100, PT ;  /* 0x000001001200780c */ /* 0x000fda0003f06070 */
[----:B------:R-:W-:Y:S05]  /*2b60*/  @!P0 BRA `(.L_x_84) ;  /* 0xfffffff0000c8947 */ /* 0x000fea000383ffff */
.L_x_59:
[----:B01----:R-:W-:Y:S05]  /*2b70*/  BSYNC.RECONVERGENT B0 ;  /* 0x0000000000007941 */ /* 0x003fea0003800200 */
.L_x_58:
        /* <DEDUP_REMOVED lines=21> */
[----:B------:R-:W-:Y:S02]  /*2cd0*/  UISETP.GE.AND UP0, UPT, UR7, UR26, UPT ;  /* 0x0000001a0700728c */ /* 0x000fe4000bf06270 */
[----:B------:R-:W-:Y:S02]  /*2ce0*/  UISETP.GE.AND UP1, UPT, UR8, UR26, UPT ;  /* 0x0000001a0800728c */ /* 0x000fe4000bf26270 */
[----:B------:R-:W-:-:S02]  /*2cf0*/  UISETP.GE.AND UP2, UPT, UR22, UR26, UPT ;  /* 0x0000001a1600728c */ /* 0x000fc4000bf46270 */
        /* <DEDUP_REMOVED lines=12> */
[----:B0-----:R-:W-:-:S09]  /*2dc0*/  ULEA UR7, UR8, UR7, 0x18 ;  /* 0x0000000708077291 */ /* 0x001fd2000f8ec0ff */
[----:B---3--:R-:W0:Y:S04]  /*2dd0*/  LDS.128 R4, [UR7] ;  /* 0x00000007ff047984 */ /* 0x008e280008000c00 */
[----:B------:R-:W1:Y:S01]  /*2de0*/  LDS.128 R16, [UR7+0x10] ;  /* 0x00001007ff107984 */ /* 0x000e620008000c00 */
[----:B0-----:R-:W-:-:S03]  /*2df0*/  FFMA R4, R4, R47, RZ ;  /* 0x0000002f04047223 */ /* 0x001fc600000000ff */
[----:B------:R-:W0:Y:S01]  /*2e00*/  LDS R47, [R26+0x180] ;  /* 0x000180001a2f7984 */ /* 0x000e220000000800 */
[----:B------:R-:W-:-:S03]  /*2e10*/  FFMA R5, R49, R5, R4 ;  /* 0x0000000531057223 */ /* 0x000fc60000000004 */
[----:B------:R-:W-:Y:S01]  /*2e20*/  LDS R49, [R26+0x200] ;  /* 0x000200001a317984 */ /* 0x000fe20000000800 */
[----:B------:R-:W-:-:S04]  /*2e30*/  FFMA R5, R50, R6, R5 ;  /* 0x0000000632057223 */ /* 0x000fc80000000005 */
[----:B------:R-:W-:Y:S02]  /*2e40*/  FFMA R5, R48, R7, R5 ;  /* 0x0000000730057223 */ /* 0x000fe40000000005 */
[----:B------:R-:W3:Y:S02]  /*2e50*/  LDS R48, [R26+0x1c0] ;  /* 0x0001c0001a307984 */ /* 0x000ee40000000800 */
[----:B-1----:R-:W-:Y:S02]  /*2e60*/  FFMA R45, R16, R45, R5 ;  /* 0x0000002d102d7223 */ /* 0x002fe40000000005 */
[----:B------:R-:W1:Y:S02]  /*2e70*/  LDS.128 R4, [UR7+0x20] ;  /* 0x00002007ff047984 */ /* 0x000e640008000c00 */
[----:B------:R-:W-:Y:S02]  /*2e80*/  FFMA R46, R46, R17, R45 ;  /* 0x000000112e2e7223 */ /* 0x000fe4000000002d */
[----:B------:R-:W4:Y:S04]  /*2e90*/  LDS R16, [R26+0x240] ;  /* 0x000240001a107984 */ /* 0x000f280000000800 */
[----:B------:R-:W5:Y:S01]  /*2ea0*/  LDS R45, [R26+0x280] ;  /* 0x000280001a2d7984 */ /* 0x000f620000000800 */
[----:B0-----:R-:W-:-:S04]  /*2eb0*/  FFMA R47, R47, R18, R46 ;  /* 0x000000122f2f7223 */ /* 0x001fc8000000002e */
[----:B---3--:R-:W-:Y:S02]  /*2ec0*/  FFMA R19, R48, R19, R47 ;  /* 0x0000001330137223 */ /* 0x008fe4000000002f */
[----:B------:R-:W0:Y:S02]  /*2ed0*/  LDS R47, [R26+0x2c0] ;  /* 0x0002c0001a2f7984 */ /* 0x000e240000000800 */
[----:B-1----:R-:W-:Y:S02]  /*2ee0*/  FFMA R19, R4, R49, R19 ;  /* 0x0000003104137223 */ /* 0x002fe40000000013 */
[----:B------:R-:W-:Y:S02]  /*2ef0*/  LDS R49, [R26+0x340] ;  /* 0x000340001a317984 */ /* 0x000fe40000000800 */
[----:B----4-:R-:W-:Y:S02]  /*2f00*/  FFMA R46, R16, R5, R19 ;  /* 0x00000005102e7223 */ /* 0x010fe40000000013 */
[----:B------:R-:W-:Y:S02]  /*2f10*/  LDS R5, [R26+0x300] ;  /* 0x000300001a057984 */ /* 0x000fe40000000800 */
[----:B-----5:R-:W-:-:S02]  /*2f20*/  FFMA R6, R45, R6, R46 ;  /* 0x000000062d067223 */ /* 0x020fc4000000002e */
[----:B------:R-:W1:Y:S04]  /*2f30*/  LDS.128 R16, [UR7+0x30] ;  /* 0x00003007ff107984 */ /* 0x000e680008000c00 */
[----:B------:R-:W3:Y:S04]  /*2f40*/  LDS R48, [R26+0x380] ;  /* 0x000380001a307984 */ /* 0x000ee80000000800 */
[----:B------:R-:W4:Y:S01]  /*2f50*/  LDS R4, [R26+0x3c0] ;  /* 0x0003c0001a047984 */ /* 0x000f220000000800 */
[----:B0-----:R-:W-:-:S04]  /*2f60*/  FFMA R7, R47, R7, R6 ;  /* 0x000000072f077223 */ /* 0x001fc80000000006 */
[----:B-1----:R-:W-:-:S04]  /*2f70*/  FFMA R16, R16, R5, R7 ;  /* 0x0000000510107223 */ /* 0x002fc80000000007 */
[----:B------:R-:W-:-:S04]  /*2f80*/  FFMA R17, R49, R17, R16 ;  /* 0x0000001131117223 */ /* 0x000fc80000000010 */
[----:B---3--:R-:W-:-:S04]  /*2f90*/  FFMA R17, R48, R18, R17 ;  /* 0x0000001230117223 */ /* 0x008fc80000000011 */
[----:B----4-:R-:W-:-:S04]  /*2fa0*/  FFMA R4, R4, R19, R17 ;  /* 0x0000001304047223 */ /* 0x010fc80000000011 */
[----:B------:R-:W-:-:S07]  /*2fb0*/  FADD R27, R27, R4 ;  /* 0x000000041b1b7221 */ /* 0x000fce0000000000 */
.L_x_87:
[----:B------:R-:W-:-:S09]  /*2fc0*/  UISETP.NE.AND UP6, UPT, UR13, URZ, UPT ;  /* 0x000000ff0d00728c */ /* 0x000fd2000bfc5270 */
        /* <DEDUP_REMOVED lines=9> */
[----:B0-----:R-:W-:-:S09]  /*3060*/  ULEA UR7, UR8, UR7, 0x18 ;  /* 0x0000000708077291 */ /* 0x001fd2000f8ec0ff */
[----:B------:R-:W0:Y:S04]  /*3070*/  LDS.128 R16, [UR7+0x40] ;  /* 0x00004007ff107984 */ /* 0x000e280008000c00 */
[----:B---3--:R-:W1:Y:S01]  /*3080*/  LDS.128 R4, [UR7+0x50] ;  /* 0x00005007ff047984 */ /* 0x008e620008000c00 */
[----:B0-----:R-:W-:-:S03]  /*3090*/  FFMA R16, R45, R16, RZ ;  /* 0x000000102d107223 */ /* 0x001fc600000000ff */
[----:B------:R-:W0:Y:S01]  /*30a0*/  LDS R45, [R26+0x180] ;  /* 0x000180001a2d7984 */ /* 0x000e220000000800 */
[----:B------:R-:W-:-:S04]  /*30b0*/  FFMA R17, R49, R17, R16 ;  /* 0x0000001131117223 */ /* 0x000fc80000000010 */
[----:B------:R-:W-:Y:S02]  /*30c0*/  FFMA R17, R50, R18, R17 ;  /* 0x0000001232117223 */ /* 0x000fe40000000011 */
[----:B------:R-:W-:Y:S02]  /*30d0*/  LDS R50, [R26+0x200] ;  /* 0x000200001a327984 */ /* 0x000fe40000000800 */
[----:B------:R-:W-:Y:S02]  /*30e0*/  FFMA R16, R48, R19, R17 ;  /* 0x0000001330107223 */ /* 0x000fe40000000011 */
[----:B------:R-:W3:Y:S02]  /*30f0*/  LDS R48, [R26+0x1c0] ;  /* 0x0001c0001a307984 */ /* 0x000ee40000000800 */
[----:B-1----:R-:W-:Y:S02]  /*3100*/  FFMA R47, R47, R4, R16 ;  /* 0x000000042f2f7223 */ /* 0x002fe40000000010 */
[----:B------:R-:W1:Y:S02]  /*3110*/  LDS.128 R16, [UR7+0x60] ;  /* 0x00006007ff107984 */ /* 0x000e640008000c00 */
[----:B------:R-:W-:-:S02]  /*3120*/  FFMA R46, R46, R5, R47 ;  /* 0x000000052e2e7223 */ /* 0x000fc4000000002f */
[----:B------:R-:W4:Y:S04]  /*3130*/  LDS R4, [R26+0x240] ;  /* 0x000240001a047984 */ /* 0x000f280000000800 */
[----:B------:R-:W-:Y:S01]  /*3140*/  LDS R47, [R26+0x2c0] ;  /* 0x0002c0001a2f7984 */ /* 0x000fe20000000800 */
[----:B0-----:R-:W-:-:S04]  /*3150*/  FFMA R45, R45, R6, R46 ;  /* 0x000000062d2d7223 */ /* 0x001fc8000000002e */
[----:B---3--:R-:W-:Y:S02]  /*3160*/  FFMA R7, R48, R7, R45 ;  /* 0x0000000730077223 */ /* 0x008fe4000000002d */
[----:B------:R-:W0:Y:S02]  /*3170*/  LDS R45, [R26+0x280] ;  /* 0x000280001a2d7984 */ /* 0x000e240000000800 */
[----:B-1----:R-:W-:Y:S02]  /*3180*/  FFMA R7, R50, R16, R7 ;  /* 0x0000001032077223 */ /* 0x002fe40000000007 */
[----:B------:R-:W-:Y:S02]  /*3190*/  LDS R48, [R26+0x300] ;  /* 0x000300001a307984 */ /* 0x000fe40000000800 */
[----:B----4-:R-:W-:Y:S02]  /*31a0*/  FFMA R46, R4, R17, R7 ;  /* 0x00000011042e7223 */ /* 0x010fe40000000007 */
[----:B------:R-:W1:Y:S04]  /*31b0*/  LDS.128 R4, [UR7+0x70] ;  /* 0x00007007ff047984 */ /* 0x000e680008000c00 */
[----:B------:R-:W3:Y:S04]  /*31c0*/  LDS R17, [R26+0x340] ;  /* 0x000340001a117984 */ /* 0x000ee80000000800 */
[----:B------:R-:W4:Y:S04]  /*31d0*/  LDS R50, [R26+0x380] ;  /* 0x000380001a327984 */ /* 0x000f280000000800 */
[----:B------:R-:W5:Y:S01]  /*31e0*/  LDS R16, [R26+0x3c0] ;  /* 0x0003c0001a107984 */ /* 0x000f620000000800 */
[----:B0-----:R-:W-:-:S04]  /*31f0*/  FFMA R18, R45, R18, R46 ;  /* 0x000000122d127223 */ /* 0x001fc8000000002e */
[----:B------:R-:W-:-:S04]  /*3200*/  FFMA R19, R47, R19, R18 ;  /* 0x000000132f137223 */ /* 0x000fc80000000012 */
[----:B-1----:R-:W-:-:S04]  /*3210*/  FFMA R4, R48, R4, R19 ;  /* 0x0000000430047223 */ /* 0x002fc80000000013 */
[----:B---3--:R-:W-:-:S04]  /*3220*/  FFMA R5, R17, R5, R4 ;  /* 0x0000000511057223 */ /* 0x008fc80000000004 */
[----:B----4-:R-:W-:-:S04]  /*3230*/  FFMA R5, R50, R6, R5 ;  /* 0x0000000632057223 */ /* 0x010fc80000000005 */
[----:B-----5:R-:W-:-:S04]  /*3240*/  FFMA R5, R16, R7, R5 ;  /* 0x0000000710057223 */ /* 0x020fc80000000005 */
[----:B------:R-:W-:-:S07]  /*3250*/  FADD R28, R28, R5 ;  /* 0x000000051c1c7221 */ /* 0x000fce0000000000 */
.L_x_88:
        /* <DEDUP_REMOVED lines=42> */
.L_x_89:
        /* <DEDUP_REMOVED lines=42> */
.L_x_90:
        /* <DEDUP_REMOVED lines=42> */
.L_x_91:
        /* <DEDUP_REMOVED lines=42> */
.L_x_92:
        /* <DEDUP_REMOVED lines=42> */
.L_x_93:
        /* <DEDUP_REMOVED lines=42> */
.L_x_94:
        /* <DEDUP_REMOVED lines=42> */
.L_x_95:
        /* <DEDUP_REMOVED lines=42> */
.L_x_96:
        /* <DEDUP_REMOVED lines=41> */
.L_x_97:
        /* <DEDUP_REMOVED lines=41> */
.L_x_98:
        /* <DEDUP_REMOVED lines=41> */
.L_x_99:
        /* <DEDUP_REMOVED lines=41> */
.L_x_100:
        /* <DEDUP_REMOVED lines=41> */
.L_x_101:
        /* <DEDUP_REMOVED lines=41> */
.L_x_86:
[----:B------:R-:W-:Y:S05]  /*56c0*/  BSYNC.RECONVERGENT B0 ;  /* 0x0000000000007941 */ /* 0x000fea0003800200 */
.L_x_85:
[----:B------:R-:W0:Y:S01]  /*56d0*/  LDCU UR7, c[0x0][0x3b0] ;  /* 0x00007600ff0777ac */ /* 0x000e220008000800 */
[----:B------:R-:W-:-:S04]  /*56e0*/  UIADD3 UR4, UPT, UPT, UR4, 0x10, URZ ;  /* 0x0000001004047890 */ /* 0x000fc8000fffe0ff */
[----:B0-----:R-:W-:Y:S01]  /*56f0*/  UISETP.GE.AND UP0, UPT, UR4, UR7, UPT ;  /* 0x000000070400728c */ /* 0x001fe2000bf06270 */
[----:B------:R-:W-:Y:S08]  /*5700*/  BAR.SYNC.DEFER_BLOCKING 0x0 ;  /* 0x0000000000007b1d */ /* 0x000ff00000010000 */
[----:B------:R-:W-:Y:S05]  /*5710*/  BRA.U !UP0, `(.L_x_102) ;  /* 0xffffffb108007547 */ /* 0x000fea000b83ffff */
.L_x_57:
        /* <DEDUP_REMOVED lines=14> */
[----:B---3--:R-:W3:Y:S01]  /*5800*/  @!P4 LDG.E.U16.CONSTANT R6, desc[UR10][R2.64] ;  /* 0x0000000a0206c981 */ /* 0x008ee2000c1e9500 */
[----:B------:R-:W-:Y:S01]  /*5810*/  UIADD3 UR4, UPT, UPT, UR5, 0x1, URZ ;  /* 0x0000000105047890 */ /* 0x000fe2000fffe0ff */
[----:B------:R-:W0:Y:S01]  /*5820*/  @!P4 LDC.64 R4, c[0x0][0x380] ;  /* 0x0000e000ff04cb82 */ /* 0x000e220000000a00 */
[----:B------:R-:W-:Y:S02]  /*5830*/  UIADD3 UR6, UPT, UPT, UR5, 0x2, URZ ;  /* 0x0000000205067890 */ /* 0x000fe4000fffe0ff */
[----:B------:R-:W-:Y:S02]  /*5840*/  UIADD3 UR7, UPT, UPT, UR5, 0x3, URZ ;  /* 0x0000000305077890 */ /* 0x000fe4000fffe0ff */
[C---:B------:R-:W-:Y:S02]  /*5850*/  ISETP.LE.AND P5, PT, R19.reuse, UR4, PT ;  /* 0x0000000413007c0c */ /* 0x040fe4000bfa3270 */
[----:B------:R-:W-:Y:S01]  /*5860*/  ISETP.LE.AND P6, PT, R19, UR6, PT ;  /* 0x0000000613007c0c */ /* 0x000fe2000bfc3270 */
[----:B------:R-:W-:-:S02]  /*5870*/  UIADD3 UR9, UPT, UPT, UR5, 0x5, URZ ;  /* 0x0000000505097890 */ /* 0x000fc4000fffe0ff */
[----:B------:R-:W-:Y:S01]  /*5880*/  UIADD3 UR8, UPT, UPT, UR5, 0x4, URZ ;  /* 0x0000000405087890 */ /* 0x000fe2000fffe0ff */
[----:B------:R-:W-:-:S03]  /*5890*/  ISETP.LE.AND P0, PT, R19, UR7, PT ;  /* 0x0000000713007c0c */ /* 0x000fc6000bf03270 */
[----:B------:R-:W-:-:S04]  /*58a0*/  ISETP.LE.AND P2, PT, R19, UR9, PT ;  /* 0x0000000913007c0c */ /* 0x000fc8000bf43270 */
[----:B------:R-:W4:Y:S01]  /*58b0*/  @!P5 LDG.E.U16.CONSTANT R8, desc[UR10][R2.64] ;  /* 0x0000000a0208d981 */ /* 0x000f22000c1e9500 */
[----:B------:R-:W-:Y:S01]  /*58c0*/  @!P4 IMAD R13, R0, UR5, R43 ;  /* 0x00000005000dcc24 */ /* 0x000fe2000f8e022b */
[----:B------:R-:W-:Y:S01]  /*58d0*/  UIADD3 UR12, UPT, UPT, UR5, 0x6, URZ ;  /* 0x00000006050c7890 */ /* 0x000fe2000fffe0ff */
[----:B--2---:R-:W1:Y:S01]  /*58e0*/  @!P5 LDC.64 R10, c[0x0][0x380] ;  /* 0x0000e000ff0adb82 */ /* 0x004e620000000a00 */
[----:B------:R-:W2:Y:S01]  /*58f0*/  @!P6 LDG.E.U16.CONSTANT R20, desc[UR10][R2.64] ;  /* 0x0000000a0214e981 */ /* 0x000ea2000c1e9500 */
[----:B------:R-:W-:Y:S01]  /*5900*/  ISETP.LE.AND P1, PT, R19, UR8, PT ;  /* 0x0000000813007c0c */ /* 0x000fe2000bf23270 */
[----:B0-----:R-:W-:Y:S01]  /*5910*/  @!P4 IMAD.WIDE R12, R13, 0x2, R4 ;  /* 0x000000020d0cc825 */ /* 0x001fe200078e0204 */
[----:B------:R-:W-:Y:S01]  /*5920*/  UIADD3 UR13, UPT, UPT, UR5, 0x7, URZ ;  /* 0x00000007050d7890 */ /* 0x000fe2000fffe0ff */
[----:B------:R-:W5:Y:S04]  /*5930*/  @!P0 LDG.E.U16.CONSTANT R16, desc[UR10][R2.64] ;  /* 0x0000000a02108981 */ /* 0x000f68000c1e9500 */
[----:B------:R-:W5:Y:S01]  /*5940*/  @!P2 LDG.E.U16.CONSTANT R17, desc[UR10][R2.64] ;  /* 0x0000000a0211a981 */ /* 0x000f62000c1e9500 */
[----:B------:R-:W-:Y:S01]  /*5950*/  ISETP.LE.AND P3, PT, R19, UR12, PT ;  /* 0x0000000c13007c0c */ /* 0x000fe2000bf63270 */
[----:B------:R-:W0:Y:S04]  /*5960*/  @!P0 LDC.64 R4, c[0x0][0x380] ;  /* 0x0000e000ff048b82 */ /* 0x000e280000000a00 */
[----:B------:R-:W5:Y:S08]  /*5970*/  @!P1 LDG.E.U16.CONSTANT R18, desc[UR10][R2.64] ;  /* 0x0000000a02129981 */ /* 0x000f70000c1e9500 */
[----:B------:R-:W5:Y:S01]  /*5980*/  @!P3 LDG.E.U16.CONSTANT R15, desc[UR10][R2.64] ;  /* 0x0000000a020fb981 */ /* 0x000f62000c1e9500 */
[----:B---3--:R-:W-:-:S05]  /*5990*/  @!P4 SHF.L.U32 R6, R6, 0x10, RZ ;  /* 0x000000100606c819 */ /* 0x008fca00000006ff */
[----:B------:R-:W-:-:S05]  /*59a0*/  @!P4 FADD R6, R6, R27 ;  /* 0x0000001b0606c221 */ /* 0x000fca0000000000 */
[----:B------:R-:W-:-:S05]  /*59b0*/  @!P4 F2FP.BF16.F32.PACK_AB R6, RZ, R6 ;  /* 0x00000006ff06c23e */ /* 0x000fca00000010ff */
[----:B------:R3:W-:Y:S01]  /*59c0*/  @!P4 STG.E.U16 desc[UR10][R12.64], R6 ;  /* 0x000000060c00c986 */ /* 0x0007e2000c10150a */
[----:B------:R-:W-:Y:S01]  /*59d0*/  ISETP.LE.AND P4, PT, R19, UR13, PT ;  /* 0x0000000d13007c0c */ /* 0x000fe2000bf83270 */
[----:B---3--:R-:W3:-:S12]  /*59e0*/  @!P6 LDC.64 R6, c[0x0][0x380] ;  /* 0x0000e000ff06eb82 */ /* 0x008ed80000000a00 */
[----:B------:R-:W5:Y:S01]  /*59f0*/  @!P4 LDG.E.U16.CONSTANT R14, desc[UR10][R2.64] ;  /* 0x0000000a020ec981 */ /* 0x000f62000c1e9500 */
[----:B----4-:R-:W-:Y:S01]  /*5a00*/  @!P5 SHF.L.U32 R9, R8, 0x10, RZ ;  /* 0x000000100809d819 */ /* 0x010fe200000006ff */
[----:B--2---:R-:W-:Y:S02]  /*5a10*/  @!P6 IMAD.U32 R20, R20, 0x10000, RZ ;  /* 0x000100001414e824 */ /* 0x004fe400078e00ff */
[----:B------:R-:W-:Y:S02]  /*5a20*/  @!P5 IMAD R21, R0, UR4, R43 ;  /* 0x000000040015dc24 */ /* 0x000fe4000f8e022b */
[----:B------:R-:W-:Y:S01]  /*5a30*/  @!P5 FADD R28, R9, R28 ;  /* 0x0000001c091cd221 */ /* 0x000fe20000000000 */
[----:B------:R-:W-:Y:S01]  /*5a40*/  @!P6 FADD R29, R20, R29 ;  /* 0x0000001d141de221 */ /* 0x000fe20000000000 */
[----:B------:R-:W2:Y:S01]  /*5a50*/  @!P1 LDC.64 R8, c[0x0][0x380] ;  /* 0x0000e000ff089b82 */ /* 0x000ea20000000a00 */
[----:B------:R-:W-:Y:S01]  /*5a60*/  @!P6 IMAD R23, R0, UR6, R43 ;  /* 0x000000060017ec24 */ /* 0x000fe2000f8e022b */
[----:B------:R-:W-:Y:S01]  /*5a70*/  UIADD3 UR6, UPT, UPT, UR5, 0x9, URZ ;  /* 0x0000000905067890 */ /* 0x000fe2000fffe0ff */
[----:B------:R-:W-:Y:S01]  /*5a80*/  @!P5 F2FP.BF16.F32.PACK_AB R28, RZ, R28 ;  /* 0x0000001cff1cd23e */ /* 0x000fe200000010ff */
[----:B-1----:R-:W-:-:S04]  /*5a90*/  @!P5 IMAD.WIDE R10, R21, 0x2, R10 ;  /* 0x00000002150ad825 */ /* 0x002fc800078e020a */
[----:B------:R-:W1:Y:S01]  /*5aa0*/  @!P2 LDC.64 R12, c[0x0][0x380] ;  /* 0x0000e000ff0cab82 */ /* 0x000e620000000a00 */
[----:B------:R-:W-:Y:S01]  /*5ab0*/  @!P6 F2FP.BF16.F32.PACK_AB R29, RZ, R29 ;  /* 0x0000001dff1de23e */ /* 0x000fe200000010ff */
[----:B------:R-:W-:Y:S01]  /*5ac0*/  @!P5 STG.E.U16 desc[UR10][R10.64], R28 ;  /* 0x0000001c0a00d986 */ /* 0x000fe2000c10150a */
[----:B---3--:R-:W-:Y:S01]  /*5ad0*/  @!P6 IMAD.WIDE R6, R23, 0x2, R6 ;  /* 0x000000021706e825 */ /* 0x008fe200078e0206 */
[----:B-----5:R-:W-:Y:S02]  /*5ae0*/  @!P0 SHF.L.U32 R23, R16, 0x10, RZ ;  /* 0x0000001010178819 */ /* 0x020fe400000006ff */
[----:B------:R-:W-:Y:S02]  /*5af0*/  @!P2 SHF.L.U32 R25, R17, 0x10, RZ ;  /* 0x000000101119a819 */ /* 0x000fe400000006ff */
[----:B------:R3:W-:Y:S01]  /*5b00*/  @!P6 STG.E.U16 desc[UR10][R6.64], R29 ;  /* 0x0000001d0600e986 */ /* 0x0007e2000c10150a */
[----:B------:R-:W4:Y:S01]  /*5b10*/  @!P3 LDC.64 R16, c[0x0][0x380] ;  /* 0x0000e000ff10bb82 */ /* 0x000f220000000a00 */
[----:B------:R-:W-:Y:S01]  /*5b20*/  ISETP.LE.AND P6, PT, R19, UR6, PT ;  /* 0x0000000613007c0c */ /* 0x000fe2000bfc3270 */
[----:B------:R-:W-:Y:S01]  /*5b30*/  @!P0 IMAD R21, R0, UR7, R43 ;  /* 0x0000000700158c24 */ /* 0x000fe2000f8e022b */
[----:B------:R-:W-:Y:S01]  /*5b40*/  @!P1 SHF.L.U32 R18, R18, 0x10, RZ ;  /* 0x0000001012129819 */ /* 0x000fe200000006ff */
[----:B------:R-:W-:Y:S01]  /*5b50*/  UIADD3 UR4, UPT, UPT, UR5, 0x8, URZ ;  /* 0x0000000805047890 */ /* 0x000fe2000fffe0ff */
[----:B------:R-:W-:Y:S01]  /*5b60*/  @!P0 FADD R30, R23, R30 ;  /* 0x0000001e171e8221 */ /* 0x000fe20000000000 */
[----:B0-----:R-:W-:-:S04]  /*5b70*/  @!P0 IMAD.WIDE R4, R21, 0x2, R4 ;  /* 0x0000000215048825 */ /* 0x001fc800078e0204 */
[----:B------:R-:W-:Y:S01]  /*5b80*/  @!P2 FADD R32, R25, R32 ;  /* 0x000000201920a221 */ /* 0x000fe20000000000 */
[----:B------:R-:W-:Y:S01]  /*5b90*/  @!P1 FADD R31, R18, R31 ;  /* 0x0000001f121f9221 */ /* 0x000fe20000000000 */
[----:B---3--:R-:W0:Y:S01]  /*5ba0*/  @!P4 LDC.64 R6, c[0x0][0x380] ;  /* 0x0000e000ff06cb82 */ /* 0x008e220000000a00 */
[C-C-:B------:R-:W-:Y:S02]  /*5bb0*/  @!P1 IMAD R21, R0.reuse, UR8, R43.reuse ;  /* 0x0000000800159c24 */ /* 0x140fe4000f8e022b */
[----:B------:R-:W-:Y:S01]  /*5bc0*/  @!P2 IMAD R23, R0, UR9, R43 ;  /* 0x000000090017ac24 */ /* 0x000fe2000f8e022b */
[----:B------:R-:W-:Y:S01]  /*5bd0*/  @!P0 F2FP.BF16.F32.PACK_AB R30, RZ, R30 ;  /* 0x0000001eff1e823e */ /* 0x000fe200000010ff */
[----:B--2---:R-:W-:Y:S01]  /*5be0*/  @!P1 IMAD.WIDE R8, R21, 0x2, R8 ;  /* 0x0000000215089825 */ /* 0x004fe200078e0208 */
[----:B------:R-:W-:Y:S01]  /*5bf0*/  ISETP.LE.AND P5, PT, R19, UR4, PT ;  /* 0x0000000413007c0c */ /* 0x000fe2000bfa3270 */
[----:B------:R-:W2:Y:S01]  /*5c00*/  @!P6 LDG.E.U16.CONSTANT R20, desc[UR10][R2.64] ;  /* 0x0000000a0214e981 */ /* 0x000ea2000c1e9500 */
[----:B------:R-:W-:Y:S01]  /*5c10*/  @!P1 F2FP.BF16.F32.PACK_AB R31, RZ, R31 ;  /* 0x0000001fff1f923e */ /* 0x000fe200000010ff */
[----:B-1----:R-:W-:Y:S01]  /*5c20*/  @!P2 IMAD.WIDE R12, R23, 0x2, R12 ;  /* 0x00000002170ca825 */ /* 0x002fe200078e020c */
[----:B------:R-:W-:Y:S01]  /*5c30*/  @!P2 F2FP.BF16.F32.PACK_AB R32, RZ, R32 ;  /* 0x00000020ff20a23e */ /* 0x000fe200000010ff */
[----:B------:R-:W-:-:S02]  /*5c40*/  UIADD3 UR7, UPT, UPT, UR5, 0xa, URZ ;  /* 0x0000000a05077890 */ /* 0x000fc4000fffe0ff */
[----:B------:R-:W-:Y:S01]  /*5c50*/  UIADD3 UR8, UPT, UPT, UR5, 0xb, URZ ;  /* 0x0000000b05087890 */ /* 0x000fe2000fffe0ff */
[----:B------:R-:W-:Y:S01]  /*5c60*/  @!P0 STG.E.U16 desc[UR10][R4.64], R30 ;  /* 0x0000001e04008986 */ /* 0x000fe2000c10150a */
[----:B------:R-:W-:Y:S01]  /*5c70*/  UIADD3 UR9, UPT, UPT, UR5, 0xc, URZ ;  /* 0x0000000c05097890 */ /* 0x000fe2000fffe0ff */
[----:B------:R-:W-:Y:S02]  /*5c80*/  @!P3 SHF.L.U32 R10, R15, 0x10, RZ ;  /* 0x000000100f0ab819 */ /* 0x000fe400000006ff */
[----:B------:R1:W-:Y:S01]  /*5c90*/  @!P1 STG.E.U16 desc[UR10][R8.64], R31 ;  /* 0x0000001f08009986 */ /* 0x0003e2000c10150a */
[----:B------:R-:W-:Y:S01]  /*5ca0*/  @!P3 IMAD R11, R0, UR12, R43 ;  /* 0x0000000c000bbc24 */ /* 0x000fe2000f8e022b */
[C---:B------:R-:W-:Y:S02]  /*5cb0*/  ISETP.LE.AND P1, PT, R19.reuse, UR8, PT ;  /* 0x0000000813007c0c */ /* 0x040fe4000bf23270 */
[----:B------:R-:W-:Y:S01]  /*5cc0*/  @!P2 STG.E.U16 desc[UR10][R12.64], R32 ;  /* 0x000000200c00a986 */ /* 0x000fe2000c10150a */
[C---:B------:R-:W-:Y:S01]  /*5cd0*/  ISETP.LE.AND P2, PT, R19.reuse, UR7, PT ;  /* 0x0000000713007c0c */ /* 0x040fe2000bf43270 */
[----:B------:R-:W-:Y:S01]  /*5ce0*/  @!P3 FADD R33, R10, R33 ;  /* 0x000000210a21b221 */ /* 0x000fe20000000000 */
[----:B------:R-:W-:Y:S01]  /*5cf0*/  ISETP.LE.AND P0, PT, R19, UR9, PT ;  /* 0x0000000913007c0c */ /* 0x000fe2000bf03270 */
[----:B----4-:R-:W-:Y:S01]  /*5d00*/  @!P3 IMAD.WIDE R16, R11, 0x2, R16 ;  /* 0x000000020b10b825 */ /* 0x010fe200078e0210 */
[----:B------:R-:W3:Y:S03]  /*5d10*/  @!P5 LDG.E.U16.CONSTANT R18, desc[UR10][R2.64] ;  /* 0x0000000a0212d981 */ /* 0x000ee6000c1e9500 */
[----:B------:R-:W-:Y:S01]  /*5d20*/  @!P4 IMAD R11, R0, UR13, R43 ;  /* 0x0000000d000bcc24 */ /* 0x000fe2000f8e022b */
[----:B------:R-:W-:Y:S01]  /*5d30*/  @!P3 F2FP.BF16.F32.PACK_AB R33, RZ, R33 ;  /* 0x00000021ff21b23e */ /* 0x000fe200000010ff */
[----:B------:R-:W-:Y:S01]  /*5d40*/  UIADD3 UR12, UPT, UPT, UR5, 0xd, URZ ;  /* 0x0000000d050c7890 */ /* 0x000fe2000fffe0ff */
[----:B------:R-:W4:Y:S01]  /*5d50*/  @!P1 LDG.E.U16.CONSTANT R24, desc[UR10][R2.64] ;  /* 0x0000000a02189981 */ /* 0x000f22000c1e9500 */
[----:B0-----:R-:W-:Y:S01]  /*5d60*/  @!P4 IMAD.WIDE R6, R11, 0x2, R6 ;  /* 0x000000020b06c825 */ /* 0x001fe200078e0206 */
[----:B------:R-:W-:Y:S01]  /*5d70*/  UIADD3 UR13, UPT, UPT, UR5, 0xe, URZ ;  /* 0x0000000e050d7890 */ /* 0x000fe2000fffe0ff */
[----:B-1----:R-:W0:Y:S01]  /*5d80*/  @!P5 LDC.64 R8, c[0x0][0x380] ;  /* 0x0000e000ff08db82 */ /* 0x002e220000000a00 */
[----:B------:R1:W-:Y:S01]  /*5d90*/  @!P3 STG.E.U16 desc[UR10][R16.64], R33 ;  /* 0x000000211000b986 */ /* 0x0003e2000c10150a */
[----:B------:R-:W-:-:S03]  /*5da0*/  ISETP.LE.AND P3, PT, R19, UR12, PT ;  /* 0x0000000c13007c0c */ /* 0x000fc6000bf63270 */
[----:B------:R-:W5:Y:S03]  /*5db0*/  @!P2 LDG.E.U16.CONSTANT R22, desc[UR10][R2.64] ;  /* 0x0000000a0216a981 */ /* 0x000f66000c1e9500 */
[----:B------:R-:W2:Y:S01]  /*5dc0*/  @!P6 LDC.64 R10, c[0x0][0x380] ;  /* 0x0000e000ff0aeb82 */ /* 0x000ea20000000a00 */
[----:B------:R-:W5:Y:S01]  /*5dd0*/  @!P0 LDG.E.U16.CONSTANT R26, desc[UR10][R2.64] ;  /* 0x0000000a021a8981 */ /* 0x000f62000c1e9500 */
[----:B------:R-:W-:-:S06]  /*5de0*/  @!P4 SHF.L.U32 R15, R14, 0x10, RZ ;  /* 0x000000100e0fc819 */ /* 0x000fcc00000006ff */
[----:B------:R-:W5:Y:S01]  /*5df0*/  @!P2 LDC.64 R4, c[0x0][0x380] ;  /* 0x0000e000ff04ab82 */ /* 0x000f620000000a00 */
[----:B------:R-:W-:Y:S02]  /*5e00*/  @!P4 FADD R34, R15, R34 ;  /* 0x000000220f22c221 */ /* 0x000fe40000000000 */
[----:B------:R-:W5:Y:S03]  /*5e10*/  @!P3 LDG.E.U16.CONSTANT R15, desc[UR10][R2.64] ;  /* 0x0000000a020fb981 */ /* 0x000f66000c1e9500 */
[----:B------:R-:W-:-:S05]  /*5e20*/  @!P4 F2FP.BF16.F32.PACK_AB R34, RZ, R34 ;  /* 0x00000022ff22c23e */ /* 0x000fca00000010ff */
[----:B------:R2:W-:Y:S01]  /*5e30*/  @!P4 STG.E.U16 desc[UR10][R6.64], R34 ;  /* 0x000000220600c986 */ /* 0x0005e2000c10150a */
[----:B------:R-:W-:-:S13]  /*5e40*/  ISETP.LE.AND P4, PT, R19, UR13, PT ;  /* 0x0000000d13007c0c */ /* 0x000fda000bf83270 */
[----:B------:R-:W5:Y:S01]  /*5e50*/  @!P4 LDG.E.U16.CONSTANT R14, desc[UR10][R2.64] ;  /* 0x0000000a020ec981 */ /* 0x000f62000c1e9500 */
[----:B-1----:R-:W-:Y:S01]  /*5e60*/  @!P5 IMAD R17, R0, UR4, R43 ;  /* 0x000000040011dc24 */ /* 0x002fe2000f8e022b */
[----:B------:R-:W1:Y:S03]  /*5e70*/  @!P4 LDC.64 R12, c[0x0][0x380] ;  /* 0x0000e000ff0ccb82 */ /* 0x000e660000000a00 */
[----:B0-----:R-:W-:-:S05]  /*5e80*/  @!P5 IMAD.WIDE R16, R17, 0x2, R8 ;  /* 0x000000021110d825 */ /* 0x001fca00078e0208 */
[----:B------:R-:W0:Y:S01]  /*5e90*/  @!P0 LDC.64 R8, c[0x0][0x380] ;  /* 0x0000e000ff088b82 */ /* 0x000e220000000a00 */
[----:B--2---:R-:W-:-:S04]  /*5ea0*/  @!P6 IMAD.U32 R7, R20, 0x10000, RZ ;  /* 0x000100001407e824 */ /* 0x004fc800078e00ff */
[----:B------:R-:W-:-:S03]  /*5eb0*/  @!P6 FADD R36, R7, R36 ;  /* 0x000000240724e221 */ /* 0x000fc60000000000 */
[----:B------:R-:W2:Y:S01]  /*5ec0*/  @!P1 LDC.64 R6, c[0x0][0x380] ;  /* 0x0000e000ff069b82 */ /* 0x000ea20000000a00 */
[----:B------:R-:W-:-:S04]  /*5ed0*/  @!P6 IMAD R21, R0, UR6, R43 ;  /* 0x000000060015ec24 */ /* 0x000fc8000f8e022b */
[----:B------:R-:W-:-:S03]  /*5ee0*/  @!P6 IMAD.WIDE R20, R21, 0x2, R10 ;  /* 0x000000021514e825 */ /* 0x000fc600078e020a */
[----:B------:R-:W1:Y:S01]  /*5ef0*/  @!P3 LDC.64 R10, c[0x0][0x380] ;  /* 0x0000e000ff0abb82 */ /* 0x000e620000000a00 */
[----:B---3--:R-:W-:-:S05]  /*5f00*/  @!P5 SHF.L.U32 R18, R18, 0x10, RZ ;  /* 0x000000101212d819 */ /* 0x008fca00000006ff */
[----:B------:R-:W-:Y:S01]  /*5f10*/  @!P5 FADD R35, R18, R35 ;  /* 0x000000231223d221 */ /* 0x000fe20000000000 */
[----:B----4-:R-:W-:-:S04]  /*5f20*/  @!P1 SHF.L.U32 R27, R24, 0x10, RZ ;  /* 0x00000010181b9819 */ /* 0x010fc800000006ff */
[----:B------:R-:W-:Y:S02]  /*5f30*/  @!P5 F2FP.BF16.F32.PACK_AB R35, RZ, R35 ;  /* 0x00000023ff23d23e */ /* 0x000fe400000010ff */
[----:B-----5:R-:W-:Y:S02]  /*5f40*/  @!P2 SHF.L.U32 R22, R22, 0x10, RZ ;  /* 0x000000101616a819 */ /* 0x020fe400000006ff */
[----:B------:R-:W-:-:S03]  /*5f50*/  @!P0 SHF.L.U32 R26, R26, 0x10, RZ ;  /* 0x000000101a1a8819 */ /* 0x000fc600000006ff */
[----:B------:R-:W-:Y:S01]  /*5f60*/  @!P2 FADD R37, R22, R37 ;  /* 0x000000251625a221 */ /* 0x000fe20000000000 */
[C-C-:B------:R-:W-:Y:S02]  /*5f70*/  @!P2 IMAD R23, R0.reuse, UR7, R43.reuse ;  /* 0x000000070017ac24 */ /* 0x140fe4000f8e022b */
[----:B------:R-:W-:Y:S01]  /*5f80*/  @!P1 FADD R38, R27, R38 ;  /* 0x000000261b269221 */ /* 0x000fe20000000000 */
[----:B------:R3:W-:Y:S01]  /*5f90*/  @!P5 STG.E.U16 desc[UR10][R16.64], R35 ;  /* 0x000000231000d986 */ /* 0x0007e2000c10150a */
[----:B------:R-:W-:Y:S02]  /*5fa0*/  @!P1 IMAD R25, R0, UR8, R43 ;  /* 0x0000000800199c24 */ /* 0x000fe4000f8e022b */
[----:B------:R-:W-:Y:S01]  /*5fb0*/  @!P0 FADD R39, R26, R39 ;  /* 0x000000271a278221 */ /* 0x000fe20000000000 */
[----:B------:R-:W-:Y:S01]  /*5fc0*/  @!P6 F2FP.BF16.F32.PACK_AB R36, RZ, R36 ;  /* 0x00000024ff24e23e */ /* 0x000fe200000010ff */
[----:B------:R-:W-:Y:S01]  /*5fd0*/  @!P2 IMAD.WIDE R4, R23, 0x2, R4 ;  /* 0x000000021704a825 */ /* 0x000fe200078e0204 */
[----:B------:R-:W-:Y:S01]  /*5fe0*/  @!P2 F2FP.BF16.F32.PACK_AB R37, RZ, R37 ;  /* 0x00000025ff25a23e */ /* 0x000fe200000010ff */
[----:B------:R-:W-:Y:S01]  /*5ff0*/  UIADD3 UR4, UPT, UPT, UR5, 0xf, URZ ;  /* 0x0000000f05047890 */ /* 0x000fe2000fffe0ff */
[----:B------:R-:W-:Y:S01]  /*6000*/  @!P1 F2FP.BF16.F32.PACK_AB R38, RZ, R38 ;  /* 0x00000026ff26923e */ /* 0x000fe200000010ff */
[----:B--2---:R-:W-:-:S04]  /*6010*/  @!P1 IMAD.WIDE R6, R25, 0x2, R6 ;  /* 0x0000000219069825 */ /* 0x004fc800078e0206 */
[C---:B---3--:R-:W-:Y:S01]  /*6020*/  @!P0 IMAD R17, R0.reuse, UR9, R43 ;  /* 0x0000000900118c24 */ /* 0x048fe2000f8e022b */
[----:B------:R-:W-:Y:S01]  /*6030*/  @!P0 F2FP.BF16.F32.PACK_AB R39, RZ, R39 ;  /* 0x00000027ff27823e */ /* 0x000fe200000010ff */
[----:B------:R2:W-:Y:S02]  /*6040*/  @!P6 STG.E.U16 desc[UR10][R20.64], R36 ;  /* 0x000000241400e986 */ /* 0x0005e4000c10150a */
[----:B0-----:R-:W-:Y:S02]  /*6050*/  @!P0 IMAD.WIDE R8, R17, 0x2, R8 ;  /* 0x0000000211088825 */ /* 0x001fe400078e0208 */
[----:B------:R0:W-:Y:S04]  /*6060*/  @!P2 STG.E.U16 desc[UR10][R4.64], R37 ;  /* 0x000000250400a986 */ /* 0x0001e8000c10150a */
[----:B------:R0:W-:Y:S04]  /*6070*/  @!P1 STG.E.U16 desc[UR10][R6.64], R38 ;  /* 0x0000002606009986 */ /* 0x0001e8000c10150a */
[----:B------:R0:W-:Y:S01]  /*6080*/  @!P0 STG.E.U16 desc[UR10][R8.64], R39 ;  /* 0x0000002708008986 */ /* 0x0001e2000c10150a */
[----:B------:R-:W-:Y:S01]  /*6090*/  ISETP.LE.AND P0, PT, R19, UR4, PT ;  /* 0x0000000413007c0c */ /* 0x000fe2000bf03270 */
[----:B------:R-:W-:-:S04]  /*60a0*/  @!P4 IMAD R17, R0, UR13, R43 ;  /* 0x0000000d0011cc24 */ /* 0x000fc8000f8e022b */
[----:B-1----:R-:W-:Y:S01]  /*60b0*/  @!P4 IMAD.WIDE R12, R17, 0x2, R12 ;  /* 0x00000002110cc825 */ /* 0x002fe200078e020c */
[----:B--2---:R-:W-:-:S03]  /*60c0*/  @!P3 SHF.L.U32 R21, R15, 0x10, RZ ;  /* 0x000000100f15b819 */ /* 0x004fc600000006ff */
[----:B------:R-:W-:Y:S02]  /*60d0*/  @!P3 IMAD R15, R0, UR12, R43 ;  /* 0x0000000c000fbc24 */ /* 0x000fe4000f8e022b */
[----:B------:R-:W-:Y:S02]  /*60e0*/  @!P3 FADD R40, R21, R40 ;  /* 0x000000281528b221 */ /* 0x000fe40000000000 */
[----:B------:R-:W-:-:S03]  /*60f0*/  @!P3 IMAD.WIDE R10, R15, 0x2, R10 ;  /* 0x000000020f0ab825 */ /* 0x000fc600078e020a */
[----:B------:R-:W-:Y:S02]  /*6100*/  @!P3 F2FP.BF16.F32.PACK_AB R40, RZ, R40 ;  /* 0x00000028ff28b23e */ /* 0x000fe400000010ff */
[----:B------:R-:W-:-:S05]  /*6110*/  @!P4 SHF.L.U32 R14, R14, 0x10, RZ ;  /* 0x000000100e0ec819 */ /* 0x000fca00000006ff */
[----:B------:R-:W-:Y:S01]  /*6120*/  @!P4 FADD R41, R14, R41 ;  /* 0x000000290e29c221 */ /* 0x000fe20000000000 */
[----:B------:R0:W-:Y:S04]  /*6130*/  @!P3 STG.E.U16 desc[UR10][R10.64], R40 ;  /* 0x000000280a00b986 */ /* 0x0001e8000c10150a */
[----:B------:R-:W-:-:S05]  /*6140*/  @!P4 F2FP.BF16.F32.PACK_AB R41, RZ, R41 ;  /* 0x00000029ff29c23e */ /* 0x000fca00000010ff */
[----:B------:R0:W-:Y:S01]  /*6150*/  @!P4 STG.E.U16 desc[UR10][R12.64], R41 ;  /* 0x000000290c00c986 */ /* 0x0001e2000c10150a */
[----:B------:R-:W-:Y:S05]  /*6160*/  @P0 EXIT ;  /* 0x000000000000094d */ /* 0x000fea0003800000 */
[----:B------:R-:W2:Y:S01]  /*6170*/  LDG.E.U16.CONSTANT R2, desc[UR10][R2.64] ;  /* 0x0000000a02027981 */ /* 0x000ea2000c1e9500 */
[----:B0-----:R-:W0:Y:S01]  /*6180*/  LDC.64 R4, c[0x0][0x380] ;  /* 0x0000e000ff047b82 */ /* 0x001e220000000a00 */
[----:B------:R-:W-:-:S04]  /*6190*/  IMAD R43, R0, UR4, R43 ;  /* 0x00000004002b7c24 */ /* 0x000fc8000f8e022b */
[----:B0-----:R-:W-:Y:S01]  /*61a0*/  IMAD.WIDE R4, R43, 0x2, R4 ;  /* 0x000000022b047825 */ /* 0x001fe200078e0204 */
[----:B--2---:R-:W-:-:S05]  /*61b0*/  SHF.L.U32 R7, R2, 0x10, RZ ;  /* 0x0000001002077819 */ /* 0x004fca00000006ff */
[----:B------:R-:W-:-:S05]  /*61c0*/  FADD R42, R7, R42 ;  /* 0x0000002a072a7221 */ /* 0x000fca0000000000 */
[----:B------:R-:W-:-:S05]  /*61d0*/  F2FP.BF16.F32.PACK_AB R42, RZ, R42 ;  /* 0x0000002aff2a723e */ /* 0x000fca00000010ff */
[----:B------:R-:W-:Y:S01]  /*61e0*/  STG.E.U16 desc[UR10][R4.64], R42 ;  /* 0x0000002a04007986 */ /* 0x000fe2000c10150a */
[----:B------:R-:W-:Y:S05]  /*61f0*/  EXIT ;  /* 0x000000000000794d */ /* 0x000fea0003800000 */
.L_x_103:
        /* <DEDUP_REMOVED lines=15> */
[----:B------:R-:W0:Y:S01]  /*62f0*/  @!P0 LDC.64 R2, c[0x0][0x380] ;  /* 0x0000e000ff028b82 */ /* 0x000e220000000a00 */
[C-C-:B------:R-:W-:Y:S01]  /*6300*/  @!P0 IMAD R13, R0.reuse, UR5, R43.reuse ;  /* 0x00000005000d8c24 */ /* 0x140fe2000f8e022b */
[----:B------:R-:W-:Y:S01]  /*6310*/  @!P0 F2FP.BF16.F32.PACK_AB R27, RZ, R27 ;  /* 0x0000001bff1b823e */ /* 0x000fe200000010ff */
[C-C-:B------:R-:W-:Y:S01]  /*6320*/  @!P2 IMAD R17, R0.reuse, UR4, R43.reuse ;  /* 0x000000040011ac24 */ /* 0x140fe2000f8e022b */
[----:B------:R-:W-:Y:S01]  /*6330*/  @!P2 F2FP.BF16.F32.PACK_AB R28, RZ, R28 ;  /* 0x0000001cff1ca23e */ /* 0x000fe200000010ff */
[C-C-:B------:R-:W-:Y:S01]  /*6340*/  @!P3 IMAD R15, R0.reuse, UR6, R43.reuse ;  /* 0x00000006000fbc24 */ /* 0x140fe2000f8e022b */
[----:B------:R-:W-:Y:S01]  /*6350*/  @!P3 F2FP.BF16.F32.PACK_AB R29, RZ, R29 ;  /* 0x0000001dff1db23e */ /* 0x000fe200000010ff */
[----:B------:R-:W-:Y:S01]  /*6360*/  UIADD3 UR4, UPT, UPT, UR5, 0x8, URZ ;  /* 0x0000000805047890 */ /* 0x000fe2000fffe0ff */
[----:B--23--:R-:W1:Y:S01]  /*6370*/  @!P2 LDC.64 R10, c[0x0][0x380] ;  /* 0x0000e000ff0aab82 */ /* 0x00ce620000000a00 */
[----:B------:R-:W-:Y:S01]  /*6380*/  UIADD3 UR6, UPT, UPT, UR5, 0x9, URZ ;  /* 0x0000000905067890 */ /* 0x000fe2000fffe0ff */
[C-C-:B------:R-:W-:Y:S01]  /*6390*/  @!P4 IMAD R19, R0.reuse, UR7, R43.reuse ;  /* 0x000000070013cc24 */ /* 0x140fe2000f8e022b */
[----:B------:R-:W-:Y:S01]  /*63a0*/  @!P4 F2FP.BF16.F32.PACK_AB R30, RZ, R30 ;  /* 0x0000001eff1ec23e */ /* 0x000fe200000010ff */
[----:B------:R-:W-:Y:S01]  /*63b0*/  @!P5 IMAD R21, R0, UR8, R43 ;  /* 0x000000080015dc24 */ /* 0x000fe2000f8e022b */
[----:B------:R-:W-:Y:S01]  /*63c0*/  UIADD3 UR7, UPT, UPT, UR5, 0xa, URZ ;  /* 0x0000000a05077890 */ /* 0x000fe2000fffe0ff */
[----:B------:R-:W-:Y:S01]  /*63d0*/  @!P5 F2FP.BF16.F32.PACK_AB R31, RZ, R31 ;  /* 0x0000001fff1fd23e */ /* 0x000fe200000010ff */
[----:B------:R-:W-:Y:S01]  /*63e0*/  UIADD3 UR8, UPT, UPT, UR5, 0xb, URZ ;  /* 0x0000000b05087890 */ /* 0x000fe2000fffe0ff */
[----:B------:R-:W2:Y:S01]  /*63f0*/  @!P3 LDC.64 R8, c[0x0][0x380] ;  /* 0x0000e000ff08bb82 */ /* 0x000ea20000000a00 */
[----:B------:R-:W-:-:S02]  /*6400*/  @!P6 F2FP.BF16.F32.PACK_AB R32, RZ, R32 ;  /* 0x00000020ff20e23e */ /* 0x000fc400000010ff */
[----:B------:R-:W-:Y:S01]  /*6410*/  @!P1 F2FP.BF16.F32.PACK_AB R34, RZ, R34 ;  /* 0x00000022ff22923e */ /* 0x000fe200000010ff */
[----:B0-----:R-:W-:-:S04]  /*6420*/  @!P0 IMAD.WIDE R12, R13, 0x2, R2 ;  /* 0x000000020d0c8825 */ /* 0x001fc800078e0202 */
[----:B------:R-:W0:Y:S01]  /*6430*/  @!P4 LDC.64 R4, c[0x0][0x380] ;  /* 0x0000e000ff04cb82 */ /* 0x000e220000000a00 */
[----:B------:R3:W-:Y:S01]  /*6440*/  @!P0 STG.E.U16 desc[UR10][R12.64], R27 ;  /* 0x0000001b0c008986 */ /* 0x0007e2000c10150a */
[----:B------:R-:W-:Y:S01]  /*6450*/  ISETP.LE.AND P0, PT, R14, UR12, PT ;  /* 0x0000000c0e007c0c */ /* 0x000fe2000bf03270 */
[----:B-1----:R-:W-:-:S05]  /*6460*/  @!P2 IMAD.WIDE R16, R17, 0x2, R10 ;  /* 0x000000021110a825 */ /* 0x002fca00078e020a */
[----:B------:R-:W1:Y:S01]  /*6470*/  @!P6 LDC.64 R6, c[0x0][0x380] ;  /* 0x0000e000ff06eb82 */ /* 0x000e620000000a00 */
[----:B------:R4:W-:Y:S01]  /*6480*/  @!P2 STG.E.U16 desc[UR10][R16.64], R28 ;  /* 0x0000001c1000a986 */ /* 0x0009e2000c10150a */
[----:B------:R-:W-:Y:S01]  /*6490*/  ISETP.LE.AND P2, PT, R14, UR6, PT ;  /* 0x000000060e007c0c */ /* 0x000fe2000bf43270 */
[----:B--2---:R-:W-:-:S05]  /*64a0*/  @!P3 IMAD.WIDE R8, R15, 0x2, R8 ;  /* 0x000000020f08b825 */ /* 0x004fca00078e0208 */
[----:B------:R-:W2:Y:S01]  /*64b0*/  @!P5 LDC.64 R2, c[0x0][0x380] ;  /* 0x0000e000ff02db82 */ /* 0x000ea20000000a00 */
[----:B------:R-:W-:Y:S01]  /*64c0*/  @!P0 F2FP.BF16.F32.PACK_AB R33, RZ, R33 ;  /* 0x00000021ff21823e */ /* 0x000fe200000010ff */
[----:B------:R-:W-:Y:S01]  /*64d0*/  @!P6 IMAD R15, R0, UR9, R43 ;  /* 0x00000009000fec24 */ /* 0x000fe2000f8e022b */
[----:B------:R-:W-:Y:S01]  /*64e0*/  @!P3 STG.E.U16 desc[UR10][R8.64], R29 ;  /* 0x0000001d0800b986 */ /* 0x000fe2000c10150a */
[----:B------:R-:W-:Y:S01]  /*64f0*/  ISETP.LE.AND P3, PT, R14, UR4, PT ;  /* 0x000000040e007c0c */ /* 0x000fe2000bf63270 */
[----:B------:R-:W-:-:S03]  /*6500*/  UIADD3 UR9, UPT, UPT, UR5, 0xc, URZ ;  /* 0x0000000c05097890 */ /* 0x000fc6000fffe0ff */
[----:B---3--:R-:W3:Y:S01]  /*6510*/  @!P0 LDC.64 R12, c[0x0][0x380] ;  /* 0x0000e000ff0c8b82 */ /* 0x008ee20000000a00 */
[----:B0-----:R-:W-:Y:S01]  /*6520*/  @!P4 IMAD.WIDE R4, R19, 0x2, R4 ;  /* 0x000000021304c825 */ /* 0x001fe200078e0204 */
[----:B------:R-:W-:-:S03]  /*6530*/  @!P2 F2FP.BF16.F32.PACK_AB R36, RZ, R36 ;  /* 0x00000024ff24a23e */ /* 0x000fc600000010ff */
[----:B----4-:R-:W-:Y:S01]  /*6540*/  @!P1 IMAD R17, R0, UR13, R43 ;  /* 0x0000000d00119c24 */ /* 0x010fe2000f8e022b */
[----:B------:R-:W-:Y:S01]  /*6550*/  @!P4 STG.E.U16 desc[UR10][R4.64], R30 ;  /* 0x0000001e0400c986 */ /* 0x000fe2000c10150a */
[----:B------:R-:W-:Y:S01]  /*6560*/  ISETP.LE.AND P4, PT, R14, UR7, PT ;  /* 0x000000070e007c0c */ /* 0x000fe2000bf83270 */
[----:B------:R-:W0:Y:S01]  /*6570*/  @!P1 LDC.64 R10, c[0x0][0x380] ;  /* 0x0000e000ff0a9b82 */ /* 0x000e220000000a00 */
[----:B-1----:R-:W-:Y:S01]  /*6580*/  @!P6 IMAD.WIDE R6, R15, 0x2, R6 ;  /* 0x000000020f06e825 */ /* 0x002fe200078e0206 */
[----:B------:R-:W-:Y:S01]  /*6590*/  UIADD3 UR13, UPT, UPT, UR5, 0xe, URZ ;  /* 0x0000000e050d7890 */ /* 0x000fe2000fffe0ff */
[----:B------:R-:W-:Y:S02]  /*65a0*/  @!P3 F2FP.BF16.F32.PACK_AB R35, RZ, R35 ;  /* 0x00000023ff23b23e */ /* 0x000fe400000010ff */
[----:B------:R-:W-:Y:S01]  /*65b0*/  @!P0 IMAD R15, R0, UR12, R43 ;  /* 0x0000000c000f8c24 */ /* 0x000fe2000f8e022b */
[----:B------:R-:W-:Y:S01]  /*65c0*/  UIADD3 UR12, UPT, UPT, UR5, 0xd, URZ ;  /* 0x0000000d050c7890 */ /* 0x000fe2000fffe0ff */
[----:B--2---:R-:W-:Y:S01]  /*65d0*/  @!P5 IMAD.WIDE R2, R21, 0x2, R2 ;  /* 0x000000021502d825 */ /* 0x004fe200078e0202 */
[----:B------:R-:W1:Y:S04]  /*65e0*/  @!P3 LDC.64 R18, c[0x0][0x380] ;  /* 0x0000e000ff12bb82 */ /* 0x000e680000000a00 */
[----:B------:R-:W-:Y:S01]  /*65f0*/  @!P4 F2FP.BF16.F32.PACK_AB R37, RZ, R37 ;  /* 0x00000025ff25c23e */ /* 0x000fe200000010ff */
[----:B------:R-:W-:Y:S01]  /*6600*/  @!P5 STG.E.U16 desc[UR10][R2.64], R31 ;  /* 0x0000001f0200d986 */ /* 0x000fe2000c10150a */
[----:B------:R-:W-:Y:S01]  /*6610*/  ISETP.LE.AND P5, PT, R14, UR9, PT ;  /* 0x000000090e007c0c */ /* 0x000fe2000bfa3270 */
[----:B---3--:R-:W-:-:S02]  /*6620*/  @!P0 IMAD.WIDE R12, R15, 0x2, R12 ;  /* 0x000000020f0c8825 */ /* 0x008fc400078e020c */
[----:B------:R-:W-:Y:S01]  /*6630*/  @!P6 STG.E.U16 desc[UR10][R6.64], R32 ;  /* 0x000000200600e986 */ /* 0x000fe2000c10150a */
[----:B------:R-:W-:Y:S01]  /*6640*/  ISETP.LE.AND P6, PT, R14, UR8, PT ;  /* 0x000000080e007c0c */ /* 0x000fe2000bfc3270 */
[----:B------:R-:W2:Y:S01]  /*6650*/  @!P2 LDC.64 R20, c[0x0][0x380] ;  /* 0x0000e000ff14ab82 */ /* 0x000ea20000000a00 */
[----:B------:R-:W-:Y:S01]  /*6660*/  @!P3 IMAD R15, R0, UR4, R43 ;  /* 0x00000004000fbc24 */ /* 0x000fe2000f8e022b */
[----:B------:R3:W-:Y:S01]  /*6670*/  @!P0 STG.E.U16 desc[UR10][R12.64], R33 ;  /* 0x000000210c008986 */ /* 0x0007e2000c10150a */
[----:B------:R-:W-:Y:S01]  /*6680*/  ISETP.LE.AND P0, PT, R14, UR13, PT ;  /* 0x0000000d0e007c0c */ /* 0x000fe2000bf03270 */
[----:B------:R-:W-:Y:S01]  /*6690*/  UIADD3 UR4, UPT, UPT, UR5, 0xf, URZ ;  /* 0x0000000f05047890 */ /* 0x000fe2000fffe0ff */
[----:B0-----:R-:W-:-:S03]  /*66a0*/  @!P1 IMAD.WIDE R16, R17, 0x2, R10 ;  /* 0x0000000211109825 */ /* 0x001fc600078e020a */
[----:B------:R-:W0:Y:S01]  /*66b0*/  @!P4 LDC.64 R10, c[0x0][0x380] ;  /* 0x0000e000ff0acb82 */ /* 0x000e220000000a00 */
[----:B------:R-:W-:Y:S01]  /*66c0*/  @!P5 F2FP.BF16.F32.PACK_AB R39, RZ, R39 ;  /* 0x00000027ff27d23e */ /* 0x000fe200000010ff */
[----:B------:R4:W-:Y:S01]  /*66d0*/  @!P1 STG.E.U16 desc[UR10][R16.64], R34 ;  /* 0x0000002210009986 */ /* 0x0009e2000c10150a */
[----:B------:R-:W-:Y:S02]  /*66e0*/  ISETP.LE.AND P1, PT, R14, UR12, PT ;  /* 0x0000000c0e007c0c */ /* 0x000fe4000bf23270 */
[----:B------:R-:W-:Y:S01]  /*66f0*/  @!P6 F2FP.BF16.F32.PACK_AB R38, RZ, R38 ;  /* 0x00000026ff26e23e */ /* 0x000fe200000010ff */
[----:B---3--:R-:W-:Y:S02]  /*6700*/  @!P2 IMAD R13, R0, UR6, R43 ;  /* 0x00000006000dac24 */ /* 0x008fe4000f8e022b */
[----:B------:R-:W3:Y:S01]  /*6710*/  @!P6 LDC.64 R8, c[0x0][0x380] ;  /* 0x0000e000ff08eb82 */ /* 0x000ee20000000a00 */
[----:B-1----:R-:W-:Y:S01]  /*6720*/  @!P3 IMAD.WIDE R18, R15, 0x2, R18 ;  /* 0x000000020f12b825 */ /* 0x002fe200078e0212 */
[----:B------:R-:W-:-:S03]  /*6730*/  @!P0 F2FP.BF16.F32.PACK_AB R41, RZ, R41 ;  /* 0x00000029ff29823e */ /* 0x000fc600000010ff */
[----:B------:R-:W-:Y:S01]  /*6740*/  @!P5 IMAD R15, R0, UR9, R43 ;  /* 0x00000009000fdc24 */ /* 0x000fe2000f8e022b */
[----:B------:R1:W-:Y:S01]  /*6750*/  @!P3 STG.E.U16 desc[UR10][R18.64], R35 ;  /* 0x000000231200b986 */ /* 0x0003e2000c10150a */
[----:B------:R-:W-:Y:S01]  /*6760*/  ISETP.LE.AND P3, PT, R14, UR4, PT ;  /* 0x000000040e007c0c */ /* 0x000fe2000bf63270 */
[----:B------:R-:W5:Y:S01]  /*6770*/  @!P5 LDC.64 R6, c[0x0][0x380] ;  /* 0x0000e000ff06db82 */ /* 0x000f620000000a00 */
[----:B--2---:R-:W-:Y:S01]  /*6780*/  @!P2 IMAD.WIDE R20, R13, 0x2, R20 ;  /* 0x000000020d14a825 */ /* 0x004fe200078e0214 */
[----:B------:R-:W-:-:S03]  /*6790*/  @!P1 F2FP.BF16.F32.PACK_AB R40, RZ, R40 ;  /* 0x00000028ff28923e */ /* 0x000fc600000010ff */
[C-C-:B------:R-:W-:Y:S01]  /*67a0*/  @!P4 IMAD R13, R0.reuse, UR7, R43.reuse ;  /* 0x00000007000dcc24 */ /* 0x140fe2000f8e022b */
[----:B------:R1:W-:Y:S01]  /*67b0*/  @!P2 STG.E.U16 desc[UR10][R20.64], R36 ;  /* 0x000000241400a986 */ /* 0x0003e2000c10150a */
[----:B----4-:R-:W-:Y:S01]  /*67c0*/  @!P1 IMAD R17, R0, UR12, R43 ;  /* 0x0000000c00119c24 */ /* 0x010fe2000f8e022b */
[----:B------:R-:W2:Y:S01]  /*67d0*/  @!P1 LDC.64 R4, c[0x0][0x380] ;  /* 0x0000e000ff049b82 */ /* 0x000ea20000000a00 */
[----:B0-----:R-:W-:-:S04]  /*67e0*/  @!P4 IMAD.WIDE R10, R13, 0x2, R10 ;  /* 0x000000020d0ac825 */ /* 0x001fc800078e020a */
[C-C-:B------:R-:W-:Y:S01]  /*67f0*/  @!P6 IMAD R13, R0.reuse, UR8, R43.reuse ;  /* 0x00000008000dec24 */ /* 0x140fe2000f8e022b */
[----:B------:R1:W-:Y:S01]  /*6800*/  @!P4 STG.E.U16 desc[UR10][R10.64], R37 ;  /* 0x000000250a00c986 */ /* 0x0003e2000c10150a */
[----:B------:R-:W-:Y:S01]  /*6810*/  @!P0 IMAD R23, R0, UR13, R43 ;  /* 0x0000000d00178c24 */ /* 0x000fe2000f8e022b */
[----:B------:R-:W0:Y:S01]  /*6820*/  @!P0 LDC.64 R2, c[0x0][0x380] ;  /* 0x0000e000ff028b82 */ /* 0x000e220000000a00 */
[----:B---3--:R-:W-:-:S05]  /*6830*/  @!P6 IMAD.WIDE R8, R13, 0x2, R8 ;  /* 0x000000020d08e825 */ /* 0x008fca00078e0208 */
[----:B------:R1:W-:Y:S01]  /*6840*/  @!P6 STG.E.U16 desc[UR10][R8.64], R38 ;  /* 0x000000260800e986 */ /* 0x0003e2000c10150a */
[----:B-----5:R-:W-:-:S05]  /*6850*/  @!P5 IMAD.WIDE R6, R15, 0x2, R6 ;  /* 0x000000020f06d825 */ /* 0x020fca00078e0206 */
[----:B------:R1:W-:Y:S01]  /*6860*/  @!P5 STG.E.U16 desc[UR10][R6.64], R39 ;  /* 0x000000270600d986 */ /* 0x0003e2000c10150a */
[----:B--2---:R-:W-:-:S05]  /*6870*/  @!P1 IMAD.WIDE R4, R17, 0x2, R4 ;  /* 0x0000000211049825 */ /* 0x004fca00078e0204 */
[----:B------:R1:W-:Y:S01]  /*6880*/  @!P1 STG.E.U16 desc[UR10][R4.64], R40 ;  /* 0x0000002804009986 */ /* 0x0003e2000c10150a */
[----:B0-----:R-:W-:-:S05]  /*6890*/  @!P0 IMAD.WIDE R2, R23, 0x2, R2 ;  /* 0x0000000217028825 */ /* 0x001fca00078e0202 */
[----:B------:R1:W-:Y:S01]  /*68a0*/  @!P0 STG.E.U16 desc[UR10][R2.64], R41 ;  /* 0x0000002902008986 */ /* 0x0003e2000c10150a */
[----:B------:R-:W-:Y:S05]  /*68b0*/  @P3 EXIT ;  /* 0x000000000000394d */ /* 0x000fea0003800000 */
[----:B-1----:R-:W0:Y:S01]  /*68c0*/  LDC.64 R2, c[0x0][0x380] ;  /* 0x0000e000ff027b82 */ /* 0x002e220000000a00 */
[----:B------:R-:W-:Y:S01]  /*68d0*/  IMAD R43, R0, UR4, R43 ;  /* 0x00000004002b7c24 */ /* 0x000fe2000f8e022b */
[----:B------:R-:W-:-:S03]  /*68e0*/  F2FP.BF16.F32.PACK_AB R42, RZ, R42 ;  /* 0x0000002aff2a723e */ /* 0x000fc600000010ff */
[----:B0-----:R-:W-:-:S05]  /*68f0*/  IMAD.WIDE R2, R43, 0x2, R2 ;  /* 0x000000022b027825 */ /* 0x001fca00078e0202 */
[----:B------:R-:W-:Y:S01]  /*6900*/  STG.E.U16 desc[UR10][R2.64], R42 ;  /* 0x0000002a02007986 */ /* 0x000fe2000c10150a */
[----:B------:R-:W-:Y:S05]  /*6910*/  EXIT ;  /* 0x000000000000794d */ /* 0x000fea0003800000 */
.L_x_104:
        /* <DEDUP_REMOVED lines=14> */
.L_x_155:


//--------------------- .text.marlin_gemm_int4_bf16 --------------------------
	.section	.text.marlin_gemm_int4_bf16,"ax",@progbits
	.align	128
        .global         marlin_gemm_int4_bf16
        .type           marlin_gemm_int4_bf16,@function
        .size           marlin_gemm_int4_bf16,(.L_x_156 - marlin_gemm_int4_bf16)
        .other          marlin_gemm_int4_bf16,@"STO_CUDA_ENTRY STV_DEFAULT"
marlin_gemm_int4_bf16:
.text.marlin_gemm_int4_bf16:
        /* <DEDUP_REMOVED lines=48> */
.L_x_105:
        /* <DEDUP_REMOVED lines=66> */
.L_x_151:
        /* <DEDUP_REMOVED lines=23> */
.L_x_112:
[----:B01----:R-:W-:Y:S05]  /*0890*/  BSYNC.RECONVERGENT B2 ;  /* 0x0000000000027941 */ /* 0x003fea0003800200 */
.L_x_111:
        /* <DEDUP_REMOVED lines=17> */
.L_x_114:
[----:B------:R-:W-:Y:S05]  /*09b0*/  BSYNC.RECONVERGENT B2 ;  /* 0x0000000000027941 */ /* 0x000fea0003800200 */
.L_x_113:
        /* <DEDUP_REMOVED lines=19> */
.L_x_110:
[----:B01----:R-:W-:Y:S05]  /*0af0*/  BSYNC.RECONVERGENT B1 ;  /* 0x0000000000017941 */ /* 0x003fea0003800200 */
.L_x_109:
        /* <DEDUP_REMOVED lines=8> */
.L_x_117:
        /* <DEDUP_REMOVED lines=84> */
.L_x_116:
[----:B------:R-:W-:Y:S05]  /*10c0*/  BSYNC.RECONVERGENT B1 ;  /* 0x0000000000017941 */ /* 0x000fea0003800200 */
.L_x_115:
        /* <DEDUP_REMOVED lines=56> */
.L_x_121:
[----:B------:R-:W-:Y:S05]  /*1450*/  BSYNC.RECONVERGENT B2 ;  /* 0x0000000000027941 */ /* 0x000fea0003800200 */
.L_x_120:
        /* <DEDUP_REMOVED lines=55> */
.L_x_123:
[----:B------:R-:W-:Y:S05]  /*17d0*/  BSYNC.RECONVERGENT B2 ;  /* 0x0000000000027941 */ /* 0x000fea0003800200 */
.L_x_122:
        /* <DEDUP_REMOVED lines=58> */
.L_x_119:
[----:B------:R-:W-:Y:S05]  /*1b80*/  BSYNC.RECONVERGENT B1 ;  /* 0x0000000000017941 */ /* 0x000fea0003800200 */
.L_x_118:
[----:B------:R-:W-:Y:S05]  /*1b90*/  @!P2 BRA `(.L_x_108) ;  /* 0x0000000c00f4a947 */ /* 0x000fea0003800000 */
.L_x_133:
        /* <DEDUP_REMOVED lines=63> */
.L_x_125:
        /* <DEDUP_REMOVED lines=8> */
.L_x_126:
[----:B------:R-:W-:Y:S05]  /*2010*/  BSYNC.RECONVERGENT B1 ;  /* 0x0000000000017941 */ /* 0x000fea0003800200 */
.L_x_124:
        /* <DEDUP_REMOVED lines=59> */
.L_x_128:
[----:B------:R-:W-:Y:S05]  /*23d0*/  BSYNC.RECONVERGENT B1 ;  /* 0x0000000000017941 */ /* 0x000fea0003800200 */
.L_x_127:
        /* <DEDUP_REMOVED lines=58> */
.L_x_130:
[----:B------:R-:W-:Y:S05]  /*2780*/  BSYNC.RECONVERGENT B1 ;  /* 0x0000000000017941 */ /* 0x000fea0003800200 */
.L_x_129:
        /* <DEDUP_REMOVED lines=58> */
.L_x_132:
[----:B------:R-:W-:Y:S05]  /*2b30*/  BSYNC.RECONVERGENT B1 ;  /* 0x0000000000017941 */ /* 0x000fea0003800200 */
.L_x_131:
[----:B------:R-:W-:-:S04]  /*2b40*/  IADD3 R18, PT, PT, R18, UR12, RZ ;  /* 0x0000000c12127c10 */ /* 0x000fc8000fffe0ff */
[----:B------:R-:W-:-:S13]  /*2b50*/  ISETP.GE.U32.AND P0, PT, R18, 0x100, PT ;  /* 0x000001001200780c */ /* 0x000fda0003f06070 */
[----:B------:R-:W-:Y:S05]  /*2b60*/  @!P0 BRA `(.L_x_133) ;  /* 0xfffffff0000c8947 */ /* 0x000fea000383ffff */
.L_x_108:
[----:B01----:R-:W-:Y:S05]  /*2b70*/  BSYNC.RECONVERGENT B0 ;  /* 0x0000000000007941 */ /* 0x003fea0003800200 */
.L_x_107:
        /* <DEDUP_REMOVED lines=68> */
.L_x_136:
        /* <DEDUP_REMOVED lines=42> */
.L_x_137:
        /* <DEDUP_REMOVED lines=42> */
.L_x_138:
        /* <DEDUP_REMOVED lines=42> */
.L_x_139:
        /* <DEDUP_REMOVED lines=42> */
.L_x_140:
        /* <DEDUP_REMOVED lines=42> */
.L_x_141:
        /* <DEDUP_REMOVED lines=42> */
.L_x_142:
        /* <DEDUP_REMOVED lines=42> */
.L_x_143:
        /* <DEDUP_REMOVED lines=42> */
.L_x_144:
        /* <DEDUP_REMOVED lines=42> */
.L_x_145:
        /* <DEDUP_REMOVED lines=41> */
.L_x_146:
        /* <DEDUP_REMOVED lines=41> */
.L_x_147:
        /* <DEDUP_REMOVED lines=41> */
.L_x_148:
        /* <DEDUP_REMOVED lines=41> */
.L_x_149:
        /* <DEDUP_REMOVED lines=41> */
.L_x_150:
        /* <DEDUP_REMOVED lines=41> */
.L_x_135:
[----:B------:R-:W-:Y:S05]  /*56c0*/  BSYNC.RECONVERGENT B0 ;  /* 0x0000000000007941 */ /* 0x000fea0003800200 */
.L_x_134:
[----:B------:R-:W0:Y:S01]  /*56d0*/  LDCU UR7, c[0x0][0x3b0] ;  /* 0x00007600ff0777ac */ /* 0x000e220008000800 */
[----:B------:R-:W-:-:S04]  /*56e0*/  UIADD3 UR4, UPT, UPT, UR4, 0x10, URZ ;  /* 0x0000001004047890 */ /* 0x000fc8000fffe0ff */
[----:B0-----:R-:W-:Y:S01]  /*56f0*/  UISETP.GE.AND UP0, UPT, UR4, UR7, UPT ;  /* 0x000000070400728c */ /* 0x001fe2000bf06270 */
[----:B------:R-:W-:Y:S08]  /*5700*/  BAR.SYNC.DEFER_BLOCKING 0x0 ;  /* 0x0000000000007b1d */ /* 0x000ff00000010000 */
[----:B------:R-:W-:Y:S05]  /*5710*/  BRA.U !UP0, `(.L_x_151) ;  /* 0xffffffb108007547 */ /* 0x000fea000b83ffff */
.L_x_106:
        /* <DEDUP_REMOVED lines=174> */
.L_x_152:
        /* <DEDUP_REMOVED lines=114> */
.L_x_153:
        /* <DEDUP_REMOVED lines=14> */
.L_x_156:


//--------------------- .nv.shared.marlin_gemm_int4_zp_bf16 --------------------------
	.section	.nv.shared.marlin_gemm_int4_zp_bf16,"aw",@nobits
	.sectionflags	@""
	.align	4
.nv.shared.marlin_gemm_int4_zp_bf16:
	.zero		3072


//--------------------- .nv.shared.reserved.0     --------------------------
	.section	.nv.shared.reserved.0,"aw",@nobits
	.weak		__nv_reservedSMEM_offset_0_alias
	.size		__nv_reservedSMEM_offset_0_alias, 0, 64
	.other		__nv_reservedSMEM_offset_0_alias,@"STO_CUDA_RESERVED_SHARED STV_DEFAULT"
__nv_reservedSMEM_offset_0_alias:
	.zero		0
	.zero		64


//--------------------- .nv.shared.marlin_gemm_int8_bf16 --------------------------
	.section	.nv.shared.marlin_gemm_int8_bf16,"aw",@nobits
	.sectionflags	@""
	.align	4
.nv.shared.marlin_gemm_int8_bf16:
	.zero		3072


//--------------------- .nv.shared.marlin_gemm_int4_bf16 --------------------------
	.section	.nv.shared.marlin_gemm_int4_bf16,"aw",@nobits
	.sectionflags	@""
	.align	4
.nv.shared.marlin_gemm_int4_bf16:
	.zero		3072


//--------------------- .nv.constant0.marlin_gemm_int4_zp_bf16 --------------------------
	.section	.nv.constant0.marlin_gemm_int4_zp_bf16,"a",@progbits
	.sectionflags	@""
	.align	4
.nv.constant0.marlin_gemm_int4_zp_bf16:
	.zero		1008


//--------------------- .nv.constant0.marlin_gemm_int8_bf16 --------------------------
	.section	.nv.constant0.marlin_gemm_int8_bf16,"a",@progbits
	.sectionflags	@""
	.align	4
.nv.constant0.marlin_gemm_int8_bf16:
	.zero		1008


//--------------------- .nv.constant0.marlin_gemm_int4_bf16 --------------------------
	.section	.nv.constant0.marlin_gemm_int4_bf16,"a",@progbits
	.sectionflags	@""
	.align	4
.nv.constant0.marlin_gemm_int4_bf16:
	.zero		1008


//--------------------- SYMBOLS --------------------------

	.type		.nv.reservedSmem.offset0,@object
	.size		.nv.reservedSmem.offset0,0x4
	.type		.nv.reservedSmem.cap,@object
	.size		.nv.reservedSmem.cap,0x4
